//
// Generated by NVIDIA NVVM Compiler
//
// Compiler Build ID: CL-36424714
// Cuda compilation tools, release 13.0, V13.0.88
// Based on NVVM 20.0.0
//

.version 9.0
.target sm_100
.address_size 64

	// .globl	chande_batch_f32

.visible .entry chande_batch_f32(
	.param .u64 .ptr .align 1 chande_batch_f32_param_0,
	.param .u64 .ptr .align 1 chande_batch_f32_param_1,
	.param .u64 .ptr .align 1 chande_batch_f32_param_2,
	.param .u64 .ptr .align 1 chande_batch_f32_param_3,
	.param .u64 .ptr .align 1 chande_batch_f32_param_4,
	.param .u64 .ptr .align 1 chande_batch_f32_param_5,
	.param .u64 .ptr .align 1 chande_batch_f32_param_6,
	.param .u64 .ptr .align 1 chande_batch_f32_param_7,
	.param .u32 chande_batch_f32_param_8,
	.param .u32 chande_batch_f32_param_9,
	.param .u32 chande_batch_f32_param_10,
	.param .u64 .ptr .align 1 chande_batch_f32_param_11
)
{
	.reg .pred 	%p<156>;
	.reg .b32 	%r<95>;
	.reg .b32 	%f<361>;
	.reg .b64 	%rd<77>;
	.reg .b64 	%fd<39>;

	ld.param.u64 	%rd28, [chande_batch_f32_param_0];
	ld.param.u64 	%rd29, [chande_batch_f32_param_1];
	ld.param.u64 	%rd30, [chande_batch_f32_param_2];
	ld.param.u64 	%rd24, [chande_batch_f32_param_4];
	ld.param.u64 	%rd26, [chande_batch_f32_param_6];
	ld.param.u64 	%rd27, [chande_batch_f32_param_7];
	ld.param.u32 	%r50, [chande_batch_f32_param_8];
	ld.param.u32 	%r51, [chande_batch_f32_param_9];
	ld.param.u32 	%r52, [chande_batch_f32_param_10];
	ld.param.u64 	%rd31, [chande_batch_f32_param_11];
	cvta.to.global.u64 	%rd1, %rd30;
	cvta.to.global.u64 	%rd2, %rd31;
	cvta.to.global.u64 	%rd3, %rd29;
	cvta.to.global.u64 	%rd4, %rd28;
	mov.u32 	%r1, %ctaid.x;
	setp.ge.s32 	%p1, %r1, %r52;
	@%p1 bra 	$L__BB0_153;
	ld.param.u64 	%rd76, [chande_batch_f32_param_5];
	ld.param.u64 	%rd75, [chande_batch_f32_param_3];
	cvta.to.global.u64 	%rd32, %rd75;
	cvta.to.global.u64 	%rd33, %rd24;
	cvta.to.global.u64 	%rd34, %rd76;
	cvta.to.global.u64 	%rd35, %rd26;
	cvta.to.global.u64 	%rd36, %rd27;
	mul.wide.u32 	%rd37, %r1, 4;
	add.s64 	%rd38, %rd32, %rd37;
	ld.global.nc.u32 	%r2, [%rd38];
	add.s64 	%rd39, %rd33, %rd37;
	ld.global.nc.f32 	%f1, [%rd39];
	add.s64 	%rd40, %rd34, %rd37;
	ld.global.nc.u32 	%r3, [%rd40];
	add.s64 	%rd41, %rd35, %rd37;
	ld.global.nc.f32 	%f2, [%rd41];
	add.s64 	%rd42, %rd36, %rd37;
	ld.global.nc.u32 	%r89, [%rd42];
	setp.lt.s32 	%p2, %r2, 1;
	max.s32 	%r54, %r89, %r51;
	setp.ge.s32 	%p3, %r54, %r50;
	or.pred  	%p4, %p3, %p2;
	@%p4 bra 	$L__BB0_153;
	mul.lo.s32 	%r5, %r50, %r1;
	mov.u32 	%r6, %tid.x;
	setp.ge.s32 	%p5, %r6, %r50;
	@%p5 bra 	$L__BB0_5;
	mov.u32 	%r7, %ntid.x;
	mov.u32 	%r78, %r6;
$L__BB0_4:
	add.s32 	%r55, %r78, %r5;
	mul.wide.s32 	%rd43, %r55, 4;
	add.s64 	%rd44, %rd2, %rd43;
	mov.b32 	%r56, 2143289344;
	st.global.u32 	[%rd44], %r56;
	add.s32 	%r78, %r78, %r7;
	setp.lt.s32 	%p6, %r78, %r50;
	@%p6 bra 	$L__BB0_4;
$L__BB0_5:
	bar.sync 	0;
	setp.ne.s32 	%p7, %r6, 0;
	@%p7 bra 	$L__BB0_153;
	add.s32 	%r57, %r2, %r51;
	add.s32 	%r58, %r51, 1;
	max.s32 	%r59, %r57, %r58;
	sub.s32 	%r10, %r59, %r51;
	sub.s32 	%r60, %r51, %r59;
	setp.gt.u32 	%p8, %r60, -4;
	mov.f64 	%fd33, 0d0000000000000000;
	mov.u32 	%r81, %r51;
	@%p8 bra 	$L__BB0_12;
	mov.b32 	%r80, 0;
	mov.f64 	%fd33, 0d0000000000000000;
	mov.u32 	%r81, %r51;
$L__BB0_8:
	.pragma "nounroll";
	mul.wide.s32 	%rd45, %r81, 4;
	add.s64 	%rd5, %rd4, %rd45;
	ld.global.nc.f32 	%f3, [%rd5];
	add.s64 	%rd6, %rd3, %rd45;
	ld.global.nc.f32 	%f4, [%rd6];
	setp.ne.s32 	%p9, %r81, %r51;
	add.s64 	%rd7, %rd1, %rd45;
	@%p9 bra 	$L__BB0_10;
	sub.f32 	%f308, %f3, %f4;
	bra.uni 	$L__BB0_11;
$L__BB0_10:
	ld.global.nc.f32 	%f171, [%rd7+-4];
	sub.f32 	%f172, %f3, %f4;
	sub.f32 	%f173, %f3, %f171;
	abs.f32 	%f174, %f173;
	setp.gt.f32 	%p10, %f174, %f172;
	selp.f32 	%f175, %f174, %f172, %p10;
	sub.f32 	%f176, %f4, %f171;
	abs.f32 	%f177, %f176;
	setp.gt.f32 	%p11, %f177, %f175;
	selp.f32 	%f308, %f177, %f175, %p11;
$L__BB0_11:
	cvt.f64.f32 	%fd17, %f308;
	add.f64 	%fd18, %fd33, %fd17;
	ld.global.nc.f32 	%f178, [%rd6+4];
	ld.global.nc.f32 	%f179, [%rd5+4];
	ld.global.nc.f32 	%f180, [%rd7];
	sub.f32 	%f181, %f179, %f178;
	sub.f32 	%f182, %f179, %f180;
	abs.f32 	%f183, %f182;
	setp.gt.f32 	%p12, %f183, %f181;
	selp.f32 	%f184, %f183, %f181, %p12;
	sub.f32 	%f185, %f178, %f180;
	abs.f32 	%f186, %f185;
	setp.gt.f32 	%p13, %f186, %f184;
	selp.f32 	%f187, %f186, %f184, %p13;
	cvt.f64.f32 	%fd19, %f187;
	add.f64 	%fd20, %fd18, %fd19;
	ld.global.nc.f32 	%f188, [%rd6+8];
	ld.global.nc.f32 	%f189, [%rd5+8];
	ld.global.nc.f32 	%f190, [%rd7+4];
	sub.f32 	%f191, %f189, %f188;
	sub.f32 	%f192, %f189, %f190;
	abs.f32 	%f193, %f192;
	setp.gt.f32 	%p14, %f193, %f191;
	selp.f32 	%f194, %f193, %f191, %p14;
	sub.f32 	%f195, %f188, %f190;
	abs.f32 	%f196, %f195;
	setp.gt.f32 	%p15, %f196, %f194;
	selp.f32 	%f197, %f196, %f194, %p15;
	cvt.f64.f32 	%fd21, %f197;
	add.f64 	%fd22, %fd20, %fd21;
	ld.global.nc.f32 	%f198, [%rd6+12];
	ld.global.nc.f32 	%f199, [%rd5+12];
	ld.global.nc.f32 	%f200, [%rd7+8];
	sub.f32 	%f201, %f199, %f198;
	sub.f32 	%f202, %f199, %f200;
	abs.f32 	%f203, %f202;
	setp.gt.f32 	%p16, %f203, %f201;
	selp.f32 	%f204, %f203, %f201, %p16;
	sub.f32 	%f205, %f198, %f200;
	abs.f32 	%f206, %f205;
	setp.gt.f32 	%p17, %f206, %f204;
	selp.f32 	%f207, %f206, %f204, %p17;
	cvt.f64.f32 	%fd23, %f207;
	add.f64 	%fd33, %fd22, %fd23;
	add.s32 	%r81, %r81, 4;
	add.s32 	%r80, %r80, 4;
	and.b32  	%r62, %r10, -4;
	setp.ne.s32 	%p18, %r80, %r62;
	@%p18 bra 	$L__BB0_8;
$L__BB0_12:
	and.b32  	%r16, %r10, 3;
	setp.eq.s32 	%p19, %r16, 0;
	@%p19 bra 	$L__BB0_26;
	setp.eq.s32 	%p20, %r16, 1;
	@%p20 bra 	$L__BB0_21;
	mul.wide.s32 	%rd46, %r81, 4;
	add.s64 	%rd8, %rd4, %rd46;
	ld.global.nc.f32 	%f8, [%rd8];
	add.s64 	%rd9, %rd3, %rd46;
	ld.global.nc.f32 	%f9, [%rd9];
	setp.eq.s32 	%p21, %r81, %r51;
	add.s64 	%rd10, %rd1, %rd46;
	@%p21 bra 	$L__BB0_16;
	ld.global.nc.f32 	%f208, [%rd10+-4];
	sub.f32 	%f209, %f8, %f9;
	sub.f32 	%f210, %f8, %f208;
	abs.f32 	%f211, %f210;
	setp.gt.f32 	%p22, %f211, %f209;
	selp.f32 	%f212, %f211, %f209, %p22;
	sub.f32 	%f213, %f9, %f208;
	abs.f32 	%f214, %f213;
	setp.gt.f32 	%p23, %f214, %f212;
	selp.f32 	%f309, %f214, %f212, %p23;
	bra.uni 	$L__BB0_17;
$L__BB0_16:
	sub.f32 	%f309, %f8, %f9;
$L__BB0_17:
	cvt.f64.f32 	%fd25, %f309;
	add.f64 	%fd5, %fd33, %fd25;
	add.s32 	%r63, %r81, 1;
	ld.global.nc.f32 	%f13, [%rd8+4];
	ld.global.nc.f32 	%f14, [%rd9+4];
	setp.eq.s32 	%p24, %r63, %r51;
	@%p24 bra 	$L__BB0_19;
	ld.global.nc.f32 	%f215, [%rd10];
	sub.f32 	%f216, %f13, %f14;
	sub.f32 	%f217, %f13, %f215;
	abs.f32 	%f218, %f217;
	setp.gt.f32 	%p25, %f218, %f216;
	selp.f32 	%f219, %f218, %f216, %p25;
	sub.f32 	%f220, %f14, %f215;
	abs.f32 	%f221, %f220;
	setp.gt.f32 	%p26, %f221, %f219;
	selp.f32 	%f310, %f221, %f219, %p26;
	bra.uni 	$L__BB0_20;
$L__BB0_19:
	sub.f32 	%f310, %f13, %f14;
$L__BB0_20:
	cvt.f64.f32 	%fd26, %f310;
	add.f64 	%fd33, %fd5, %fd26;
	add.s32 	%r81, %r81, 2;
$L__BB0_21:
	and.b32  	%r64, %r10, 1;
	setp.eq.b32 	%p27, %r64, 1;
	not.pred 	%p28, %p27;
	@%p28 bra 	$L__BB0_26;
	mul.wide.s32 	%rd47, %r81, 4;
	add.s64 	%rd48, %rd4, %rd47;
	ld.global.nc.f32 	%f18, [%rd48];
	add.s64 	%rd49, %rd3, %rd47;
	ld.global.nc.f32 	%f19, [%rd49];
	setp.eq.s32 	%p29, %r81, %r51;
	@%p29 bra 	$L__BB0_24;
	add.s64 	%rd51, %rd1, %rd47;
	ld.global.nc.f32 	%f222, [%rd51+-4];
	sub.f32 	%f223, %f18, %f19;
	sub.f32 	%f224, %f18, %f222;
	abs.f32 	%f225, %f224;
	setp.gt.f32 	%p30, %f225, %f223;
	selp.f32 	%f226, %f225, %f223, %p30;
	sub.f32 	%f227, %f19, %f222;
	abs.f32 	%f228, %f227;
	setp.gt.f32 	%p31, %f228, %f226;
	selp.f32 	%f311, %f228, %f226, %p31;
	bra.uni 	$L__BB0_25;
$L__BB0_24:
	sub.f32 	%f311, %f18, %f19;
$L__BB0_25:
	cvt.f64.f32 	%fd27, %f311;
	add.f64 	%fd33, %fd33, %fd27;
$L__BB0_26:
	cvt.rn.f64.u32 	%fd28, %r2;
	div.rn.f64 	%fd38, %fd33, %fd28;
	setp.eq.s32 	%p32, %r3, 0;
	selp.f32 	%f23, 0f7F7FFFFF, 0fFF7FFFFF, %p32;
	sub.s32 	%r65, %r89, %r2;
	add.s32 	%r85, %r65, 1;
	setp.gt.s32 	%p33, %r85, %r89;
	mov.f32 	%f334, %f23;
	@%p33 bra 	$L__BB0_83;
	add.s32 	%r66, %r2, -1;
	and.b32  	%r20, %r2, 7;
	setp.lt.u32 	%p34, %r66, 7;
	mov.f32 	%f334, %f23;
	@%p34 bra 	$L__BB0_54;
	and.b32  	%r21, %r2, 2147483640;
	mov.b32 	%r84, 0;
	mov.f32 	%f334, %f23;
$L__BB0_29:
	.pragma "nounroll";
	setp.eq.s32 	%p35, %r3, 0;
	mul.wide.s32 	%rd52, %r85, 4;
	add.s64 	%rd11, %rd3, %rd52;
	add.s64 	%rd12, %rd4, %rd52;
	@%p35 bra 	$L__BB0_31;
	ld.global.nc.f32 	%f313, [%rd12];
	bra.uni 	$L__BB0_32;
$L__BB0_31:
	ld.global.nc.f32 	%f313, [%rd11];
$L__BB0_32:
	setp.gt.f32 	%p37, %f313, %f334;
	selp.f32 	%f230, %f313, %f334, %p37;
	setp.lt.f32 	%p38, %f313, %f334;
	selp.f32 	%f231, %f313, %f334, %p38;
	selp.f32 	%f28, %f231, %f230, %p35;
	@%p35 bra 	$L__BB0_34;
	ld.global.nc.f32 	%f314, [%rd12+4];
	bra.uni 	$L__BB0_35;
$L__BB0_34:
	ld.global.nc.f32 	%f314, [%rd11+4];
$L__BB0_35:
	setp.gt.f32 	%p40, %f314, %f28;
	selp.f32 	%f232, %f314, %f28, %p40;
	setp.lt.f32 	%p41, %f314, %f28;
	selp.f32 	%f233, %f314, %f28, %p41;
	selp.f32 	%f32, %f233, %f232, %p35;
	@%p35 bra 	$L__BB0_37;
	ld.global.nc.f32 	%f315, [%rd12+8];
	bra.uni 	$L__BB0_38;
$L__BB0_37:
	ld.global.nc.f32 	%f315, [%rd11+8];
$L__BB0_38:
	setp.gt.f32 	%p43, %f315, %f32;
	selp.f32 	%f234, %f315, %f32, %p43;
	setp.lt.f32 	%p44, %f315, %f32;
	selp.f32 	%f235, %f315, %f32, %p44;
	selp.f32 	%f36, %f235, %f234, %p35;
	@%p35 bra 	$L__BB0_40;
	ld.global.nc.f32 	%f316, [%rd12+12];
	bra.uni 	$L__BB0_41;
$L__BB0_40:
	ld.global.nc.f32 	%f316, [%rd11+12];
$L__BB0_41:
	setp.gt.f32 	%p46, %f316, %f36;
	selp.f32 	%f236, %f316, %f36, %p46;
	setp.lt.f32 	%p47, %f316, %f36;
	selp.f32 	%f237, %f316, %f36, %p47;
	selp.f32 	%f40, %f237, %f236, %p35;
	@%p35 bra 	$L__BB0_43;
	ld.global.nc.f32 	%f317, [%rd12+16];
	bra.uni 	$L__BB0_44;
$L__BB0_43:
	ld.global.nc.f32 	%f317, [%rd11+16];
$L__BB0_44:
	setp.gt.f32 	%p49, %f317, %f40;
	selp.f32 	%f238, %f317, %f40, %p49;
	setp.lt.f32 	%p50, %f317, %f40;
	selp.f32 	%f239, %f317, %f40, %p50;
	selp.f32 	%f44, %f239, %f238, %p35;
	@%p35 bra 	$L__BB0_46;
	ld.global.nc.f32 	%f318, [%rd12+20];
	bra.uni 	$L__BB0_47;
$L__BB0_46:
	ld.global.nc.f32 	%f318, [%rd11+20];
$L__BB0_47:
	setp.gt.f32 	%p52, %f318, %f44;
	selp.f32 	%f240, %f318, %f44, %p52;
	setp.lt.f32 	%p53, %f318, %f44;
	selp.f32 	%f241, %f318, %f44, %p53;
	selp.f32 	%f48, %f241, %f240, %p35;
	@%p35 bra 	$L__BB0_49;
	ld.global.nc.f32 	%f319, [%rd12+24];
	bra.uni 	$L__BB0_50;
$L__BB0_49:
	ld.global.nc.f32 	%f319, [%rd11+24];
$L__BB0_50:
	setp.gt.f32 	%p55, %f319, %f48;
	selp.f32 	%f242, %f319, %f48, %p55;
	setp.lt.f32 	%p56, %f319, %f48;
	selp.f32 	%f243, %f319, %f48, %p56;
	selp.f32 	%f52, %f243, %f242, %p35;
	@%p35 bra 	$L__BB0_52;
	ld.global.nc.f32 	%f320, [%rd12+28];
	bra.uni 	$L__BB0_53;
$L__BB0_52:
	ld.global.nc.f32 	%f320, [%rd11+28];
$L__BB0_53:
	setp.gt.f32 	%p58, %f320, %f52;
	selp.f32 	%f244, %f320, %f52, %p58;
	setp.lt.f32 	%p59, %f320, %f52;
	selp.f32 	%f245, %f320, %f52, %p59;
	selp.f32 	%f334, %f245, %f244, %p35;
	add.s32 	%r85, %r85, 8;
	add.s32 	%r84, %r84, 8;
	setp.ne.s32 	%p60, %r84, %r21;
	@%p60 bra 	$L__BB0_29;
$L__BB0_54:
	setp.eq.s32 	%p61, %r20, 0;
	@%p61 bra 	$L__BB0_83;
	and.b32  	%r27, %r2, 3;
	setp.lt.u32 	%p62, %r20, 4;
	@%p62 bra 	$L__BB0_69;
	setp.eq.s32 	%p63, %r3, 0;
	mul.wide.s32 	%rd53, %r85, 4;
	add.s64 	%rd13, %rd3, %rd53;
	add.s64 	%rd14, %rd4, %rd53;
	@%p63 bra 	$L__BB0_58;
	ld.global.nc.f32 	%f323, [%rd14];
	bra.uni 	$L__BB0_59;
$L__BB0_58:
	ld.global.nc.f32 	%f323, [%rd13];
$L__BB0_59:
	setp.gt.f32 	%p65, %f323, %f334;
	selp.f32 	%f247, %f323, %f334, %p65;
	setp.lt.f32 	%p66, %f323, %f334;
	selp.f32 	%f248, %f323, %f334, %p66;
	selp.f32 	%f62, %f248, %f247, %p63;
	@%p63 bra 	$L__BB0_61;
	ld.global.nc.f32 	%f324, [%rd14+4];
	bra.uni 	$L__BB0_62;
$L__BB0_61:
	ld.global.nc.f32 	%f324, [%rd13+4];
$L__BB0_62:
	setp.gt.f32 	%p68, %f324, %f62;
	selp.f32 	%f249, %f324, %f62, %p68;
	setp.lt.f32 	%p69, %f324, %f62;
	selp.f32 	%f250, %f324, %f62, %p69;
	selp.f32 	%f66, %f250, %f249, %p63;
	@%p63 bra 	$L__BB0_64;
	ld.global.nc.f32 	%f325, [%rd14+8];
	bra.uni 	$L__BB0_65;
$L__BB0_64:
	ld.global.nc.f32 	%f325, [%rd13+8];
$L__BB0_65:
	setp.gt.f32 	%p71, %f325, %f66;
	selp.f32 	%f251, %f325, %f66, %p71;
	setp.lt.f32 	%p72, %f325, %f66;
	selp.f32 	%f252, %f325, %f66, %p72;
	selp.f32 	%f70, %f252, %f251, %p63;
	@%p63 bra 	$L__BB0_67;
	ld.global.nc.f32 	%f326, [%rd14+12];
	bra.uni 	$L__BB0_68;
$L__BB0_67:
	ld.global.nc.f32 	%f326, [%rd13+12];
$L__BB0_68:
	setp.eq.s32 	%p73, %r3, 0;
	setp.gt.f32 	%p74, %f326, %f70;
	selp.f32 	%f253, %f326, %f70, %p74;
	setp.lt.f32 	%p75, %f326, %f70;
	selp.f32 	%f254, %f326, %f70, %p75;
	selp.f32 	%f334, %f254, %f253, %p73;
	add.s32 	%r85, %r85, 4;
$L__BB0_69:
	setp.eq.s32 	%p76, %r27, 0;
	@%p76 bra 	$L__BB0_83;
	setp.eq.s32 	%p77, %r27, 1;
	@%p77 bra 	$L__BB0_78;
	setp.eq.s32 	%p78, %r3, 0;
	mul.wide.s32 	%rd54, %r85, 4;
	add.s64 	%rd15, %rd3, %rd54;
	add.s64 	%rd16, %rd4, %rd54;
	@%p78 bra 	$L__BB0_73;
	ld.global.nc.f32 	%f329, [%rd16];
	bra.uni 	$L__BB0_74;
$L__BB0_73:
	ld.global.nc.f32 	%f329, [%rd15];
$L__BB0_74:
	setp.gt.f32 	%p80, %f329, %f334;
	selp.f32 	%f256, %f329, %f334, %p80;
	setp.lt.f32 	%p81, %f329, %f334;
	selp.f32 	%f257, %f329, %f334, %p81;
	selp.f32 	%f80, %f257, %f256, %p78;
	@%p78 bra 	$L__BB0_76;
	ld.global.nc.f32 	%f330, [%rd16+4];
	bra.uni 	$L__BB0_77;
$L__BB0_76:
	ld.global.nc.f32 	%f330, [%rd15+4];
$L__BB0_77:
	setp.eq.s32 	%p82, %r3, 0;
	setp.gt.f32 	%p83, %f330, %f80;
	selp.f32 	%f258, %f330, %f80, %p83;
	setp.lt.f32 	%p84, %f330, %f80;
	selp.f32 	%f259, %f330, %f80, %p84;
	selp.f32 	%f334, %f259, %f258, %p82;
	add.s32 	%r85, %r85, 2;
$L__BB0_78:
	and.b32  	%r68, %r2, 1;
	setp.eq.b32 	%p85, %r68, 1;
	not.pred 	%p86, %p85;
	@%p86 bra 	$L__BB0_83;
	setp.eq.s32 	%p87, %r3, 0;
	@%p87 bra 	$L__BB0_81;
	mul.wide.s32 	%rd55, %r85, 4;
	add.s64 	%rd56, %rd4, %rd55;
	ld.global.nc.f32 	%f333, [%rd56];
	bra.uni 	$L__BB0_82;
$L__BB0_81:
	mul.wide.s32 	%rd57, %r85, 4;
	add.s64 	%rd58, %rd3, %rd57;
	ld.global.nc.f32 	%f333, [%rd58];
$L__BB0_82:
	setp.eq.s32 	%p88, %r3, 0;
	setp.gt.f32 	%p89, %f333, %f334;
	selp.f32 	%f260, %f333, %f334, %p89;
	setp.lt.f32 	%p90, %f333, %f334;
	selp.f32 	%f261, %f333, %f334, %p90;
	selp.f32 	%f334, %f261, %f260, %p88;
$L__BB0_83:
	setp.eq.s32 	%p91, %r3, 0;
	@%p91 bra 	$L__BB0_85;
	cvt.rn.f32.f64 	%f262, %fd38;
	mul.f32 	%f263, %f1, %f262;
	sub.f32 	%f335, %f334, %f263;
	bra.uni 	$L__BB0_86;
$L__BB0_85:
	cvt.rn.f32.f64 	%f264, %fd38;
	fma.rn.f32 	%f335, %f1, %f264, %f334;
$L__BB0_86:
	add.s32 	%r69, %r89, %r5;
	mul.wide.s32 	%rd59, %r69, 4;
	add.s64 	%rd60, %rd2, %rd59;
	st.global.f32 	[%rd60], %f335;
	add.s32 	%r88, %r89, 1;
	setp.ge.s32 	%p92, %r88, %r50;
	@%p92 bra 	$L__BB0_153;
	and.b32  	%r33, %r2, 7;
	cvt.f64.f32 	%fd31, %f2;
$L__BB0_88:
	mov.u32 	%r34, %r88;
	mul.wide.s32 	%rd61, %r34, 4;
	add.s64 	%rd62, %rd4, %rd61;
	ld.global.nc.f32 	%f95, [%rd62];
	add.s64 	%rd63, %rd3, %rd61;
	ld.global.nc.f32 	%f96, [%rd63];
	setp.ne.s32 	%p93, %r34, %r51;
	@%p93 bra 	$L__BB0_90;
	sub.f32 	%f336, %f95, %f96;
	bra.uni 	$L__BB0_91;
$L__BB0_90:
	mul.wide.s32 	%rd64, %r89, 4;
	add.s64 	%rd65, %rd1, %rd64;
	ld.global.nc.f32 	%f265, [%rd65];
	sub.f32 	%f266, %f95, %f96;
	sub.f32 	%f267, %f95, %f265;
	abs.f32 	%f268, %f267;
	setp.gt.f32 	%p94, %f268, %f266;
	selp.f32 	%f269, %f268, %f266, %p94;
	sub.f32 	%f270, %f96, %f265;
	abs.f32 	%f271, %f270;
	setp.gt.f32 	%p95, %f271, %f269;
	selp.f32 	%f336, %f271, %f269, %p95;
$L__BB0_91:
	cvt.f64.f32 	%fd29, %f336;
	sub.f64 	%fd30, %fd29, %fd38;
	fma.rn.f64 	%fd38, %fd30, %fd31, %fd38;
	sub.s32 	%r91, %r89, %r2;
	add.s32 	%r93, %r91, 2;
	setp.gt.s32 	%p96, %r93, %r34;
	mov.f32 	%f359, %f23;
	@%p96 bra 	$L__BB0_149;
	add.s32 	%r71, %r2, -1;
	setp.lt.u32 	%p97, %r71, 7;
	mov.f32 	%f359, %f23;
	@%p97 bra 	$L__BB0_120;
	and.b32  	%r72, %r2, 2147483640;
	neg.s32 	%r90, %r72;
	mov.f32 	%f359, %f23;
$L__BB0_94:
	.pragma "nounroll";
	setp.eq.s32 	%p98, %r3, 0;
	add.s32 	%r73, %r91, 2;
	mul.wide.s32 	%rd66, %r73, 4;
	add.s64 	%rd17, %rd3, %rd66;
	add.s64 	%rd18, %rd4, %rd66;
	@%p98 bra 	$L__BB0_96;
	ld.global.nc.f32 	%f338, [%rd18];
	bra.uni 	$L__BB0_97;
$L__BB0_96:
	ld.global.nc.f32 	%f338, [%rd17];
$L__BB0_97:
	setp.gt.f32 	%p100, %f338, %f359;
	selp.f32 	%f273, %f338, %f359, %p100;
	setp.lt.f32 	%p101, %f338, %f359;
	selp.f32 	%f274, %f338, %f359, %p101;
	selp.f32 	%f104, %f274, %f273, %p98;
	@%p98 bra 	$L__BB0_99;
	ld.global.nc.f32 	%f339, [%rd18+4];
	bra.uni 	$L__BB0_100;
$L__BB0_99:
	ld.global.nc.f32 	%f339, [%rd17+4];
$L__BB0_100:
	setp.gt.f32 	%p103, %f339, %f104;
	selp.f32 	%f275, %f339, %f104, %p103;
	setp.lt.f32 	%p104, %f339, %f104;
	selp.f32 	%f276, %f339, %f104, %p104;
	selp.f32 	%f108, %f276, %f275, %p98;
	@%p98 bra 	$L__BB0_102;
	ld.global.nc.f32 	%f340, [%rd18+8];
	bra.uni 	$L__BB0_103;
$L__BB0_102:
	ld.global.nc.f32 	%f340, [%rd17+8];
$L__BB0_103:
	setp.gt.f32 	%p106, %f340, %f108;
	selp.f32 	%f277, %f340, %f108, %p106;
	setp.lt.f32 	%p107, %f340, %f108;
	selp.f32 	%f278, %f340, %f108, %p107;
	selp.f32 	%f112, %f278, %f277, %p98;
	@%p98 bra 	$L__BB0_105;
	ld.global.nc.f32 	%f341, [%rd18+12];
	bra.uni 	$L__BB0_106;
$L__BB0_105:
	ld.global.nc.f32 	%f341, [%rd17+12];
$L__BB0_106:
	setp.gt.f32 	%p109, %f341, %f112;
	selp.f32 	%f279, %f341, %f112, %p109;
	setp.lt.f32 	%p110, %f341, %f112;
	selp.f32 	%f280, %f341, %f112, %p110;
	selp.f32 	%f116, %f280, %f279, %p98;
	@%p98 bra 	$L__BB0_108;
	ld.global.nc.f32 	%f342, [%rd18+16];
	bra.uni 	$L__BB0_109;
$L__BB0_108:
	ld.global.nc.f32 	%f342, [%rd17+16];
$L__BB0_109:
	setp.gt.f32 	%p112, %f342, %f116;
	selp.f32 	%f281, %f342, %f116, %p112;
	setp.lt.f32 	%p113, %f342, %f116;
	selp.f32 	%f282, %f342, %f116, %p113;
	selp.f32 	%f120, %f282, %f281, %p98;
	@%p98 bra 	$L__BB0_111;
	ld.global.nc.f32 	%f343, [%rd18+20];
	bra.uni 	$L__BB0_112;
$L__BB0_111:
	ld.global.nc.f32 	%f343, [%rd17+20];
$L__BB0_112:
	setp.gt.f32 	%p115, %f343, %f120;
	selp.f32 	%f283, %f343, %f120, %p115;
	setp.lt.f32 	%p116, %f343, %f120;
	selp.f32 	%f284, %f343, %f120, %p116;
	selp.f32 	%f124, %f284, %f283, %p98;
	@%p98 bra 	$L__BB0_114;
	ld.global.nc.f32 	%f344, [%rd18+24];
	bra.uni 	$L__BB0_115;
$L__BB0_114:
	ld.global.nc.f32 	%f344, [%rd17+24];
$L__BB0_115:
	setp.gt.f32 	%p118, %f344, %f124;
	selp.f32 	%f285, %f344, %f124, %p118;
	setp.lt.f32 	%p119, %f344, %f124;
	selp.f32 	%f286, %f344, %f124, %p119;
	selp.f32 	%f128, %f286, %f285, %p98;
	@%p98 bra 	$L__BB0_117;
	ld.global.nc.f32 	%f345, [%rd18+28];
	bra.uni 	$L__BB0_118;
$L__BB0_117:
	ld.global.nc.f32 	%f345, [%rd17+28];
$L__BB0_118:
	setp.gt.f32 	%p121, %f345, %f128;
	selp.f32 	%f287, %f345, %f128, %p121;
	setp.lt.f32 	%p122, %f345, %f128;
	selp.f32 	%f288, %f345, %f128, %p122;
	selp.f32 	%f359, %f288, %f287, %p98;
	add.s32 	%r91, %r91, 8;
	add.s32 	%r90, %r90, 8;
	setp.ne.s32 	%p123, %r90, 0;
	@%p123 bra 	$L__BB0_94;
	add.s32 	%r93, %r91, 2;
$L__BB0_120:
	setp.eq.s32 	%p124, %r33, 0;
	@%p124 bra 	$L__BB0_149;
	add.s32 	%r74, %r33, -1;
	setp.lt.u32 	%p125, %r74, 3;
	@%p125 bra 	$L__BB0_135;
	setp.eq.s32 	%p126, %r3, 0;
	mul.wide.s32 	%rd67, %r93, 4;
	add.s64 	%rd19, %rd3, %rd67;
	add.s64 	%rd20, %rd4, %rd67;
	@%p126 bra 	$L__BB0_124;
	ld.global.nc.f32 	%f348, [%rd20];
	bra.uni 	$L__BB0_125;
$L__BB0_124:
	ld.global.nc.f32 	%f348, [%rd19];
$L__BB0_125:
	setp.gt.f32 	%p128, %f348, %f359;
	selp.f32 	%f290, %f348, %f359, %p128;
	setp.lt.f32 	%p129, %f348, %f359;
	selp.f32 	%f291, %f348, %f359, %p129;
	selp.f32 	%f138, %f291, %f290, %p126;
	@%p126 bra 	$L__BB0_127;
	ld.global.nc.f32 	%f349, [%rd20+4];
	bra.uni 	$L__BB0_128;
$L__BB0_127:
	ld.global.nc.f32 	%f349, [%rd19+4];
$L__BB0_128:
	setp.gt.f32 	%p131, %f349, %f138;
	selp.f32 	%f292, %f349, %f138, %p131;
	setp.lt.f32 	%p132, %f349, %f138;
	selp.f32 	%f293, %f349, %f138, %p132;
	selp.f32 	%f142, %f293, %f292, %p126;
	@%p126 bra 	$L__BB0_130;
	ld.global.nc.f32 	%f350, [%rd20+8];
	bra.uni 	$L__BB0_131;
$L__BB0_130:
	ld.global.nc.f32 	%f350, [%rd19+8];
$L__BB0_131:
	setp.gt.f32 	%p134, %f350, %f142;
	selp.f32 	%f294, %f350, %f142, %p134;
	setp.lt.f32 	%p135, %f350, %f142;
	selp.f32 	%f295, %f350, %f142, %p135;
	selp.f32 	%f146, %f295, %f294, %p126;
	@%p126 bra 	$L__BB0_133;
	ld.global.nc.f32 	%f351, [%rd20+12];
	bra.uni 	$L__BB0_134;
$L__BB0_133:
	ld.global.nc.f32 	%f351, [%rd19+12];
$L__BB0_134:
	setp.gt.f32 	%p137, %f351, %f146;
	selp.f32 	%f296, %f351, %f146, %p137;
	setp.lt.f32 	%p138, %f351, %f146;
	selp.f32 	%f297, %f351, %f146, %p138;
	selp.f32 	%f359, %f297, %f296, %p126;
	add.s32 	%r93, %r93, 4;
$L__BB0_135:
	and.b32  	%r75, %r2, 3;
	setp.eq.s32 	%p139, %r75, 0;
	@%p139 bra 	$L__BB0_149;
	setp.eq.s32 	%p140, %r75, 1;
	@%p140 bra 	$L__BB0_144;
	setp.eq.s32 	%p141, %r3, 0;
	mul.wide.s32 	%rd68, %r93, 4;
	add.s64 	%rd21, %rd3, %rd68;
	add.s64 	%rd22, %rd4, %rd68;
	@%p141 bra 	$L__BB0_139;
	ld.global.nc.f32 	%f354, [%rd22];
	bra.uni 	$L__BB0_140;
$L__BB0_139:
	ld.global.nc.f32 	%f354, [%rd21];
$L__BB0_140:
	setp.gt.f32 	%p143, %f354, %f359;
	selp.f32 	%f299, %f354, %f359, %p143;
	setp.lt.f32 	%p144, %f354, %f359;
	selp.f32 	%f300, %f354, %f359, %p144;
	selp.f32 	%f156, %f300, %f299, %p141;
	@%p141 bra 	$L__BB0_142;
	ld.global.nc.f32 	%f355, [%rd22+4];
	bra.uni 	$L__BB0_143;
$L__BB0_142:
	ld.global.nc.f32 	%f355, [%rd21+4];
$L__BB0_143:
	setp.gt.f32 	%p146, %f355, %f156;
	selp.f32 	%f301, %f355, %f156, %p146;
	setp.lt.f32 	%p147, %f355, %f156;
	selp.f32 	%f302, %f355, %f156, %p147;
	selp.f32 	%f359, %f302, %f301, %p141;
	add.s32 	%r93, %r93, 2;
$L__BB0_144:
	and.b32  	%r76, %r2, 1;
	setp.eq.b32 	%p148, %r76, 1;
	not.pred 	%p149, %p148;
	@%p149 bra 	$L__BB0_149;
	setp.eq.s32 	%p150, %r3, 0;
	@%p150 bra 	$L__BB0_147;
	mul.wide.s32 	%rd69, %r93, 4;
	add.s64 	%rd70, %rd4, %rd69;
	ld.global.nc.f32 	%f358, [%rd70];
	bra.uni 	$L__BB0_148;
$L__BB0_147:
	mul.wide.s32 	%rd71, %r93, 4;
	add.s64 	%rd72, %rd3, %rd71;
	ld.global.nc.f32 	%f358, [%rd72];
$L__BB0_148:
	setp.eq.s32 	%p151, %r3, 0;
	setp.gt.f32 	%p152, %f358, %f359;
	selp.f32 	%f303, %f358, %f359, %p152;
	setp.lt.f32 	%p153, %f358, %f359;
	selp.f32 	%f304, %f358, %f359, %p153;
	selp.f32 	%f359, %f304, %f303, %p151;
$L__BB0_149:
	setp.eq.s32 	%p154, %r3, 0;
	@%p154 bra 	$L__BB0_151;
	cvt.rn.f32.f64 	%f305, %fd38;
	mul.f32 	%f306, %f1, %f305;
	sub.f32 	%f360, %f359, %f306;
	bra.uni 	$L__BB0_152;
$L__BB0_151:
	cvt.rn.f32.f64 	%f307, %fd38;
	fma.rn.f32 	%f360, %f1, %f307, %f359;
$L__BB0_152:
	add.s32 	%r77, %r34, %r5;
	mul.wide.s32 	%rd73, %r77, 4;
	add.s64 	%rd74, %rd2, %rd73;
	st.global.f32 	[%rd74], %f360;
	add.s32 	%r88, %r34, 1;
	setp.ne.s32 	%p155, %r88, %r50;
	mov.u32 	%r89, %r34;
	@%p155 bra 	$L__BB0_88;
$L__BB0_153:
	ret;

}
	// .globl	chande_batch_from_tr_f32
.visible .entry chande_batch_from_tr_f32(
	.param .u64 .ptr .align 1 chande_batch_from_tr_f32_param_0,
	.param .u64 .ptr .align 1 chande_batch_from_tr_f32_param_1,
	.param .u64 .ptr .align 1 chande_batch_from_tr_f32_param_2,
	.param .u64 .ptr .align 1 chande_batch_from_tr_f32_param_3,
	.param .u64 .ptr .align 1 chande_batch_from_tr_f32_param_4,
	.param .u64 .ptr .align 1 chande_batch_from_tr_f32_param_5,
	.param .u64 .ptr .align 1 chande_batch_from_tr_f32_param_6,
	.param .u64 .ptr .align 1 chande_batch_from_tr_f32_param_7,
	.param .u32 chande_batch_from_tr_f32_param_8,
	.param .u32 chande_batch_from_tr_f32_param_9,
	.param .u32 chande_batch_from_tr_f32_param_10,
	.param .u64 .ptr .align 1 chande_batch_from_tr_f32_param_11
)
{
	.reg .pred 	%p<137>;
	.reg .b32 	%r<105>;
	.reg .b32 	%f<296>;
	.reg .b64 	%rd<69>;
	.reg .b64 	%fd<90>;

	ld.param.u64 	%rd22, [chande_batch_from_tr_f32_param_0];
	ld.param.u64 	%rd23, [chande_batch_from_tr_f32_param_1];
	ld.param.u64 	%rd24, [chande_batch_from_tr_f32_param_2];
	ld.param.u64 	%rd17, [chande_batch_from_tr_f32_param_3];
	ld.param.u64 	%rd18, [chande_batch_from_tr_f32_param_4];
	ld.param.u64 	%rd20, [chande_batch_from_tr_f32_param_6];
	ld.param.u32 	%r59, [chande_batch_from_tr_f32_param_8];
	ld.param.u32 	%r88, [chande_batch_from_tr_f32_param_9];
	ld.param.u32 	%r61, [chande_batch_from_tr_f32_param_10];
	ld.param.u64 	%rd25, [chande_batch_from_tr_f32_param_11];
	cvta.to.global.u64 	%rd1, %rd24;
	cvta.to.global.u64 	%rd2, %rd25;
	cvta.to.global.u64 	%rd3, %rd23;
	cvta.to.global.u64 	%rd4, %rd22;
	mov.u32 	%r1, %ctaid.x;
	setp.ge.s32 	%p1, %r1, %r61;
	@%p1 bra 	$L__BB1_142;
	ld.param.u64 	%rd68, [chande_batch_from_tr_f32_param_7];
	ld.param.u64 	%rd67, [chande_batch_from_tr_f32_param_5];
	cvta.to.global.u64 	%rd26, %rd17;
	cvta.to.global.u64 	%rd27, %rd18;
	cvta.to.global.u64 	%rd28, %rd67;
	cvta.to.global.u64 	%rd29, %rd20;
	cvta.to.global.u64 	%rd30, %rd68;
	mul.wide.u32 	%rd31, %r1, 4;
	add.s64 	%rd32, %rd26, %rd31;
	ld.global.nc.u32 	%r2, [%rd32];
	add.s64 	%rd33, %rd27, %rd31;
	ld.global.nc.f32 	%f1, [%rd33];
	add.s64 	%rd34, %rd28, %rd31;
	ld.global.nc.u32 	%r3, [%rd34];
	add.s64 	%rd35, %rd29, %rd31;
	ld.global.nc.f32 	%f2, [%rd35];
	add.s64 	%rd36, %rd30, %rd31;
	ld.global.nc.u32 	%r99, [%rd36];
	setp.lt.s32 	%p2, %r2, 1;
	max.s32 	%r63, %r99, %r88;
	setp.ge.s32 	%p3, %r63, %r59;
	or.pred  	%p4, %p3, %p2;
	@%p4 bra 	$L__BB1_142;
	mul.lo.s32 	%r5, %r59, %r1;
	mov.u32 	%r6, %tid.x;
	setp.ge.s32 	%p5, %r6, %r59;
	@%p5 bra 	$L__BB1_5;
	mov.u32 	%r7, %ntid.x;
	mov.u32 	%r85, %r6;
$L__BB1_4:
	add.s32 	%r64, %r85, %r5;
	mul.wide.s32 	%rd37, %r64, 4;
	add.s64 	%rd38, %rd2, %rd37;
	mov.b32 	%r65, 2143289344;
	st.global.u32 	[%rd38], %r65;
	add.s32 	%r85, %r85, %r7;
	setp.lt.s32 	%p6, %r85, %r59;
	@%p6 bra 	$L__BB1_4;
$L__BB1_5:
	bar.sync 	0;
	setp.ne.s32 	%p7, %r6, 0;
	@%p7 bra 	$L__BB1_142;
	add.s32 	%r66, %r2, %r88;
	add.s32 	%r67, %r88, 1;
	max.s32 	%r68, %r66, %r67;
	sub.s32 	%r10, %r68, %r88;
	and.b32  	%r11, %r10, 15;
	sub.s32 	%r69, %r88, %r68;
	setp.gt.u32 	%p8, %r69, -16;
	mov.f64 	%fd88, 0d0000000000000000;
	@%p8 bra 	$L__BB1_9;
	and.b32  	%r12, %r10, -16;
	mov.b32 	%r87, 0;
	mov.f64 	%fd88, 0d0000000000000000;
$L__BB1_8:
	.pragma "nounroll";
	mul.wide.s32 	%rd39, %r88, 4;
	add.s64 	%rd40, %rd1, %rd39;
	ld.global.nc.f32 	%f146, [%rd40];
	cvt.f64.f32 	%fd20, %f146;
	add.f64 	%fd21, %fd88, %fd20;
	ld.global.nc.f32 	%f147, [%rd40+4];
	cvt.f64.f32 	%fd22, %f147;
	add.f64 	%fd23, %fd21, %fd22;
	ld.global.nc.f32 	%f148, [%rd40+8];
	cvt.f64.f32 	%fd24, %f148;
	add.f64 	%fd25, %fd23, %fd24;
	ld.global.nc.f32 	%f149, [%rd40+12];
	cvt.f64.f32 	%fd26, %f149;
	add.f64 	%fd27, %fd25, %fd26;
	ld.global.nc.f32 	%f150, [%rd40+16];
	cvt.f64.f32 	%fd28, %f150;
	add.f64 	%fd29, %fd27, %fd28;
	ld.global.nc.f32 	%f151, [%rd40+20];
	cvt.f64.f32 	%fd30, %f151;
	add.f64 	%fd31, %fd29, %fd30;
	ld.global.nc.f32 	%f152, [%rd40+24];
	cvt.f64.f32 	%fd32, %f152;
	add.f64 	%fd33, %fd31, %fd32;
	ld.global.nc.f32 	%f153, [%rd40+28];
	cvt.f64.f32 	%fd34, %f153;
	add.f64 	%fd35, %fd33, %fd34;
	ld.global.nc.f32 	%f154, [%rd40+32];
	cvt.f64.f32 	%fd36, %f154;
	add.f64 	%fd37, %fd35, %fd36;
	ld.global.nc.f32 	%f155, [%rd40+36];
	cvt.f64.f32 	%fd38, %f155;
	add.f64 	%fd39, %fd37, %fd38;
	ld.global.nc.f32 	%f156, [%rd40+40];
	cvt.f64.f32 	%fd40, %f156;
	add.f64 	%fd41, %fd39, %fd40;
	ld.global.nc.f32 	%f157, [%rd40+44];
	cvt.f64.f32 	%fd42, %f157;
	add.f64 	%fd43, %fd41, %fd42;
	ld.global.nc.f32 	%f158, [%rd40+48];
	cvt.f64.f32 	%fd44, %f158;
	add.f64 	%fd45, %fd43, %fd44;
	ld.global.nc.f32 	%f159, [%rd40+52];
	cvt.f64.f32 	%fd46, %f159;
	add.f64 	%fd47, %fd45, %fd46;
	ld.global.nc.f32 	%f160, [%rd40+56];
	cvt.f64.f32 	%fd48, %f160;
	add.f64 	%fd49, %fd47, %fd48;
	ld.global.nc.f32 	%f161, [%rd40+60];
	cvt.f64.f32 	%fd50, %f161;
	add.f64 	%fd88, %fd49, %fd50;
	add.s32 	%r88, %r88, 16;
	add.s32 	%r87, %r87, 16;
	setp.ne.s32 	%p9, %r87, %r12;
	@%p9 bra 	$L__BB1_8;
$L__BB1_9:
	setp.eq.s32 	%p10, %r11, 0;
	@%p10 bra 	$L__BB1_18;
	and.b32  	%r18, %r10, 7;
	setp.lt.u32 	%p11, %r11, 8;
	@%p11 bra 	$L__BB1_12;
	mul.wide.s32 	%rd41, %r88, 4;
	add.s64 	%rd42, %rd1, %rd41;
	ld.global.nc.f32 	%f162, [%rd42];
	cvt.f64.f32 	%fd52, %f162;
	add.f64 	%fd53, %fd88, %fd52;
	ld.global.nc.f32 	%f163, [%rd42+4];
	cvt.f64.f32 	%fd54, %f163;
	add.f64 	%fd55, %fd53, %fd54;
	ld.global.nc.f32 	%f164, [%rd42+8];
	cvt.f64.f32 	%fd56, %f164;
	add.f64 	%fd57, %fd55, %fd56;
	ld.global.nc.f32 	%f165, [%rd42+12];
	cvt.f64.f32 	%fd58, %f165;
	add.f64 	%fd59, %fd57, %fd58;
	ld.global.nc.f32 	%f166, [%rd42+16];
	cvt.f64.f32 	%fd60, %f166;
	add.f64 	%fd61, %fd59, %fd60;
	ld.global.nc.f32 	%f167, [%rd42+20];
	cvt.f64.f32 	%fd62, %f167;
	add.f64 	%fd63, %fd61, %fd62;
	ld.global.nc.f32 	%f168, [%rd42+24];
	cvt.f64.f32 	%fd64, %f168;
	add.f64 	%fd65, %fd63, %fd64;
	ld.global.nc.f32 	%f169, [%rd42+28];
	cvt.f64.f32 	%fd66, %f169;
	add.f64 	%fd88, %fd65, %fd66;
	add.s32 	%r88, %r88, 8;
$L__BB1_12:
	setp.eq.s32 	%p12, %r18, 0;
	@%p12 bra 	$L__BB1_18;
	and.b32  	%r21, %r10, 3;
	setp.lt.u32 	%p13, %r18, 4;
	@%p13 bra 	$L__BB1_15;
	mul.wide.s32 	%rd43, %r88, 4;
	add.s64 	%rd44, %rd1, %rd43;
	ld.global.nc.f32 	%f170, [%rd44];
	cvt.f64.f32 	%fd68, %f170;
	add.f64 	%fd69, %fd88, %fd68;
	ld.global.nc.f32 	%f171, [%rd44+4];
	cvt.f64.f32 	%fd70, %f171;
	add.f64 	%fd71, %fd69, %fd70;
	ld.global.nc.f32 	%f172, [%rd44+8];
	cvt.f64.f32 	%fd72, %f172;
	add.f64 	%fd73, %fd71, %fd72;
	ld.global.nc.f32 	%f173, [%rd44+12];
	cvt.f64.f32 	%fd74, %f173;
	add.f64 	%fd88, %fd73, %fd74;
	add.s32 	%r88, %r88, 4;
$L__BB1_15:
	setp.eq.s32 	%p14, %r21, 0;
	@%p14 bra 	$L__BB1_18;
	mov.b32 	%r92, 0;
$L__BB1_17:
	.pragma "nounroll";
	mul.wide.s32 	%rd45, %r88, 4;
	add.s64 	%rd46, %rd1, %rd45;
	ld.global.nc.f32 	%f174, [%rd46];
	cvt.f64.f32 	%fd75, %f174;
	add.f64 	%fd88, %fd88, %fd75;
	add.s32 	%r88, %r88, 1;
	add.s32 	%r92, %r92, 1;
	setp.ne.s32 	%p15, %r92, %r21;
	@%p15 bra 	$L__BB1_17;
$L__BB1_18:
	cvt.rn.f64.u32 	%fd76, %r2;
	div.rn.f64 	%fd89, %fd88, %fd76;
	setp.eq.s32 	%p16, %r3, 0;
	selp.f32 	%f3, 0f7F7FFFFF, 0fFF7FFFFF, %p16;
	sub.s32 	%r72, %r99, %r2;
	add.s32 	%r95, %r72, 1;
	setp.gt.s32 	%p17, %r95, %r99;
	mov.f32 	%f270, %f3;
	@%p17 bra 	$L__BB1_75;
	add.s32 	%r73, %r2, -1;
	and.b32  	%r29, %r2, 7;
	setp.lt.u32 	%p18, %r73, 7;
	mov.f32 	%f270, %f3;
	@%p18 bra 	$L__BB1_46;
	and.b32  	%r30, %r2, 2147483640;
	mov.b32 	%r94, 0;
	mov.f32 	%f270, %f3;
$L__BB1_21:
	.pragma "nounroll";
	setp.eq.s32 	%p19, %r3, 0;
	mul.wide.s32 	%rd47, %r95, 4;
	add.s64 	%rd5, %rd3, %rd47;
	add.s64 	%rd6, %rd4, %rd47;
	@%p19 bra 	$L__BB1_23;
	ld.global.nc.f32 	%f249, [%rd6];
	bra.uni 	$L__BB1_24;
$L__BB1_23:
	ld.global.nc.f32 	%f249, [%rd5];
$L__BB1_24:
	setp.gt.f32 	%p21, %f249, %f270;
	selp.f32 	%f176, %f249, %f270, %p21;
	setp.lt.f32 	%p22, %f249, %f270;
	selp.f32 	%f177, %f249, %f270, %p22;
	selp.f32 	%f8, %f177, %f176, %p19;
	@%p19 bra 	$L__BB1_26;
	ld.global.nc.f32 	%f250, [%rd6+4];
	bra.uni 	$L__BB1_27;
$L__BB1_26:
	ld.global.nc.f32 	%f250, [%rd5+4];
$L__BB1_27:
	setp.gt.f32 	%p24, %f250, %f8;
	selp.f32 	%f178, %f250, %f8, %p24;
	setp.lt.f32 	%p25, %f250, %f8;
	selp.f32 	%f179, %f250, %f8, %p25;
	selp.f32 	%f12, %f179, %f178, %p19;
	@%p19 bra 	$L__BB1_29;
	ld.global.nc.f32 	%f251, [%rd6+8];
	bra.uni 	$L__BB1_30;
$L__BB1_29:
	ld.global.nc.f32 	%f251, [%rd5+8];
$L__BB1_30:
	setp.gt.f32 	%p27, %f251, %f12;
	selp.f32 	%f180, %f251, %f12, %p27;
	setp.lt.f32 	%p28, %f251, %f12;
	selp.f32 	%f181, %f251, %f12, %p28;
	selp.f32 	%f16, %f181, %f180, %p19;
	@%p19 bra 	$L__BB1_32;
	ld.global.nc.f32 	%f252, [%rd6+12];
	bra.uni 	$L__BB1_33;
$L__BB1_32:
	ld.global.nc.f32 	%f252, [%rd5+12];
$L__BB1_33:
	setp.gt.f32 	%p30, %f252, %f16;
	selp.f32 	%f182, %f252, %f16, %p30;
	setp.lt.f32 	%p31, %f252, %f16;
	selp.f32 	%f183, %f252, %f16, %p31;
	selp.f32 	%f20, %f183, %f182, %p19;
	@%p19 bra 	$L__BB1_35;
	ld.global.nc.f32 	%f253, [%rd6+16];
	bra.uni 	$L__BB1_36;
$L__BB1_35:
	ld.global.nc.f32 	%f253, [%rd5+16];
$L__BB1_36:
	setp.gt.f32 	%p33, %f253, %f20;
	selp.f32 	%f184, %f253, %f20, %p33;
	setp.lt.f32 	%p34, %f253, %f20;
	selp.f32 	%f185, %f253, %f20, %p34;
	selp.f32 	%f24, %f185, %f184, %p19;
	@%p19 bra 	$L__BB1_38;
	ld.global.nc.f32 	%f254, [%rd6+20];
	bra.uni 	$L__BB1_39;
$L__BB1_38:
	ld.global.nc.f32 	%f254, [%rd5+20];
$L__BB1_39:
	setp.gt.f32 	%p36, %f254, %f24;
	selp.f32 	%f186, %f254, %f24, %p36;
	setp.lt.f32 	%p37, %f254, %f24;
	selp.f32 	%f187, %f254, %f24, %p37;
	selp.f32 	%f28, %f187, %f186, %p19;
	@%p19 bra 	$L__BB1_41;
	ld.global.nc.f32 	%f255, [%rd6+24];
	bra.uni 	$L__BB1_42;
$L__BB1_41:
	ld.global.nc.f32 	%f255, [%rd5+24];
$L__BB1_42:
	setp.gt.f32 	%p39, %f255, %f28;
	selp.f32 	%f188, %f255, %f28, %p39;
	setp.lt.f32 	%p40, %f255, %f28;
	selp.f32 	%f189, %f255, %f28, %p40;
	selp.f32 	%f32, %f189, %f188, %p19;
	@%p19 bra 	$L__BB1_44;
	ld.global.nc.f32 	%f256, [%rd6+28];
	bra.uni 	$L__BB1_45;
$L__BB1_44:
	ld.global.nc.f32 	%f256, [%rd5+28];
$L__BB1_45:
	setp.gt.f32 	%p42, %f256, %f32;
	selp.f32 	%f190, %f256, %f32, %p42;
	setp.lt.f32 	%p43, %f256, %f32;
	selp.f32 	%f191, %f256, %f32, %p43;
	selp.f32 	%f270, %f191, %f190, %p19;
	add.s32 	%r95, %r95, 8;
	add.s32 	%r94, %r94, 8;
	setp.ne.s32 	%p44, %r94, %r30;
	@%p44 bra 	$L__BB1_21;
$L__BB1_46:
	setp.eq.s32 	%p45, %r29, 0;
	@%p45 bra 	$L__BB1_75;
	and.b32  	%r36, %r2, 3;
	setp.lt.u32 	%p46, %r29, 4;
	@%p46 bra 	$L__BB1_61;
	setp.eq.s32 	%p47, %r3, 0;
	mul.wide.s32 	%rd48, %r95, 4;
	add.s64 	%rd7, %rd3, %rd48;
	add.s64 	%rd8, %rd4, %rd48;
	@%p47 bra 	$L__BB1_50;
	ld.global.nc.f32 	%f259, [%rd8];
	bra.uni 	$L__BB1_51;
$L__BB1_50:
	ld.global.nc.f32 	%f259, [%rd7];
$L__BB1_51:
	setp.gt.f32 	%p49, %f259, %f270;
	selp.f32 	%f193, %f259, %f270, %p49;
	setp.lt.f32 	%p50, %f259, %f270;
	selp.f32 	%f194, %f259, %f270, %p50;
	selp.f32 	%f42, %f194, %f193, %p47;
	@%p47 bra 	$L__BB1_53;
	ld.global.nc.f32 	%f260, [%rd8+4];
	bra.uni 	$L__BB1_54;
$L__BB1_53:
	ld.global.nc.f32 	%f260, [%rd7+4];
$L__BB1_54:
	setp.gt.f32 	%p52, %f260, %f42;
	selp.f32 	%f195, %f260, %f42, %p52;
	setp.lt.f32 	%p53, %f260, %f42;
	selp.f32 	%f196, %f260, %f42, %p53;
	selp.f32 	%f46, %f196, %f195, %p47;
	@%p47 bra 	$L__BB1_56;
	ld.global.nc.f32 	%f261, [%rd8+8];
	bra.uni 	$L__BB1_57;
$L__BB1_56:
	ld.global.nc.f32 	%f261, [%rd7+8];
$L__BB1_57:
	setp.gt.f32 	%p55, %f261, %f46;
	selp.f32 	%f197, %f261, %f46, %p55;
	setp.lt.f32 	%p56, %f261, %f46;
	selp.f32 	%f198, %f261, %f46, %p56;
	selp.f32 	%f50, %f198, %f197, %p47;
	@%p47 bra 	$L__BB1_59;
	ld.global.nc.f32 	%f262, [%rd8+12];
	bra.uni 	$L__BB1_60;
$L__BB1_59:
	ld.global.nc.f32 	%f262, [%rd7+12];
$L__BB1_60:
	setp.eq.s32 	%p57, %r3, 0;
	setp.gt.f32 	%p58, %f262, %f50;
	selp.f32 	%f199, %f262, %f50, %p58;
	setp.lt.f32 	%p59, %f262, %f50;
	selp.f32 	%f200, %f262, %f50, %p59;
	selp.f32 	%f270, %f200, %f199, %p57;
	add.s32 	%r95, %r95, 4;
$L__BB1_61:
	setp.eq.s32 	%p60, %r36, 0;
	@%p60 bra 	$L__BB1_75;
	setp.eq.s32 	%p61, %r36, 1;
	@%p61 bra 	$L__BB1_70;
	setp.eq.s32 	%p62, %r3, 0;
	mul.wide.s32 	%rd49, %r95, 4;
	add.s64 	%rd9, %rd3, %rd49;
	add.s64 	%rd10, %rd4, %rd49;
	@%p62 bra 	$L__BB1_65;
	ld.global.nc.f32 	%f265, [%rd10];
	bra.uni 	$L__BB1_66;
$L__BB1_65:
	ld.global.nc.f32 	%f265, [%rd9];
$L__BB1_66:
	setp.eq.s32 	%p63, %r3, 0;
	setp.gt.f32 	%p64, %f265, %f270;
	selp.f32 	%f202, %f265, %f270, %p64;
	setp.lt.f32 	%p65, %f265, %f270;
	selp.f32 	%f203, %f265, %f270, %p65;
	selp.f32 	%f60, %f203, %f202, %p63;
	@%p63 bra 	$L__BB1_68;
	ld.global.nc.f32 	%f266, [%rd10+4];
	bra.uni 	$L__BB1_69;
$L__BB1_68:
	ld.global.nc.f32 	%f266, [%rd9+4];
$L__BB1_69:
	setp.eq.s32 	%p66, %r3, 0;
	setp.gt.f32 	%p67, %f266, %f60;
	selp.f32 	%f204, %f266, %f60, %p67;
	setp.lt.f32 	%p68, %f266, %f60;
	selp.f32 	%f205, %f266, %f60, %p68;
	selp.f32 	%f270, %f205, %f204, %p66;
	add.s32 	%r95, %r95, 2;
$L__BB1_70:
	and.b32  	%r75, %r2, 1;
	setp.eq.b32 	%p69, %r75, 1;
	not.pred 	%p70, %p69;
	@%p70 bra 	$L__BB1_75;
	setp.eq.s32 	%p71, %r3, 0;
	@%p71 bra 	$L__BB1_73;
	mul.wide.s32 	%rd50, %r95, 4;
	add.s64 	%rd51, %rd4, %rd50;
	ld.global.nc.f32 	%f269, [%rd51];
	bra.uni 	$L__BB1_74;
$L__BB1_73:
	mul.wide.s32 	%rd52, %r95, 4;
	add.s64 	%rd53, %rd3, %rd52;
	ld.global.nc.f32 	%f269, [%rd53];
$L__BB1_74:
	setp.eq.s32 	%p72, %r3, 0;
	setp.gt.f32 	%p73, %f269, %f270;
	selp.f32 	%f206, %f269, %f270, %p73;
	setp.lt.f32 	%p74, %f269, %f270;
	selp.f32 	%f207, %f269, %f270, %p74;
	selp.f32 	%f270, %f207, %f206, %p72;
$L__BB1_75:
	setp.eq.s32 	%p75, %r3, 0;
	@%p75 bra 	$L__BB1_77;
	cvt.rn.f32.f64 	%f208, %fd89;
	mul.f32 	%f209, %f1, %f208;
	sub.f32 	%f271, %f270, %f209;
	bra.uni 	$L__BB1_78;
$L__BB1_77:
	cvt.rn.f32.f64 	%f210, %fd89;
	fma.rn.f32 	%f271, %f1, %f210, %f270;
$L__BB1_78:
	add.s32 	%r76, %r99, %r5;
	mul.wide.s32 	%rd54, %r76, 4;
	add.s64 	%rd55, %rd2, %rd54;
	st.global.f32 	[%rd55], %f271;
	add.s32 	%r98, %r99, 1;
	setp.ge.s32 	%p76, %r98, %r59;
	@%p76 bra 	$L__BB1_142;
	and.b32  	%r42, %r2, 7;
	cvt.f64.f32 	%fd79, %f2;
$L__BB1_80:
	mov.u32 	%r43, %r98;
	mul.wide.s32 	%rd56, %r43, 4;
	add.s64 	%rd57, %rd1, %rd56;
	ld.global.nc.f32 	%f211, [%rd57];
	cvt.f64.f32 	%fd77, %f211;
	sub.f64 	%fd78, %fd77, %fd89;
	fma.rn.f64 	%fd89, %fd78, %fd79, %fd89;
	sub.s32 	%r101, %r99, %r2;
	add.s32 	%r103, %r101, 2;
	setp.gt.s32 	%p77, %r103, %r43;
	mov.f32 	%f294, %f3;
	@%p77 bra 	$L__BB1_138;
	add.s32 	%r78, %r2, -1;
	setp.lt.u32 	%p78, %r78, 7;
	mov.f32 	%f294, %f3;
	@%p78 bra 	$L__BB1_109;
	and.b32  	%r79, %r2, 2147483640;
	neg.s32 	%r100, %r79;
	mov.f32 	%f294, %f3;
$L__BB1_83:
	.pragma "nounroll";
	setp.eq.s32 	%p79, %r3, 0;
	add.s32 	%r80, %r101, 2;
	mul.wide.s32 	%rd58, %r80, 4;
	add.s64 	%rd11, %rd3, %rd58;
	add.s64 	%rd12, %rd4, %rd58;
	@%p79 bra 	$L__BB1_85;
	ld.global.nc.f32 	%f273, [%rd12];
	bra.uni 	$L__BB1_86;
$L__BB1_85:
	ld.global.nc.f32 	%f273, [%rd11];
$L__BB1_86:
	setp.gt.f32 	%p81, %f273, %f294;
	selp.f32 	%f213, %f273, %f294, %p81;
	setp.lt.f32 	%p82, %f273, %f294;
	selp.f32 	%f214, %f273, %f294, %p82;
	selp.f32 	%f79, %f214, %f213, %p79;
	@%p79 bra 	$L__BB1_88;
	ld.global.nc.f32 	%f274, [%rd12+4];
	bra.uni 	$L__BB1_89;
$L__BB1_88:
	ld.global.nc.f32 	%f274, [%rd11+4];
$L__BB1_89:
	setp.gt.f32 	%p84, %f274, %f79;
	selp.f32 	%f215, %f274, %f79, %p84;
	setp.lt.f32 	%p85, %f274, %f79;
	selp.f32 	%f216, %f274, %f79, %p85;
	selp.f32 	%f83, %f216, %f215, %p79;
	@%p79 bra 	$L__BB1_91;
	ld.global.nc.f32 	%f275, [%rd12+8];
	bra.uni 	$L__BB1_92;
$L__BB1_91:
	ld.global.nc.f32 	%f275, [%rd11+8];
$L__BB1_92:
	setp.gt.f32 	%p87, %f275, %f83;
	selp.f32 	%f217, %f275, %f83, %p87;
	setp.lt.f32 	%p88, %f275, %f83;
	selp.f32 	%f218, %f275, %f83, %p88;
	selp.f32 	%f87, %f218, %f217, %p79;
	@%p79 bra 	$L__BB1_94;
	ld.global.nc.f32 	%f276, [%rd12+12];
	bra.uni 	$L__BB1_95;
$L__BB1_94:
	ld.global.nc.f32 	%f276, [%rd11+12];
$L__BB1_95:
	setp.gt.f32 	%p90, %f276, %f87;
	selp.f32 	%f219, %f276, %f87, %p90;
	setp.lt.f32 	%p91, %f276, %f87;
	selp.f32 	%f220, %f276, %f87, %p91;
	selp.f32 	%f91, %f220, %f219, %p79;
	@%p79 bra 	$L__BB1_97;
	ld.global.nc.f32 	%f277, [%rd12+16];
	bra.uni 	$L__BB1_98;
$L__BB1_97:
	ld.global.nc.f32 	%f277, [%rd11+16];
$L__BB1_98:
	setp.gt.f32 	%p93, %f277, %f91;
	selp.f32 	%f221, %f277, %f91, %p93;
	setp.lt.f32 	%p94, %f277, %f91;
	selp.f32 	%f222, %f277, %f91, %p94;
	selp.f32 	%f95, %f222, %f221, %p79;
	@%p79 bra 	$L__BB1_100;
	ld.global.nc.f32 	%f278, [%rd12+20];
	bra.uni 	$L__BB1_101;
$L__BB1_100:
	ld.global.nc.f32 	%f278, [%rd11+20];
$L__BB1_101:
	setp.gt.f32 	%p96, %f278, %f95;
	selp.f32 	%f223, %f278, %f95, %p96;
	setp.lt.f32 	%p97, %f278, %f95;
	selp.f32 	%f224, %f278, %f95, %p97;
	selp.f32 	%f99, %f224, %f223, %p79;
	@%p79 bra 	$L__BB1_103;
	ld.global.nc.f32 	%f279, [%rd12+24];
	bra.uni 	$L__BB1_104;
$L__BB1_103:
	ld.global.nc.f32 	%f279, [%rd11+24];
$L__BB1_104:
	setp.gt.f32 	%p99, %f279, %f99;
	selp.f32 	%f225, %f279, %f99, %p99;
	setp.lt.f32 	%p100, %f279, %f99;
	selp.f32 	%f226, %f279, %f99, %p100;
	selp.f32 	%f103, %f226, %f225, %p79;
	@%p79 bra 	$L__BB1_106;
	ld.global.nc.f32 	%f280, [%rd12+28];
	bra.uni 	$L__BB1_107;
$L__BB1_106:
	ld.global.nc.f32 	%f280, [%rd11+28];
$L__BB1_107:
	setp.gt.f32 	%p102, %f280, %f103;
	selp.f32 	%f227, %f280, %f103, %p102;
	setp.lt.f32 	%p103, %f280, %f103;
	selp.f32 	%f228, %f280, %f103, %p103;
	selp.f32 	%f294, %f228, %f227, %p79;
	add.s32 	%r101, %r101, 8;
	add.s32 	%r100, %r100, 8;
	setp.ne.s32 	%p104, %r100, 0;
	@%p104 bra 	$L__BB1_83;
	add.s32 	%r103, %r101, 2;
$L__BB1_109:
	setp.eq.s32 	%p105, %r42, 0;
	@%p105 bra 	$L__BB1_138;
	add.s32 	%r81, %r42, -1;
	setp.lt.u32 	%p106, %r81, 3;
	@%p106 bra 	$L__BB1_124;
	setp.eq.s32 	%p107, %r3, 0;
	mul.wide.s32 	%rd59, %r103, 4;
	add.s64 	%rd13, %rd3, %rd59;
	add.s64 	%rd14, %rd4, %rd59;
	@%p107 bra 	$L__BB1_113;
	ld.global.nc.f32 	%f283, [%rd14];
	bra.uni 	$L__BB1_114;
$L__BB1_113:
	ld.global.nc.f32 	%f283, [%rd13];
$L__BB1_114:
	setp.gt.f32 	%p109, %f283, %f294;
	selp.f32 	%f230, %f283, %f294, %p109;
	setp.lt.f32 	%p110, %f283, %f294;
	selp.f32 	%f231, %f283, %f294, %p110;
	selp.f32 	%f113, %f231, %f230, %p107;
	@%p107 bra 	$L__BB1_116;
	ld.global.nc.f32 	%f284, [%rd14+4];
	bra.uni 	$L__BB1_117;
$L__BB1_116:
	ld.global.nc.f32 	%f284, [%rd13+4];
$L__BB1_117:
	setp.gt.f32 	%p112, %f284, %f113;
	selp.f32 	%f232, %f284, %f113, %p112;
	setp.lt.f32 	%p113, %f284, %f113;
	selp.f32 	%f233, %f284, %f113, %p113;
	selp.f32 	%f117, %f233, %f232, %p107;
	@%p107 bra 	$L__BB1_119;
	ld.global.nc.f32 	%f285, [%rd14+8];
	bra.uni 	$L__BB1_120;
$L__BB1_119:
	ld.global.nc.f32 	%f285, [%rd13+8];
$L__BB1_120:
	setp.gt.f32 	%p115, %f285, %f117;
	selp.f32 	%f234, %f285, %f117, %p115;
	setp.lt.f32 	%p116, %f285, %f117;
	selp.f32 	%f235, %f285, %f117, %p116;
	selp.f32 	%f121, %f235, %f234, %p107;
	@%p107 bra 	$L__BB1_122;
	ld.global.nc.f32 	%f286, [%rd14+12];
	bra.uni 	$L__BB1_123;
$L__BB1_122:
	ld.global.nc.f32 	%f286, [%rd13+12];
$L__BB1_123:
	setp.eq.s32 	%p117, %r3, 0;
	setp.gt.f32 	%p118, %f286, %f121;
	selp.f32 	%f236, %f286, %f121, %p118;
	setp.lt.f32 	%p119, %f286, %f121;
	selp.f32 	%f237, %f286, %f121, %p119;
	selp.f32 	%f294, %f237, %f236, %p117;
	add.s32 	%r103, %r103, 4;
$L__BB1_124:
	and.b32  	%r82, %r2, 3;
	setp.eq.s32 	%p120, %r82, 0;
	@%p120 bra 	$L__BB1_138;
	setp.eq.s32 	%p121, %r82, 1;
	@%p121 bra 	$L__BB1_133;
	setp.eq.s32 	%p122, %r3, 0;
	mul.wide.s32 	%rd60, %r103, 4;
	add.s64 	%rd15, %rd3, %rd60;
	add.s64 	%rd16, %rd4, %rd60;
	@%p122 bra 	$L__BB1_128;
	ld.global.nc.f32 	%f289, [%rd16];
	bra.uni 	$L__BB1_129;
$L__BB1_128:
	ld.global.nc.f32 	%f289, [%rd15];
$L__BB1_129:
	setp.gt.f32 	%p124, %f289, %f294;
	selp.f32 	%f239, %f289, %f294, %p124;
	setp.lt.f32 	%p125, %f289, %f294;
	selp.f32 	%f240, %f289, %f294, %p125;
	selp.f32 	%f131, %f240, %f239, %p122;
	@%p122 bra 	$L__BB1_131;
	ld.global.nc.f32 	%f290, [%rd16+4];
	bra.uni 	$L__BB1_132;
$L__BB1_131:
	ld.global.nc.f32 	%f290, [%rd15+4];
$L__BB1_132:
	setp.eq.s32 	%p126, %r3, 0;
	setp.gt.f32 	%p127, %f290, %f131;
	selp.f32 	%f241, %f290, %f131, %p127;
	setp.lt.f32 	%p128, %f290, %f131;
	selp.f32 	%f242, %f290, %f131, %p128;
	selp.f32 	%f294, %f242, %f241, %p126;
	add.s32 	%r103, %r103, 2;
$L__BB1_133:
	and.b32  	%r83, %r2, 1;
	setp.eq.b32 	%p129, %r83, 1;
	not.pred 	%p130, %p129;
	@%p130 bra 	$L__BB1_138;
	setp.eq.s32 	%p131, %r3, 0;
	@%p131 bra 	$L__BB1_136;
	mul.wide.s32 	%rd61, %r103, 4;
	add.s64 	%rd62, %rd4, %rd61;
	ld.global.nc.f32 	%f293, [%rd62];
	bra.uni 	$L__BB1_137;
$L__BB1_136:
	mul.wide.s32 	%rd63, %r103, 4;
	add.s64 	%rd64, %rd3, %rd63;
	ld.global.nc.f32 	%f293, [%rd64];
$L__BB1_137:
	setp.eq.s32 	%p132, %r3, 0;
	setp.gt.f32 	%p133, %f293, %f294;
	selp.f32 	%f243, %f293, %f294, %p133;
	setp.lt.f32 	%p134, %f293, %f294;
	selp.f32 	%f244, %f293, %f294, %p134;
	selp.f32 	%f294, %f244, %f243, %p132;
$L__BB1_138:
	setp.eq.s32 	%p135, %r3, 0;
	@%p135 bra 	$L__BB1_140;
	cvt.rn.f32.f64 	%f245, %fd89;
	mul.f32 	%f246, %f1, %f245;
	sub.f32 	%f295, %f294, %f246;
	bra.uni 	$L__BB1_141;
$L__BB1_140:
	cvt.rn.f32.f64 	%f247, %fd89;
	fma.rn.f32 	%f295, %f1, %f247, %f294;
$L__BB1_141:
	add.s32 	%r84, %r43, %r5;
	mul.wide.s32 	%rd65, %r84, 4;
	add.s64 	%rd66, %rd2, %rd65;
	st.global.f32 	[%rd66], %f295;
	add.s32 	%r98, %r43, 1;
	setp.ne.s32 	%p136, %r98, %r59;
	mov.u32 	%r99, %r43;
	@%p136 bra 	$L__BB1_80;
$L__BB1_142:
	ret;

}
	// .globl	chande_many_series_one_param_f32
.visible .entry chande_many_series_one_param_f32(
	.param .u64 .ptr .align 1 chande_many_series_one_param_f32_param_0,
	.param .u64 .ptr .align 1 chande_many_series_one_param_f32_param_1,
	.param .u64 .ptr .align 1 chande_many_series_one_param_f32_param_2,
	.param .u64 .ptr .align 1 chande_many_series_one_param_f32_param_3,
	.param .u32 chande_many_series_one_param_f32_param_4,
	.param .f32 chande_many_series_one_param_f32_param_5,
	.param .u32 chande_many_series_one_param_f32_param_6,
	.param .f32 chande_many_series_one_param_f32_param_7,
	.param .u32 chande_many_series_one_param_f32_param_8,
	.param .u32 chande_many_series_one_param_f32_param_9,
	.param .u64 .ptr .align 1 chande_many_series_one_param_f32_param_10
)
{
	.reg .pred 	%p<211>;
	.reg .b32 	%r<238>;
	.reg .b32 	%f<438>;
	.reg .b64 	%rd<239>;
	.reg .b64 	%fd<39>;

	ld.param.u64 	%rd23, [chande_many_series_one_param_f32_param_0];
	ld.param.u64 	%rd24, [chande_many_series_one_param_f32_param_1];
	ld.param.u64 	%rd25, [chande_many_series_one_param_f32_param_2];
	ld.param.u64 	%rd22, [chande_many_series_one_param_f32_param_3];
	ld.param.u32 	%r124, [chande_many_series_one_param_f32_param_4];
	ld.param.f32 	%f82, [chande_many_series_one_param_f32_param_5];
	ld.param.u32 	%r125, [chande_many_series_one_param_f32_param_6];
	ld.param.f32 	%f83, [chande_many_series_one_param_f32_param_7];
	ld.param.u32 	%r126, [chande_many_series_one_param_f32_param_8];
	ld.param.u32 	%r127, [chande_many_series_one_param_f32_param_9];
	ld.param.u64 	%rd26, [chande_many_series_one_param_f32_param_10];
	cvta.to.global.u64 	%rd1, %rd25;
	cvta.to.global.u64 	%rd2, %rd24;
	cvta.to.global.u64 	%rd3, %rd23;
	cvta.to.global.u64 	%rd4, %rd26;
	min.s32 	%r128, %r124, %r126;
	min.s32 	%r129, %r128, %r127;
	setp.lt.s32 	%p1, %r129, 1;
	@%p1 bra 	$L__BB2_25;
	mov.u32 	%r1, %tid.x;
	and.b32  	%r2, %r1, 31;
	mov.u32 	%r3, %ntid.x;
	setp.lt.u32 	%p2, %r3, 32;
	@%p2 bra 	$L__BB2_25;
	shr.u32 	%r4, %r3, 5;
	shr.u32 	%r130, %r1, 5;
	mov.u32 	%r131, %ctaid.x;
	mad.lo.s32 	%r199, %r4, %r131, %r130;
	setp.ge.s32 	%p3, %r199, %r126;
	@%p3 bra 	$L__BB2_25;
	cvt.rn.f64.u32 	%fd1, %r124;
	setp.eq.s32 	%p4, %r125, 0;
	selp.f32 	%f1, 0f7F7FFFFF, 0fFF7FFFFF, %p4;
	cvt.f64.f32 	%fd2, %f83;
	not.b32 	%r132, %r2;
	add.s32 	%r6, %r127, %r132;
	shr.u32 	%r133, %r6, 5;
	add.s32 	%r134, %r133, 1;
	and.b32  	%r7, %r134, 7;
	and.b32  	%r8, %r124, 15;
	add.s32 	%r9, %r8, -1;
	and.b32  	%r10, %r124, 7;
	add.s32 	%r11, %r10, -1;
	and.b32  	%r12, %r134, 3;
	and.b32  	%r13, %r124, 2147483632;
	and.b32  	%r14, %r124, 3;
	or.b32  	%r135, %r2, 128;
	mul.lo.s32 	%r15, %r126, %r135;
	shl.b32 	%r16, %r126, 8;
	or.b32  	%r136, %r2, 160;
	mul.lo.s32 	%r17, %r126, %r136;
	or.b32  	%r137, %r2, 192;
	mul.lo.s32 	%r18, %r126, %r137;
	or.b32  	%r138, %r2, 224;
	mul.lo.s32 	%r19, %r126, %r138;
	or.b32  	%r139, %r2, 64;
	mul.lo.s32 	%r20, %r126, %r139;
	or.b32  	%r140, %r2, 96;
	mul.lo.s32 	%r21, %r126, %r140;
	or.b32  	%r141, %r2, 32;
	mul.lo.s32 	%r22, %r126, %r141;
	mul.lo.s32 	%r23, %r126, %r2;
	and.b32  	%r142, %r134, 268435448;
	neg.s32 	%r24, %r142;
	cvta.to.global.u64 	%rd5, %rd22;
	mov.u32 	%r143, %nctaid.x;
	mul.lo.s32 	%r25, %r4, %r143;
	mul.wide.u32 	%rd17, %r126, 4;
$L__BB2_4:
	setp.lt.u32 	%p5, %r2, %r127;
	mul.wide.s32 	%rd27, %r199, 4;
	add.s64 	%rd28, %rd5, %rd27;
	ld.global.nc.u32 	%r220, [%rd28];
	@%p5 bra 	$L__BB2_62;
$L__BB2_5:
	setp.ge.u32 	%p13, %r220, %r127;
	@%p13 bra 	$L__BB2_24;
	setp.eq.s32 	%p14, %r2, 0;
	add.s32 	%r214, %r220, %r124;
	setp.le.s32 	%p15, %r214, %r127;
	and.pred  	%p16, %p14, %p15;
	@%p16 bra 	$L__BB2_7;
	bra.uni 	$L__BB2_24;
$L__BB2_7:
	add.s32 	%r161, %r220, 1;
	max.s32 	%r162, %r214, %r161;
	sub.s32 	%r79, %r162, %r220;
	and.b32  	%r80, %r79, 3;
	sub.s32 	%r81, %r220, %r162;
	setp.gt.u32 	%p17, %r81, -4;
	mov.f64 	%fd35, 0d0000000000000000;
	mov.u32 	%r223, %r220;
	@%p17 bra 	$L__BB2_13;
	mov.b32 	%r211, 0;
	mov.f64 	%fd35, 0d0000000000000000;
	mov.u32 	%r223, %r220;
$L__BB2_9:
	.pragma "nounroll";
	mul.lo.s32 	%r51, %r223, %r126;
	add.s32 	%r52, %r51, %r199;
	mul.wide.s32 	%rd59, %r52, 4;
	add.s64 	%rd6, %rd3, %rd59;
	ld.global.nc.f32 	%f2, [%rd6];
	add.s64 	%rd7, %rd2, %rd59;
	ld.global.nc.f32 	%f3, [%rd7];
	setp.eq.s32 	%p18, %r223, %r220;
	@%p18 bra 	$L__BB2_11;
	sub.s32 	%r164, %r51, %r126;
	add.s32 	%r165, %r164, %r199;
	mul.wide.s32 	%rd60, %r165, 4;
	add.s64 	%rd61, %rd1, %rd60;
	ld.global.nc.f32 	%f84, [%rd61];
	sub.f32 	%f85, %f2, %f3;
	sub.f32 	%f86, %f2, %f84;
	abs.f32 	%f87, %f86;
	setp.gt.f32 	%p19, %f87, %f85;
	selp.f32 	%f88, %f87, %f85, %p19;
	sub.f32 	%f89, %f3, %f84;
	abs.f32 	%f90, %f89;
	setp.gt.f32 	%p20, %f90, %f88;
	selp.f32 	%f402, %f90, %f88, %p20;
	bra.uni 	$L__BB2_12;
$L__BB2_11:
	sub.f32 	%f402, %f2, %f3;
$L__BB2_12:
	cvt.f64.f32 	%fd19, %f402;
	add.f64 	%fd20, %fd35, %fd19;
	mul.wide.u32 	%rd62, %r126, 4;
	add.s64 	%rd63, %rd6, %rd62;
	add.s64 	%rd64, %rd7, %rd62;
	ld.global.nc.f32 	%f91, [%rd64];
	ld.global.nc.f32 	%f92, [%rd63];
	mul.wide.s32 	%rd65, %r52, 4;
	add.s64 	%rd66, %rd1, %rd65;
	ld.global.nc.f32 	%f93, [%rd66];
	sub.f32 	%f94, %f92, %f91;
	sub.f32 	%f95, %f92, %f93;
	abs.f32 	%f96, %f95;
	setp.gt.f32 	%p21, %f96, %f94;
	selp.f32 	%f97, %f96, %f94, %p21;
	sub.f32 	%f98, %f91, %f93;
	abs.f32 	%f99, %f98;
	setp.gt.f32 	%p22, %f99, %f97;
	selp.f32 	%f100, %f99, %f97, %p22;
	cvt.f64.f32 	%fd21, %f100;
	add.f64 	%fd22, %fd20, %fd21;
	add.s64 	%rd67, %rd63, %rd62;
	add.s64 	%rd68, %rd64, %rd62;
	ld.global.nc.f32 	%f101, [%rd68];
	ld.global.nc.f32 	%f102, [%rd67];
	add.s64 	%rd69, %rd66, %rd62;
	ld.global.nc.f32 	%f103, [%rd69];
	sub.f32 	%f104, %f102, %f101;
	sub.f32 	%f105, %f102, %f103;
	abs.f32 	%f106, %f105;
	setp.gt.f32 	%p23, %f106, %f104;
	selp.f32 	%f107, %f106, %f104, %p23;
	sub.f32 	%f108, %f101, %f103;
	abs.f32 	%f109, %f108;
	setp.gt.f32 	%p24, %f109, %f107;
	selp.f32 	%f110, %f109, %f107, %p24;
	cvt.f64.f32 	%fd23, %f110;
	add.f64 	%fd24, %fd22, %fd23;
	add.s64 	%rd70, %rd67, %rd62;
	add.s64 	%rd71, %rd68, %rd62;
	ld.global.nc.f32 	%f111, [%rd71];
	ld.global.nc.f32 	%f112, [%rd70];
	add.s64 	%rd72, %rd69, %rd62;
	ld.global.nc.f32 	%f113, [%rd72];
	sub.f32 	%f114, %f112, %f111;
	sub.f32 	%f115, %f112, %f113;
	abs.f32 	%f116, %f115;
	setp.gt.f32 	%p25, %f116, %f114;
	selp.f32 	%f117, %f116, %f114, %p25;
	sub.f32 	%f118, %f111, %f113;
	abs.f32 	%f119, %f118;
	setp.gt.f32 	%p26, %f119, %f117;
	selp.f32 	%f120, %f119, %f117, %p26;
	cvt.f64.f32 	%fd25, %f120;
	add.f64 	%fd35, %fd24, %fd25;
	add.s32 	%r223, %r223, 4;
	add.s32 	%r211, %r211, 4;
	and.b32  	%r166, %r79, -4;
	setp.eq.s32 	%p27, %r211, %r166;
	@%p27 bra 	$L__BB2_13;
	bra.uni 	$L__BB2_9;
$L__BB2_13:
	setp.eq.s32 	%p28, %r80, 0;
	@%p28 bra 	$L__BB2_58;
	setp.eq.s32 	%p29, %r80, 1;
	@%p29 bra 	$L__BB2_53;
	mul.lo.s32 	%r83, %r223, %r126;
	add.s32 	%r84, %r83, %r199;
	mul.wide.s32 	%rd73, %r84, 4;
	add.s64 	%rd14, %rd3, %rd73;
	ld.global.nc.f32 	%f40, [%rd14];
	add.s64 	%rd15, %rd2, %rd73;
	ld.global.nc.f32 	%f41, [%rd15];
	setp.eq.s32 	%p30, %r223, %r220;
	@%p30 bra 	$L__BB2_48;
	sub.s32 	%r167, %r83, %r126;
	add.s32 	%r168, %r167, %r199;
	mul.wide.s32 	%rd74, %r168, 4;
	add.s64 	%rd75, %rd1, %rd74;
	ld.global.nc.f32 	%f121, [%rd75];
	sub.f32 	%f122, %f40, %f41;
	sub.f32 	%f123, %f40, %f121;
	abs.f32 	%f124, %f123;
	setp.gt.f32 	%p31, %f124, %f122;
	selp.f32 	%f125, %f124, %f122, %p31;
	sub.f32 	%f126, %f41, %f121;
	abs.f32 	%f127, %f126;
	setp.gt.f32 	%p32, %f127, %f125;
	selp.f32 	%f420, %f127, %f125, %p32;
	bra.uni 	$L__BB2_49;
$L__BB2_17:
	cvt.rn.f32.f64 	%f266, %fd34;
	fma.rn.f32 	%f404, %f82, %f266, %f423;
$L__BB2_18:
	add.s32 	%r184, %r214, -1;
	mad.lo.s32 	%r185, %r184, %r126, %r199;
	mul.wide.s32 	%rd158, %r185, 4;
	add.s64 	%rd159, %rd4, %rd158;
	st.global.f32 	[%rd159], %f404;
	setp.ge.s32 	%p123, %r214, %r127;
	@%p123 bra 	$L__BB2_24;
$L__BB2_19:
	mul.lo.s32 	%r186, %r214, %r126;
	add.s32 	%r60, %r186, %r199;
	mul.wide.s32 	%rd160, %r60, 4;
	add.s64 	%rd161, %rd3, %rd160;
	ld.global.nc.f32 	%f267, [%rd161];
	add.s64 	%rd162, %rd2, %rd160;
	ld.global.nc.f32 	%f268, [%rd162];
	sub.s32 	%r187, %r186, %r126;
	add.s32 	%r188, %r187, %r199;
	mul.wide.s32 	%rd163, %r188, 4;
	add.s64 	%rd164, %rd1, %rd163;
	ld.global.nc.f32 	%f269, [%rd164];
	sub.f32 	%f270, %f267, %f268;
	sub.f32 	%f271, %f267, %f269;
	abs.f32 	%f272, %f271;
	setp.gt.f32 	%p124, %f272, %f270;
	selp.f32 	%f273, %f272, %f270, %p124;
	sub.f32 	%f274, %f268, %f269;
	abs.f32 	%f275, %f274;
	setp.gt.f32 	%p125, %f275, %f273;
	selp.f32 	%f276, %f275, %f273, %p125;
	cvt.f64.f32 	%fd30, %f276;
	sub.f64 	%fd31, %fd30, %fd34;
	fma.rn.f64 	%fd34, %fd31, %fd2, %fd34;
	add.s32 	%r61, %r214, 1;
	sub.s32 	%r217, %r61, %r124;
	setp.gt.s32 	%p126, %r217, %r214;
	mov.f32 	%f406, %f1;
	@%p126 bra 	$L__BB2_20;
	bra.uni 	$L__BB2_86;
$L__BB2_20:
	setp.eq.s32 	%p208, %r125, 0;
	@%p208 bra 	$L__BB2_22;
	cvt.rn.f32.f64 	%f399, %fd34;
	mul.f32 	%f400, %f82, %f399;
	sub.f32 	%f407, %f406, %f400;
	bra.uni 	$L__BB2_23;
$L__BB2_22:
	cvt.rn.f32.f64 	%f401, %fd34;
	fma.rn.f32 	%f407, %f82, %f401, %f406;
$L__BB2_23:
	add.s64 	%rd238, %rd4, %rd160;
	st.global.f32 	[%rd238], %f407;
	setp.lt.s32 	%p209, %r61, %r127;
	mov.u32 	%r214, %r61;
	@%p209 bra 	$L__BB2_19;
$L__BB2_24:
	add.s32 	%r199, %r199, %r25;
	setp.lt.s32 	%p210, %r199, %r126;
	@%p210 bra 	$L__BB2_4;
$L__BB2_25:
	ret;
$L__BB2_26:
	setp.eq.s32 	%p146, %r8, 0;
	@%p146 bra 	$L__BB2_20;
	setp.lt.u32 	%p147, %r9, 7;
	@%p147 bra 	$L__BB2_29;
	mad.lo.s32 	%r191, %r217, %r126, %r199;
	mul.wide.s32 	%rd183, %r191, 4;
	add.s64 	%rd184, %rd3, %rd183;
	ld.global.nc.f32 	%f312, [%rd184];
	setp.gt.f32 	%p148, %f312, %f406;
	selp.f32 	%f313, %f312, %f406, %p148;
	mul.wide.u32 	%rd185, %r126, 4;
	add.s64 	%rd186, %rd184, %rd185;
	ld.global.nc.f32 	%f314, [%rd186];
	setp.gt.f32 	%p149, %f314, %f313;
	selp.f32 	%f315, %f314, %f313, %p149;
	add.s64 	%rd187, %rd186, %rd185;
	ld.global.nc.f32 	%f316, [%rd187];
	setp.gt.f32 	%p150, %f316, %f315;
	selp.f32 	%f317, %f316, %f315, %p150;
	add.s64 	%rd188, %rd187, %rd185;
	ld.global.nc.f32 	%f318, [%rd188];
	setp.gt.f32 	%p151, %f318, %f317;
	selp.f32 	%f319, %f318, %f317, %p151;
	add.s64 	%rd189, %rd188, %rd185;
	ld.global.nc.f32 	%f320, [%rd189];
	setp.gt.f32 	%p152, %f320, %f319;
	selp.f32 	%f321, %f320, %f319, %p152;
	add.s64 	%rd190, %rd189, %rd185;
	ld.global.nc.f32 	%f322, [%rd190];
	setp.gt.f32 	%p153, %f322, %f321;
	selp.f32 	%f323, %f322, %f321, %p153;
	add.s64 	%rd191, %rd190, %rd185;
	ld.global.nc.f32 	%f324, [%rd191];
	setp.gt.f32 	%p154, %f324, %f323;
	selp.f32 	%f325, %f324, %f323, %p154;
	add.s64 	%rd192, %rd191, %rd185;
	ld.global.nc.f32 	%f326, [%rd192];
	setp.gt.f32 	%p155, %f326, %f325;
	selp.f32 	%f406, %f326, %f325, %p155;
	add.s32 	%r217, %r217, 8;
$L__BB2_29:
	setp.eq.s32 	%p156, %r10, 0;
	@%p156 bra 	$L__BB2_20;
	setp.lt.u32 	%p157, %r11, 3;
	@%p157 bra 	$L__BB2_32;
	mad.lo.s32 	%r192, %r217, %r126, %r199;
	mul.wide.s32 	%rd193, %r192, 4;
	add.s64 	%rd194, %rd3, %rd193;
	ld.global.nc.f32 	%f328, [%rd194];
	setp.gt.f32 	%p158, %f328, %f406;
	selp.f32 	%f329, %f328, %f406, %p158;
	mul.wide.u32 	%rd195, %r126, 4;
	add.s64 	%rd196, %rd194, %rd195;
	ld.global.nc.f32 	%f330, [%rd196];
	setp.gt.f32 	%p159, %f330, %f329;
	selp.f32 	%f331, %f330, %f329, %p159;
	add.s64 	%rd197, %rd196, %rd195;
	ld.global.nc.f32 	%f332, [%rd197];
	setp.gt.f32 	%p160, %f332, %f331;
	selp.f32 	%f333, %f332, %f331, %p160;
	add.s64 	%rd198, %rd197, %rd195;
	ld.global.nc.f32 	%f334, [%rd198];
	setp.gt.f32 	%p161, %f334, %f333;
	selp.f32 	%f406, %f334, %f333, %p161;
	add.s32 	%r217, %r217, 4;
$L__BB2_32:
	setp.eq.s32 	%p162, %r14, 0;
	@%p162 bra 	$L__BB2_20;
	setp.eq.s32 	%p163, %r14, 1;
	mad.lo.s32 	%r193, %r217, %r126, %r199;
	mul.wide.s32 	%rd199, %r193, 4;
	add.s64 	%rd8, %rd3, %rd199;
	ld.global.nc.f32 	%f335, [%rd8];
	setp.gt.f32 	%p164, %f335, %f406;
	selp.f32 	%f406, %f335, %f406, %p164;
	@%p163 bra 	$L__BB2_20;
	setp.eq.s32 	%p165, %r14, 2;
	mul.wide.u32 	%rd9, %r126, 4;
	add.s64 	%rd10, %rd8, %rd9;
	ld.global.nc.f32 	%f336, [%rd10];
	setp.gt.f32 	%p166, %f336, %f406;
	selp.f32 	%f406, %f336, %f406, %p166;
	@%p165 bra 	$L__BB2_20;
	add.s64 	%rd200, %rd10, %rd9;
	ld.global.nc.f32 	%f337, [%rd200];
	setp.gt.f32 	%p167, %f337, %f406;
	selp.f32 	%f406, %f337, %f406, %p167;
	bra.uni 	$L__BB2_20;
$L__BB2_36:
	setp.eq.s32 	%p60, %r101, 0;
	@%p60 bra 	$L__BB2_46;
	and.b32  	%r74, %r79, 7;
	setp.lt.u32 	%p61, %r101, 8;
	@%p61 bra 	$L__BB2_39;
	mad.lo.s32 	%r176, %r220, %r126, %r199;
	mul.wide.s32 	%rd104, %r176, 4;
	add.s64 	%rd105, %rd3, %rd104;
	ld.global.nc.f32 	%f177, [%rd105];
	setp.gt.f32 	%p62, %f177, %f423;
	selp.f32 	%f178, %f177, %f423, %p62;
	mul.wide.u32 	%rd106, %r126, 4;
	add.s64 	%rd107, %rd105, %rd106;
	ld.global.nc.f32 	%f179, [%rd107];
	setp.gt.f32 	%p63, %f179, %f178;
	selp.f32 	%f180, %f179, %f178, %p63;
	add.s64 	%rd108, %rd107, %rd106;
	ld.global.nc.f32 	%f181, [%rd108];
	setp.gt.f32 	%p64, %f181, %f180;
	selp.f32 	%f182, %f181, %f180, %p64;
	add.s64 	%rd109, %rd108, %rd106;
	ld.global.nc.f32 	%f183, [%rd109];
	setp.gt.f32 	%p65, %f183, %f182;
	selp.f32 	%f184, %f183, %f182, %p65;
	add.s64 	%rd110, %rd109, %rd106;
	ld.global.nc.f32 	%f185, [%rd110];
	setp.gt.f32 	%p66, %f185, %f184;
	selp.f32 	%f186, %f185, %f184, %p66;
	add.s64 	%rd111, %rd110, %rd106;
	ld.global.nc.f32 	%f187, [%rd111];
	setp.gt.f32 	%p67, %f187, %f186;
	selp.f32 	%f188, %f187, %f186, %p67;
	add.s64 	%rd112, %rd111, %rd106;
	ld.global.nc.f32 	%f189, [%rd112];
	setp.gt.f32 	%p68, %f189, %f188;
	selp.f32 	%f190, %f189, %f188, %p68;
	add.s64 	%rd113, %rd112, %rd106;
	ld.global.nc.f32 	%f191, [%rd113];
	setp.gt.f32 	%p69, %f191, %f190;
	selp.f32 	%f423, %f191, %f190, %p69;
	add.s32 	%r220, %r220, 8;
$L__BB2_39:
	setp.eq.s32 	%p70, %r74, 0;
	@%p70 bra 	$L__BB2_46;
	setp.lt.u32 	%p71, %r74, 4;
	@%p71 bra 	$L__BB2_42;
	mad.lo.s32 	%r177, %r220, %r126, %r199;
	mul.wide.s32 	%rd114, %r177, 4;
	add.s64 	%rd115, %rd3, %rd114;
	ld.global.nc.f32 	%f193, [%rd115];
	setp.gt.f32 	%p72, %f193, %f423;
	selp.f32 	%f194, %f193, %f423, %p72;
	mul.wide.u32 	%rd116, %r126, 4;
	add.s64 	%rd117, %rd115, %rd116;
	ld.global.nc.f32 	%f195, [%rd117];
	setp.gt.f32 	%p73, %f195, %f194;
	selp.f32 	%f196, %f195, %f194, %p73;
	add.s64 	%rd118, %rd117, %rd116;
	ld.global.nc.f32 	%f197, [%rd118];
	setp.gt.f32 	%p74, %f197, %f196;
	selp.f32 	%f198, %f197, %f196, %p74;
	add.s64 	%rd119, %rd118, %rd116;
	ld.global.nc.f32 	%f199, [%rd119];
	setp.gt.f32 	%p75, %f199, %f198;
	selp.f32 	%f423, %f199, %f198, %p75;
	add.s32 	%r220, %r220, 4;
$L__BB2_42:
	setp.eq.s32 	%p76, %r80, 0;
	@%p76 bra 	$L__BB2_46;
	mad.lo.s32 	%r178, %r220, %r126, %r199;
	mul.wide.s32 	%rd120, %r178, 4;
	add.s64 	%rd11, %rd3, %rd120;
	ld.global.nc.f32 	%f200, [%rd11];
	setp.gt.f32 	%p77, %f200, %f423;
	selp.f32 	%f423, %f200, %f423, %p77;
	setp.eq.s32 	%p78, %r80, 1;
	@%p78 bra 	$L__BB2_46;
	mul.wide.u32 	%rd12, %r126, 4;
	add.s64 	%rd13, %rd11, %rd12;
	ld.global.nc.f32 	%f201, [%rd13];
	setp.gt.f32 	%p79, %f201, %f423;
	selp.f32 	%f423, %f201, %f423, %p79;
	setp.eq.s32 	%p80, %r80, 2;
	@%p80 bra 	$L__BB2_46;
	add.s64 	%rd121, %rd13, %rd12;
	ld.global.nc.f32 	%f202, [%rd121];
	setp.gt.f32 	%p81, %f202, %f423;
	selp.f32 	%f423, %f202, %f423, %p81;
$L__BB2_46:
	setp.eq.s32 	%p122, %r125, 0;
	@%p122 bra 	$L__BB2_17;
	cvt.rn.f32.f64 	%f264, %fd34;
	mul.f32 	%f265, %f82, %f264;
	sub.f32 	%f404, %f423, %f265;
	bra.uni 	$L__BB2_18;
$L__BB2_48:
	sub.f32 	%f420, %f40, %f41;
$L__BB2_49:
	cvt.f64.f32 	%fd27, %f420;
	add.f64 	%fd11, %fd35, %fd27;
	add.s32 	%r169, %r223, 1;
	mul.wide.u32 	%rd76, %r126, 4;
	add.s64 	%rd77, %rd14, %rd76;
	ld.global.nc.f32 	%f45, [%rd77];
	add.s64 	%rd78, %rd15, %rd76;
	ld.global.nc.f32 	%f46, [%rd78];
	setp.eq.s32 	%p33, %r169, %r220;
	@%p33 bra 	$L__BB2_51;
	add.s64 	%rd80, %rd1, %rd73;
	ld.global.nc.f32 	%f128, [%rd80];
	sub.f32 	%f129, %f45, %f46;
	sub.f32 	%f130, %f45, %f128;
	abs.f32 	%f131, %f130;
	setp.gt.f32 	%p34, %f131, %f129;
	selp.f32 	%f132, %f131, %f129, %p34;
	sub.f32 	%f133, %f46, %f128;
	abs.f32 	%f134, %f133;
	setp.gt.f32 	%p35, %f134, %f132;
	selp.f32 	%f421, %f134, %f132, %p35;
	bra.uni 	$L__BB2_52;
$L__BB2_51:
	sub.f32 	%f421, %f45, %f46;
$L__BB2_52:
	cvt.f64.f32 	%fd28, %f421;
	add.f64 	%fd35, %fd11, %fd28;
	add.s32 	%r223, %r223, 2;
$L__BB2_53:
	and.b32  	%r170, %r79, 1;
	setp.eq.b32 	%p36, %r170, 1;
	not.pred 	%p37, %p36;
	@%p37 bra 	$L__BB2_58;
	mul.lo.s32 	%r87, %r223, %r126;
	add.s32 	%r171, %r87, %r199;
	mul.wide.s32 	%rd81, %r171, 4;
	add.s64 	%rd82, %rd3, %rd81;
	ld.global.nc.f32 	%f50, [%rd82];
	add.s64 	%rd83, %rd2, %rd81;
	ld.global.nc.f32 	%f51, [%rd83];
	setp.eq.s32 	%p38, %r223, %r220;
	@%p38 bra 	$L__BB2_56;
	sub.s32 	%r172, %r87, %r126;
	add.s32 	%r173, %r172, %r199;
	mul.wide.s32 	%rd84, %r173, 4;
	add.s64 	%rd85, %rd1, %rd84;
	ld.global.nc.f32 	%f135, [%rd85];
	sub.f32 	%f136, %f50, %f51;
	sub.f32 	%f137, %f50, %f135;
	abs.f32 	%f138, %f137;
	setp.gt.f32 	%p39, %f138, %f136;
	selp.f32 	%f139, %f138, %f136, %p39;
	sub.f32 	%f140, %f51, %f135;
	abs.f32 	%f141, %f140;
	setp.gt.f32 	%p40, %f141, %f139;
	selp.f32 	%f422, %f141, %f139, %p40;
	bra.uni 	$L__BB2_57;
$L__BB2_56:
	sub.f32 	%f422, %f50, %f51;
$L__BB2_57:
	cvt.f64.f32 	%fd29, %f422;
	add.f64 	%fd35, %fd35, %fd29;
$L__BB2_58:
	setp.eq.s32 	%p41, %r125, 0;
	div.rn.f64 	%fd34, %fd35, %fd1;
	@%p41 bra 	$L__BB2_73;
	and.b32  	%r101, %r79, 15;
	setp.gt.u32 	%p42, %r81, -16;
	mov.f32 	%f423, 0fFF7FFFFF;
	@%p42 bra 	$L__BB2_36;
	and.b32  	%r102, %r79, -16;
	mov.b32 	%r213, 0;
	mov.f32 	%f423, 0fFF7FFFFF;
$L__BB2_61:
	.pragma "nounroll";
	mad.lo.s32 	%r175, %r220, %r126, %r199;
	mul.wide.s32 	%rd86, %r175, 4;
	add.s64 	%rd87, %rd3, %rd86;
	ld.global.nc.f32 	%f145, [%rd87];
	setp.gt.f32 	%p43, %f145, %f423;
	selp.f32 	%f146, %f145, %f423, %p43;
	mul.wide.u32 	%rd88, %r126, 4;
	add.s64 	%rd89, %rd87, %rd88;
	ld.global.nc.f32 	%f147, [%rd89];
	setp.gt.f32 	%p44, %f147, %f146;
	selp.f32 	%f148, %f147, %f146, %p44;
	add.s64 	%rd90, %rd89, %rd88;
	ld.global.nc.f32 	%f149, [%rd90];
	setp.gt.f32 	%p45, %f149, %f148;
	selp.f32 	%f150, %f149, %f148, %p45;
	add.s64 	%rd91, %rd90, %rd88;
	ld.global.nc.f32 	%f151, [%rd91];
	setp.gt.f32 	%p46, %f151, %f150;
	selp.f32 	%f152, %f151, %f150, %p46;
	add.s64 	%rd92, %rd91, %rd88;
	ld.global.nc.f32 	%f153, [%rd92];
	setp.gt.f32 	%p47, %f153, %f152;
	selp.f32 	%f154, %f153, %f152, %p47;
	add.s64 	%rd93, %rd92, %rd88;
	ld.global.nc.f32 	%f155, [%rd93];
	setp.gt.f32 	%p48, %f155, %f154;
	selp.f32 	%f156, %f155, %f154, %p48;
	add.s64 	%rd94, %rd93, %rd88;
	ld.global.nc.f32 	%f157, [%rd94];
	setp.gt.f32 	%p49, %f157, %f156;
	selp.f32 	%f158, %f157, %f156, %p49;
	add.s64 	%rd95, %rd94, %rd88;
	ld.global.nc.f32 	%f159, [%rd95];
	setp.gt.f32 	%p50, %f159, %f158;
	selp.f32 	%f160, %f159, %f158, %p50;
	add.s64 	%rd96, %rd95, %rd88;
	ld.global.nc.f32 	%f161, [%rd96];
	setp.gt.f32 	%p51, %f161, %f160;
	selp.f32 	%f162, %f161, %f160, %p51;
	add.s64 	%rd97, %rd96, %rd88;
	ld.global.nc.f32 	%f163, [%rd97];
	setp.gt.f32 	%p52, %f163, %f162;
	selp.f32 	%f164, %f163, %f162, %p52;
	add.s64 	%rd98, %rd97, %rd88;
	ld.global.nc.f32 	%f165, [%rd98];
	setp.gt.f32 	%p53, %f165, %f164;
	selp.f32 	%f166, %f165, %f164, %p53;
	add.s64 	%rd99, %rd98, %rd88;
	ld.global.nc.f32 	%f167, [%rd99];
	setp.gt.f32 	%p54, %f167, %f166;
	selp.f32 	%f168, %f167, %f166, %p54;
	add.s64 	%rd100, %rd99, %rd88;
	ld.global.nc.f32 	%f169, [%rd100];
	setp.gt.f32 	%p55, %f169, %f168;
	selp.f32 	%f170, %f169, %f168, %p55;
	add.s64 	%rd101, %rd100, %rd88;
	ld.global.nc.f32 	%f171, [%rd101];
	setp.gt.f32 	%p56, %f171, %f170;
	selp.f32 	%f172, %f171, %f170, %p56;
	add.s64 	%rd102, %rd101, %rd88;
	ld.global.nc.f32 	%f173, [%rd102];
	setp.gt.f32 	%p57, %f173, %f172;
	selp.f32 	%f174, %f173, %f172, %p57;
	add.s64 	%rd103, %rd102, %rd88;
	ld.global.nc.f32 	%f175, [%rd103];
	setp.gt.f32 	%p58, %f175, %f174;
	selp.f32 	%f423, %f175, %f174, %p58;
	add.s32 	%r220, %r220, 16;
	add.s32 	%r213, %r213, 16;
	setp.eq.s32 	%p59, %r213, %r102;
	@%p59 bra 	$L__BB2_36;
	bra.uni 	$L__BB2_61;
$L__BB2_62:
	setp.lt.u32 	%p6, %r6, 224;
	mov.u32 	%r225, %r2;
	@%p6 bra 	$L__BB2_65;
	add.s32 	%r208, %r15, %r199;
	add.s32 	%r207, %r17, %r199;
	add.s32 	%r206, %r18, %r199;
	add.s32 	%r205, %r19, %r199;
	add.s32 	%r204, %r20, %r199;
	add.s32 	%r203, %r21, %r199;
	add.s32 	%r202, %r22, %r199;
	add.s32 	%r201, %r23, %r199;
	mov.u32 	%r200, %r24;
	mov.u32 	%r225, %r2;
$L__BB2_64:
	.pragma "nounroll";
	mul.wide.s32 	%rd29, %r201, 4;
	add.s64 	%rd30, %rd4, %rd29;
	mov.b32 	%r144, 2143289344;
	st.global.u32 	[%rd30], %r144;
	mul.wide.s32 	%rd31, %r202, 4;
	add.s64 	%rd32, %rd4, %rd31;
	st.global.u32 	[%rd32], %r144;
	mul.wide.s32 	%rd33, %r204, 4;
	add.s64 	%rd34, %rd4, %rd33;
	st.global.u32 	[%rd34], %r144;
	mul.wide.s32 	%rd35, %r203, 4;
	add.s64 	%rd36, %rd4, %rd35;
	st.global.u32 	[%rd36], %r144;
	mul.wide.s32 	%rd37, %r208, 4;
	add.s64 	%rd38, %rd4, %rd37;
	st.global.u32 	[%rd38], %r144;
	mul.wide.s32 	%rd39, %r207, 4;
	add.s64 	%rd40, %rd4, %rd39;
	st.global.u32 	[%rd40], %r144;
	mul.wide.s32 	%rd41, %r206, 4;
	add.s64 	%rd42, %rd4, %rd41;
	st.global.u32 	[%rd42], %r144;
	mul.wide.s32 	%rd43, %r205, 4;
	add.s64 	%rd44, %rd4, %rd43;
	st.global.u32 	[%rd44], %r144;
	add.s32 	%r225, %r225, 256;
	add.s32 	%r208, %r208, %r16;
	add.s32 	%r207, %r207, %r16;
	add.s32 	%r206, %r206, %r16;
	add.s32 	%r205, %r205, %r16;
	add.s32 	%r204, %r204, %r16;
	add.s32 	%r203, %r203, %r16;
	add.s32 	%r202, %r202, %r16;
	add.s32 	%r201, %r201, %r16;
	add.s32 	%r200, %r200, 8;
	setp.eq.s32 	%p7, %r200, 0;
	@%p7 bra 	$L__BB2_65;
	bra.uni 	$L__BB2_64;
$L__BB2_65:
	setp.eq.s32 	%p8, %r7, 0;
	@%p8 bra 	$L__BB2_5;
	add.s32 	%r145, %r7, -1;
	setp.lt.u32 	%p9, %r145, 3;
	@%p9 bra 	$L__BB2_68;
	mad.lo.s32 	%r146, %r225, %r126, %r199;
	mul.wide.s32 	%rd45, %r146, 4;
	add.s64 	%rd46, %rd4, %rd45;
	mov.b32 	%r147, 2143289344;
	st.global.u32 	[%rd46], %r147;
	shl.b32 	%r148, %r126, 5;
	add.s32 	%r149, %r146, %r148;
	mul.wide.s32 	%rd47, %r149, 4;
	add.s64 	%rd48, %rd4, %rd47;
	st.global.u32 	[%rd48], %r147;
	shl.b32 	%r150, %r126, 6;
	add.s32 	%r151, %r146, %r150;
	mul.wide.s32 	%rd49, %r151, 4;
	add.s64 	%rd50, %rd4, %rd49;
	st.global.u32 	[%rd50], %r147;
	add.s32 	%r152, %r151, %r148;
	mul.wide.s32 	%rd51, %r152, 4;
	add.s64 	%rd52, %rd4, %rd51;
	st.global.u32 	[%rd52], %r147;
	add.s32 	%r225, %r225, 128;
$L__BB2_68:
	setp.eq.s32 	%p10, %r12, 0;
	@%p10 bra 	$L__BB2_5;
	and.b32  	%r153, %r6, 96;
	setp.eq.s32 	%p11, %r153, 0;
	@%p11 bra 	$L__BB2_71;
	mad.lo.s32 	%r154, %r225, %r126, %r199;
	mul.wide.s32 	%rd53, %r154, 4;
	add.s64 	%rd54, %rd4, %rd53;
	mov.b32 	%r155, 2143289344;
	st.global.u32 	[%rd54], %r155;
	shl.b32 	%r156, %r126, 5;
	add.s32 	%r157, %r154, %r156;
	mul.wide.s32 	%rd55, %r157, 4;
	add.s64 	%rd56, %rd4, %rd55;
	st.global.u32 	[%rd56], %r155;
	add.s32 	%r225, %r225, 64;
$L__BB2_71:
	and.b32  	%r158, %r6, 32;
	setp.ne.s32 	%p12, %r158, 0;
	@%p12 bra 	$L__BB2_5;
	mad.lo.s32 	%r159, %r225, %r126, %r199;
	mul.wide.s32 	%rd57, %r159, 4;
	add.s64 	%rd58, %rd4, %rd57;
	mov.b32 	%r160, 2143289344;
	st.global.u32 	[%rd58], %r160;
	bra.uni 	$L__BB2_5;
$L__BB2_73:
	and.b32  	%r103, %r79, 15;
	setp.gt.u32 	%p82, %r81, -16;
	mov.f32 	%f423, 0f7F7FFFFF;
	@%p82 bra 	$L__BB2_76;
	and.b32  	%r104, %r79, -16;
	mov.b32 	%r229, 0;
	mov.f32 	%f423, 0f7F7FFFFF;
$L__BB2_75:
	.pragma "nounroll";
	mad.lo.s32 	%r180, %r220, %r126, %r199;
	mul.wide.s32 	%rd122, %r180, 4;
	add.s64 	%rd123, %rd2, %rd122;
	ld.global.nc.f32 	%f206, [%rd123];
	setp.lt.f32 	%p83, %f206, %f423;
	selp.f32 	%f207, %f206, %f423, %p83;
	mul.wide.u32 	%rd124, %r126, 4;
	add.s64 	%rd125, %rd123, %rd124;
	ld.global.nc.f32 	%f208, [%rd125];
	setp.lt.f32 	%p84, %f208, %f207;
	selp.f32 	%f209, %f208, %f207, %p84;
	add.s64 	%rd126, %rd125, %rd124;
	ld.global.nc.f32 	%f210, [%rd126];
	setp.lt.f32 	%p85, %f210, %f209;
	selp.f32 	%f211, %f210, %f209, %p85;
	add.s64 	%rd127, %rd126, %rd124;
	ld.global.nc.f32 	%f212, [%rd127];
	setp.lt.f32 	%p86, %f212, %f211;
	selp.f32 	%f213, %f212, %f211, %p86;
	add.s64 	%rd128, %rd127, %rd124;
	ld.global.nc.f32 	%f214, [%rd128];
	setp.lt.f32 	%p87, %f214, %f213;
	selp.f32 	%f215, %f214, %f213, %p87;
	add.s64 	%rd129, %rd128, %rd124;
	ld.global.nc.f32 	%f216, [%rd129];
	setp.lt.f32 	%p88, %f216, %f215;
	selp.f32 	%f217, %f216, %f215, %p88;
	add.s64 	%rd130, %rd129, %rd124;
	ld.global.nc.f32 	%f218, [%rd130];
	setp.lt.f32 	%p89, %f218, %f217;
	selp.f32 	%f219, %f218, %f217, %p89;
	add.s64 	%rd131, %rd130, %rd124;
	ld.global.nc.f32 	%f220, [%rd131];
	setp.lt.f32 	%p90, %f220, %f219;
	selp.f32 	%f221, %f220, %f219, %p90;
	add.s64 	%rd132, %rd131, %rd124;
	ld.global.nc.f32 	%f222, [%rd132];
	setp.lt.f32 	%p91, %f222, %f221;
	selp.f32 	%f223, %f222, %f221, %p91;
	add.s64 	%rd133, %rd132, %rd124;
	ld.global.nc.f32 	%f224, [%rd133];
	setp.lt.f32 	%p92, %f224, %f223;
	selp.f32 	%f225, %f224, %f223, %p92;
	add.s64 	%rd134, %rd133, %rd124;
	ld.global.nc.f32 	%f226, [%rd134];
	setp.lt.f32 	%p93, %f226, %f225;
	selp.f32 	%f227, %f226, %f225, %p93;
	add.s64 	%rd135, %rd134, %rd124;
	ld.global.nc.f32 	%f228, [%rd135];
	setp.lt.f32 	%p94, %f228, %f227;
	selp.f32 	%f229, %f228, %f227, %p94;
	add.s64 	%rd136, %rd135, %rd124;
	ld.global.nc.f32 	%f230, [%rd136];
	setp.lt.f32 	%p95, %f230, %f229;
	selp.f32 	%f231, %f230, %f229, %p95;
	add.s64 	%rd137, %rd136, %rd124;
	ld.global.nc.f32 	%f232, [%rd137];
	setp.lt.f32 	%p96, %f232, %f231;
	selp.f32 	%f233, %f232, %f231, %p96;
	add.s64 	%rd138, %rd137, %rd124;
	ld.global.nc.f32 	%f234, [%rd138];
	setp.lt.f32 	%p97, %f234, %f233;
	selp.f32 	%f235, %f234, %f233, %p97;
	add.s64 	%rd139, %rd138, %rd124;
	ld.global.nc.f32 	%f236, [%rd139];
	setp.lt.f32 	%p98, %f236, %f235;
	selp.f32 	%f423, %f236, %f235, %p98;
	add.s32 	%r220, %r220, 16;
	add.s32 	%r229, %r229, 16;
	setp.ne.s32 	%p99, %r229, %r104;
	@%p99 bra 	$L__BB2_75;
$L__BB2_76:
	setp.eq.s32 	%p100, %r103, 0;
	@%p100 bra 	$L__BB2_46;
	and.b32  	%r110, %r79, 7;
	setp.lt.u32 	%p101, %r103, 8;
	@%p101 bra 	$L__BB2_79;
	mad.lo.s32 	%r181, %r220, %r126, %r199;
	mul.wide.s32 	%rd140, %r181, 4;
	add.s64 	%rd141, %rd2, %rd140;
	ld.global.nc.f32 	%f238, [%rd141];
	setp.lt.f32 	%p102, %f238, %f423;
	selp.f32 	%f239, %f238, %f423, %p102;
	mul.wide.u32 	%rd142, %r126, 4;
	add.s64 	%rd143, %rd141, %rd142;
	ld.global.nc.f32 	%f240, [%rd143];
	setp.lt.f32 	%p103, %f240, %f239;
	selp.f32 	%f241, %f240, %f239, %p103;
	add.s64 	%rd144, %rd143, %rd142;
	ld.global.nc.f32 	%f242, [%rd144];
	setp.lt.f32 	%p104, %f242, %f241;
	selp.f32 	%f243, %f242, %f241, %p104;
	add.s64 	%rd145, %rd144, %rd142;
	ld.global.nc.f32 	%f244, [%rd145];
	setp.lt.f32 	%p105, %f244, %f243;
	selp.f32 	%f245, %f244, %f243, %p105;
	add.s64 	%rd146, %rd145, %rd142;
	ld.global.nc.f32 	%f246, [%rd146];
	setp.lt.f32 	%p106, %f246, %f245;
	selp.f32 	%f247, %f246, %f245, %p106;
	add.s64 	%rd147, %rd146, %rd142;
	ld.global.nc.f32 	%f248, [%rd147];
	setp.lt.f32 	%p107, %f248, %f247;
	selp.f32 	%f249, %f248, %f247, %p107;
	add.s64 	%rd148, %rd147, %rd142;
	ld.global.nc.f32 	%f250, [%rd148];
	setp.lt.f32 	%p108, %f250, %f249;
	selp.f32 	%f251, %f250, %f249, %p108;
	add.s64 	%rd149, %rd148, %rd142;
	ld.global.nc.f32 	%f252, [%rd149];
	setp.lt.f32 	%p109, %f252, %f251;
	selp.f32 	%f423, %f252, %f251, %p109;
	add.s32 	%r220, %r220, 8;
$L__BB2_79:
	setp.eq.s32 	%p110, %r110, 0;
	@%p110 bra 	$L__BB2_46;
	setp.lt.u32 	%p111, %r110, 4;
	@%p111 bra 	$L__BB2_82;
	mad.lo.s32 	%r182, %r220, %r126, %r199;
	mul.wide.s32 	%rd150, %r182, 4;
	add.s64 	%rd151, %rd2, %rd150;
	ld.global.nc.f32 	%f254, [%rd151];
	setp.lt.f32 	%p112, %f254, %f423;
	selp.f32 	%f255, %f254, %f423, %p112;
	add.s64 	%rd153, %rd151, %rd17;
	ld.global.nc.f32 	%f256, [%rd153];
	setp.lt.f32 	%p113, %f256, %f255;
	selp.f32 	%f257, %f256, %f255, %p113;
	add.s64 	%rd154, %rd153, %rd17;
	ld.global.nc.f32 	%f258, [%rd154];
	setp.lt.f32 	%p114, %f258, %f257;
	selp.f32 	%f259, %f258, %f257, %p114;
	add.s64 	%rd155, %rd154, %rd17;
	ld.global.nc.f32 	%f260, [%rd155];
	setp.lt.f32 	%p115, %f260, %f259;
	selp.f32 	%f423, %f260, %f259, %p115;
	add.s32 	%r220, %r220, 4;
$L__BB2_82:
	setp.eq.s32 	%p116, %r80, 0;
	@%p116 bra 	$L__BB2_46;
	mad.lo.s32 	%r183, %r220, %r126, %r199;
	mul.wide.s32 	%rd156, %r183, 4;
	add.s64 	%rd16, %rd2, %rd156;
	ld.global.nc.f32 	%f261, [%rd16];
	setp.lt.f32 	%p117, %f261, %f423;
	selp.f32 	%f423, %f261, %f423, %p117;
	setp.eq.s32 	%p118, %r80, 1;
	@%p118 bra 	$L__BB2_46;
	add.s64 	%rd18, %rd16, %rd17;
	ld.global.nc.f32 	%f262, [%rd18];
	setp.lt.f32 	%p119, %f262, %f423;
	selp.f32 	%f423, %f262, %f423, %p119;
	setp.eq.s32 	%p120, %r80, 2;
	@%p120 bra 	$L__BB2_46;
	add.s64 	%rd157, %rd18, %rd17;
	ld.global.nc.f32 	%f263, [%rd157];
	setp.lt.f32 	%p121, %f263, %f423;
	selp.f32 	%f423, %f263, %f423, %p121;
	bra.uni 	$L__BB2_46;
$L__BB2_86:
	setp.eq.s32 	%p127, %r125, 0;
	@%p127 bra 	$L__BB2_90;
	setp.lt.u32 	%p128, %r124, 16;
	mov.f32 	%f406, 0fFF7FFFFF;
	@%p128 bra 	$L__BB2_26;
	mov.b32 	%r216, 0;
	mov.f32 	%f406, 0fFF7FFFFF;
$L__BB2_89:
	.pragma "nounroll";
	mad.lo.s32 	%r190, %r217, %r126, %r199;
	mul.wide.s32 	%rd165, %r190, 4;
	add.s64 	%rd166, %rd3, %rd165;
	ld.global.nc.f32 	%f280, [%rd166];
	setp.gt.f32 	%p129, %f280, %f406;
	selp.f32 	%f281, %f280, %f406, %p129;
	mul.wide.u32 	%rd167, %r126, 4;
	add.s64 	%rd168, %rd166, %rd167;
	ld.global.nc.f32 	%f282, [%rd168];
	setp.gt.f32 	%p130, %f282, %f281;
	selp.f32 	%f283, %f282, %f281, %p130;
	add.s64 	%rd169, %rd168, %rd167;
	ld.global.nc.f32 	%f284, [%rd169];
	setp.gt.f32 	%p131, %f284, %f283;
	selp.f32 	%f285, %f284, %f283, %p131;
	add.s64 	%rd170, %rd169, %rd167;
	ld.global.nc.f32 	%f286, [%rd170];
	setp.gt.f32 	%p132, %f286, %f285;
	selp.f32 	%f287, %f286, %f285, %p132;
	add.s64 	%rd171, %rd170, %rd167;
	ld.global.nc.f32 	%f288, [%rd171];
	setp.gt.f32 	%p133, %f288, %f287;
	selp.f32 	%f289, %f288, %f287, %p133;
	add.s64 	%rd172, %rd171, %rd167;
	ld.global.nc.f32 	%f290, [%rd172];
	setp.gt.f32 	%p134, %f290, %f289;
	selp.f32 	%f291, %f290, %f289, %p134;
	add.s64 	%rd173, %rd172, %rd167;
	ld.global.nc.f32 	%f292, [%rd173];
	setp.gt.f32 	%p135, %f292, %f291;
	selp.f32 	%f293, %f292, %f291, %p135;
	add.s64 	%rd174, %rd173, %rd167;
	ld.global.nc.f32 	%f294, [%rd174];
	setp.gt.f32 	%p136, %f294, %f293;
	selp.f32 	%f295, %f294, %f293, %p136;
	add.s64 	%rd175, %rd174, %rd167;
	ld.global.nc.f32 	%f296, [%rd175];
	setp.gt.f32 	%p137, %f296, %f295;
	selp.f32 	%f297, %f296, %f295, %p137;
	add.s64 	%rd176, %rd175, %rd167;
	ld.global.nc.f32 	%f298, [%rd176];
	setp.gt.f32 	%p138, %f298, %f297;
	selp.f32 	%f299, %f298, %f297, %p138;
	add.s64 	%rd177, %rd176, %rd167;
	ld.global.nc.f32 	%f300, [%rd177];
	setp.gt.f32 	%p139, %f300, %f299;
	selp.f32 	%f301, %f300, %f299, %p139;
	add.s64 	%rd178, %rd177, %rd167;
	ld.global.nc.f32 	%f302, [%rd178];
	setp.gt.f32 	%p140, %f302, %f301;
	selp.f32 	%f303, %f302, %f301, %p140;
	add.s64 	%rd179, %rd178, %rd167;
	ld.global.nc.f32 	%f304, [%rd179];
	setp.gt.f32 	%p141, %f304, %f303;
	selp.f32 	%f305, %f304, %f303, %p141;
	add.s64 	%rd180, %rd179, %rd167;
	ld.global.nc.f32 	%f306, [%rd180];
	setp.gt.f32 	%p142, %f306, %f305;
	selp.f32 	%f307, %f306, %f305, %p142;
	add.s64 	%rd181, %rd180, %rd167;
	ld.global.nc.f32 	%f308, [%rd181];
	setp.gt.f32 	%p143, %f308, %f307;
	selp.f32 	%f309, %f308, %f307, %p143;
	add.s64 	%rd182, %rd181, %rd167;
	ld.global.nc.f32 	%f310, [%rd182];
	setp.gt.f32 	%p144, %f310, %f309;
	selp.f32 	%f406, %f310, %f309, %p144;
	add.s32 	%r217, %r217, 16;
	add.s32 	%r216, %r216, 16;
	setp.eq.s32 	%p145, %r216, %r13;
	@%p145 bra 	$L__BB2_26;
	bra.uni 	$L__BB2_89;
$L__BB2_90:
	setp.lt.u32 	%p168, %r124, 16;
	mov.f32 	%f406, 0f7F7FFFFF;
	@%p168 bra 	$L__BB2_93;
	mov.b32 	%r234, 0;
	mov.f32 	%f406, 0f7F7FFFFF;
$L__BB2_92:
	.pragma "nounroll";
	mad.lo.s32 	%r195, %r217, %r126, %r199;
	mul.wide.s32 	%rd201, %r195, 4;
	add.s64 	%rd202, %rd2, %rd201;
	ld.global.nc.f32 	%f341, [%rd202];
	setp.lt.f32 	%p169, %f341, %f406;
	selp.f32 	%f342, %f341, %f406, %p169;
	mul.wide.u32 	%rd203, %r126, 4;
	add.s64 	%rd204, %rd202, %rd203;
	ld.global.nc.f32 	%f343, [%rd204];
	setp.lt.f32 	%p170, %f343, %f342;
	selp.f32 	%f344, %f343, %f342, %p170;
	add.s64 	%rd205, %rd204, %rd203;
	ld.global.nc.f32 	%f345, [%rd205];
	setp.lt.f32 	%p171, %f345, %f344;
	selp.f32 	%f346, %f345, %f344, %p171;
	add.s64 	%rd206, %rd205, %rd203;
	ld.global.nc.f32 	%f347, [%rd206];
	setp.lt.f32 	%p172, %f347, %f346;
	selp.f32 	%f348, %f347, %f346, %p172;
	add.s64 	%rd207, %rd206, %rd203;
	ld.global.nc.f32 	%f349, [%rd207];
	setp.lt.f32 	%p173, %f349, %f348;
	selp.f32 	%f350, %f349, %f348, %p173;
	add.s64 	%rd208, %rd207, %rd203;
	ld.global.nc.f32 	%f351, [%rd208];
	setp.lt.f32 	%p174, %f351, %f350;
	selp.f32 	%f352, %f351, %f350, %p174;
	add.s64 	%rd209, %rd208, %rd203;
	ld.global.nc.f32 	%f353, [%rd209];
	setp.lt.f32 	%p175, %f353, %f352;
	selp.f32 	%f354, %f353, %f352, %p175;
	add.s64 	%rd210, %rd209, %rd203;
	ld.global.nc.f32 	%f355, [%rd210];
	setp.lt.f32 	%p176, %f355, %f354;
	selp.f32 	%f356, %f355, %f354, %p176;
	add.s64 	%rd211, %rd210, %rd203;
	ld.global.nc.f32 	%f357, [%rd211];
	setp.lt.f32 	%p177, %f357, %f356;
	selp.f32 	%f358, %f357, %f356, %p177;
	add.s64 	%rd212, %rd211, %rd203;
	ld.global.nc.f32 	%f359, [%rd212];
	setp.lt.f32 	%p178, %f359, %f358;
	selp.f32 	%f360, %f359, %f358, %p178;
	add.s64 	%rd213, %rd212, %rd203;
	ld.global.nc.f32 	%f361, [%rd213];
	setp.lt.f32 	%p179, %f361, %f360;
	selp.f32 	%f362, %f361, %f360, %p179;
	add.s64 	%rd214, %rd213, %rd203;
	ld.global.nc.f32 	%f363, [%rd214];
	setp.lt.f32 	%p180, %f363, %f362;
	selp.f32 	%f364, %f363, %f362, %p180;
	add.s64 	%rd215, %rd214, %rd203;
	ld.global.nc.f32 	%f365, [%rd215];
	setp.lt.f32 	%p181, %f365, %f364;
	selp.f32 	%f366, %f365, %f364, %p181;
	add.s64 	%rd216, %rd215, %rd203;
	ld.global.nc.f32 	%f367, [%rd216];
	setp.lt.f32 	%p182, %f367, %f366;
	selp.f32 	%f368, %f367, %f366, %p182;
	add.s64 	%rd217, %rd216, %rd203;
	ld.global.nc.f32 	%f369, [%rd217];
	setp.lt.f32 	%p183, %f369, %f368;
	selp.f32 	%f370, %f369, %f368, %p183;
	add.s64 	%rd218, %rd217, %rd203;
	ld.global.nc.f32 	%f371, [%rd218];
	setp.lt.f32 	%p184, %f371, %f370;
	selp.f32 	%f406, %f371, %f370, %p184;
	add.s32 	%r217, %r217, 16;
	add.s32 	%r234, %r234, 16;
	setp.ne.s32 	%p185, %r234, %r13;
	@%p185 bra 	$L__BB2_92;
$L__BB2_93:
	setp.eq.s32 	%p186, %r8, 0;
	@%p186 bra 	$L__BB2_20;
	setp.lt.u32 	%p187, %r9, 7;
	@%p187 bra 	$L__BB2_96;
	mad.lo.s32 	%r196, %r217, %r126, %r199;
	mul.wide.s32 	%rd219, %r196, 4;
	add.s64 	%rd220, %rd2, %rd219;
	ld.global.nc.f32 	%f373, [%rd220];
	setp.lt.f32 	%p188, %f373, %f406;
	selp.f32 	%f374, %f373, %f406, %p188;
	mul.wide.u32 	%rd221, %r126, 4;
	add.s64 	%rd222, %rd220, %rd221;
	ld.global.nc.f32 	%f375, [%rd222];
	setp.lt.f32 	%p189, %f375, %f374;
	selp.f32 	%f376, %f375, %f374, %p189;
	add.s64 	%rd223, %rd222, %rd221;
	ld.global.nc.f32 	%f377, [%rd223];
	setp.lt.f32 	%p190, %f377, %f376;
	selp.f32 	%f378, %f377, %f376, %p190;
	add.s64 	%rd224, %rd223, %rd221;
	ld.global.nc.f32 	%f379, [%rd224];
	setp.lt.f32 	%p191, %f379, %f378;
	selp.f32 	%f380, %f379, %f378, %p191;
	add.s64 	%rd225, %rd224, %rd221;
	ld.global.nc.f32 	%f381, [%rd225];
	setp.lt.f32 	%p192, %f381, %f380;
	selp.f32 	%f382, %f381, %f380, %p192;
	add.s64 	%rd226, %rd225, %rd221;
	ld.global.nc.f32 	%f383, [%rd226];
	setp.lt.f32 	%p193, %f383, %f382;
	selp.f32 	%f384, %f383, %f382, %p193;
	add.s64 	%rd227, %rd226, %rd221;
	ld.global.nc.f32 	%f385, [%rd227];
	setp.lt.f32 	%p194, %f385, %f384;
	selp.f32 	%f386, %f385, %f384, %p194;
	add.s64 	%rd228, %rd227, %rd221;
	ld.global.nc.f32 	%f387, [%rd228];
	setp.lt.f32 	%p195, %f387, %f386;
	selp.f32 	%f406, %f387, %f386, %p195;
	add.s32 	%r217, %r217, 8;
$L__BB2_96:
	setp.eq.s32 	%p196, %r10, 0;
	@%p196 bra 	$L__BB2_20;
	setp.lt.u32 	%p197, %r11, 3;
	@%p197 bra 	$L__BB2_99;
	mad.lo.s32 	%r197, %r217, %r126, %r199;
	mul.wide.s32 	%rd229, %r197, 4;
	add.s64 	%rd230, %rd2, %rd229;
	ld.global.nc.f32 	%f389, [%rd230];
	setp.lt.f32 	%p198, %f389, %f406;
	selp.f32 	%f390, %f389, %f406, %p198;
	mul.wide.u32 	%rd231, %r126, 4;
	add.s64 	%rd232, %rd230, %rd231;
	ld.global.nc.f32 	%f391, [%rd232];
	setp.lt.f32 	%p199, %f391, %f390;
	selp.f32 	%f392, %f391, %f390, %p199;
	add.s64 	%rd233, %rd232, %rd231;
	ld.global.nc.f32 	%f393, [%rd233];
	setp.lt.f32 	%p200, %f393, %f392;
	selp.f32 	%f394, %f393, %f392, %p200;
	add.s64 	%rd234, %rd233, %rd231;
	ld.global.nc.f32 	%f395, [%rd234];
	setp.lt.f32 	%p201, %f395, %f394;
	selp.f32 	%f406, %f395, %f394, %p201;
	add.s32 	%r217, %r217, 4;
$L__BB2_99:
	setp.eq.s32 	%p202, %r14, 0;
	@%p202 bra 	$L__BB2_20;
	setp.eq.s32 	%p203, %r14, 1;
	mad.lo.s32 	%r198, %r217, %r126, %r199;
	mul.wide.s32 	%rd235, %r198, 4;
	add.s64 	%rd19, %rd2, %rd235;
	ld.global.nc.f32 	%f396, [%rd19];
	setp.lt.f32 	%p204, %f396, %f406;
	selp.f32 	%f406, %f396, %f406, %p204;
	@%p203 bra 	$L__BB2_20;
	setp.eq.s32 	%p205, %r14, 2;
	mul.wide.u32 	%rd20, %r126, 4;
	add.s64 	%rd21, %rd19, %rd20;
	ld.global.nc.f32 	%f397, [%rd21];
	setp.lt.f32 	%p206, %f397, %f406;
	selp.f32 	%f406, %f397, %f406, %p206;
	@%p205 bra 	$L__BB2_20;
	add.s64 	%rd236, %rd21, %rd20;
	ld.global.nc.f32 	%f398, [%rd236];
	setp.lt.f32 	%p207, %f398, %f406;
	selp.f32 	%f406, %f398, %f406, %p207;
	bra.uni 	$L__BB2_20;

}
	// .globl	chande_one_series_many_params_f32
.visible .entry chande_one_series_many_params_f32(
	.param .u64 .ptr .align 1 chande_one_series_many_params_f32_param_0,
	.param .u64 .ptr .align 1 chande_one_series_many_params_f32_param_1,
	.param .u64 .ptr .align 1 chande_one_series_many_params_f32_param_2,
	.param .u64 .ptr .align 1 chande_one_series_many_params_f32_param_3,
	.param .u64 .ptr .align 1 chande_one_series_many_params_f32_param_4,
	.param .u64 .ptr .align 1 chande_one_series_many_params_f32_param_5,
	.param .u64 .ptr .align 1 chande_one_series_many_params_f32_param_6,
	.param .u32 chande_one_series_many_params_f32_param_7,
	.param .u32 chande_one_series_many_params_f32_param_8,
	.param .u32 chande_one_series_many_params_f32_param_9,
	.param .u32 chande_one_series_many_params_f32_param_10,
	.param .u64 .ptr .align 1 chande_one_series_many_params_f32_param_11,
	.param .u64 .ptr .align 1 chande_one_series_many_params_f32_param_12,
	.param .u64 .ptr .align 1 chande_one_series_many_params_f32_param_13
)
{
	.reg .pred 	%p<51>;
	.reg .b16 	%rs<11>;
	.reg .b32 	%r<105>;
	.reg .b32 	%f<61>;
	.reg .b64 	%rd<60>;

	ld.param.u64 	%rd14, [chande_one_series_many_params_f32_param_0];
	ld.param.u64 	%rd15, [chande_one_series_many_params_f32_param_1];
	ld.param.u64 	%rd16, [chande_one_series_many_params_f32_param_2];
	ld.param.u64 	%rd17, [chande_one_series_many_params_f32_param_3];
	ld.param.u64 	%rd18, [chande_one_series_many_params_f32_param_4];
	ld.param.u64 	%rd19, [chande_one_series_many_params_f32_param_5];
	ld.param.u64 	%rd20, [chande_one_series_many_params_f32_param_6];
	ld.param.u32 	%r49, [chande_one_series_many_params_f32_param_7];
	ld.param.u32 	%r50, [chande_one_series_many_params_f32_param_8];
	ld.param.u32 	%r51, [chande_one_series_many_params_f32_param_9];
	ld.param.u32 	%r52, [chande_one_series_many_params_f32_param_10];
	ld.param.u64 	%rd21, [chande_one_series_many_params_f32_param_11];
	ld.param.u64 	%rd22, [chande_one_series_many_params_f32_param_12];
	ld.param.u64 	%rd23, [chande_one_series_many_params_f32_param_13];
	cvta.to.global.u64 	%rd1, %rd23;
	mov.u32 	%r1, %tid.x;
	and.b32  	%r2, %r1, 31;
	mov.u32 	%r3, %ntid.x;
	setp.lt.u32 	%p1, %r3, 32;
	@%p1 bra 	$L__BB3_43;
	shr.u32 	%r4, %r3, 5;
	shr.u32 	%r53, %r1, 5;
	mov.u32 	%r54, %ctaid.x;
	mad.lo.s32 	%r89, %r4, %r54, %r53;
	add.s32 	%r6, %r52, -1;
	add.s32 	%r55, %r51, 31;
	shr.s32 	%r56, %r55, 31;
	shr.u32 	%r57, %r56, 27;
	add.s32 	%r58, %r55, %r57;
	shr.s32 	%r7, %r58, 5;
	setp.ge.s32 	%p2, %r89, %r7;
	@%p2 bra 	$L__BB3_43;
	setp.lt.s32 	%p3, %r50, 1;
	@%p3 bra 	$L__BB3_43;
	and.b32  	%r8, %r50, 7;
	and.b32  	%r9, %r50, 3;
	and.b32  	%r10, %r50, 2147483640;
	and.b32  	%r11, %r50, 1;
	neg.s32 	%r12, %r10;
	cvta.to.global.u64 	%rd2, %rd17;
	cvta.to.global.u64 	%rd3, %rd18;
	cvta.to.global.u64 	%rd4, %rd19;
	cvta.to.global.u64 	%rd5, %rd20;
	cvta.to.global.u64 	%rd6, %rd14;
	cvta.to.global.u64 	%rd7, %rd15;
	cvta.to.global.u64 	%rd8, %rd16;
	cvta.to.global.u64 	%rd9, %rd22;
	cvta.to.global.u64 	%rd10, %rd21;
	mov.u32 	%r59, %nctaid.x;
	mul.lo.s32 	%r13, %r4, %r59;
$L__BB3_4:
	shl.b32 	%r60, %r89, 5;
	or.b32  	%r15, %r60, %r2;
	setp.ge.s32 	%p4, %r15, %r51;
	@%p4 bra 	$L__BB3_42;
	setp.lt.u32 	%p5, %r50, 8;
	mul.wide.s32 	%rd24, %r15, 4;
	add.s64 	%rd25, %rd2, %rd24;
	ld.global.nc.u32 	%r16, [%rd25];
	add.s64 	%rd26, %rd3, %rd24;
	ld.global.nc.f32 	%f1, [%rd26];
	add.s64 	%rd27, %rd4, %rd24;
	ld.global.nc.u32 	%r17, [%rd27];
	add.s64 	%rd28, %rd5, %rd24;
	ld.global.nc.f32 	%f2, [%rd28];
	add.s32 	%r18, %r16, %r49;
	mul.lo.s32 	%r19, %r15, %r50;
	mov.b32 	%r103, 0;
	mov.u32 	%r90, %r19;
	mov.u32 	%r91, %r12;
	@%p5 bra 	$L__BB3_7;
$L__BB3_6:
	.pragma "nounroll";
	mul.wide.s32 	%rd29, %r90, 4;
	add.s64 	%rd30, %rd1, %rd29;
	mov.b32 	%r62, 2143289344;
	st.global.u32 	[%rd30], %r62;
	st.global.u32 	[%rd30+4], %r62;
	st.global.u32 	[%rd30+8], %r62;
	st.global.u32 	[%rd30+12], %r62;
	st.global.u32 	[%rd30+16], %r62;
	st.global.u32 	[%rd30+20], %r62;
	st.global.u32 	[%rd30+24], %r62;
	st.global.u32 	[%rd30+28], %r62;
	add.s32 	%r91, %r91, 8;
	add.s32 	%r90, %r90, 8;
	setp.eq.s32 	%p6, %r91, 0;
	mov.u32 	%r103, %r10;
	@%p6 bra 	$L__BB3_7;
	bra.uni 	$L__BB3_6;
$L__BB3_7:
	setp.eq.s32 	%p7, %r8, 0;
	@%p7 bra 	$L__BB3_15;
	add.s32 	%r63, %r8, -1;
	setp.lt.u32 	%p8, %r63, 3;
	@%p8 bra 	$L__BB3_10;
	add.s32 	%r64, %r103, %r19;
	mul.wide.s32 	%rd31, %r64, 4;
	add.s64 	%rd32, %rd1, %rd31;
	mov.b32 	%r65, 2143289344;
	st.global.u32 	[%rd32], %r65;
	st.global.u32 	[%rd32+4], %r65;
	st.global.u32 	[%rd32+8], %r65;
	st.global.u32 	[%rd32+12], %r65;
	add.s32 	%r103, %r103, 4;
$L__BB3_10:
	setp.eq.s32 	%p9, %r9, 0;
	@%p9 bra 	$L__BB3_15;
	setp.eq.s32 	%p10, %r9, 1;
	@%p10 bra 	$L__BB3_13;
	add.s32 	%r66, %r103, %r19;
	mul.wide.s32 	%rd33, %r66, 4;
	add.s64 	%rd34, %rd1, %rd33;
	mov.b32 	%r67, 2143289344;
	st.global.u32 	[%rd34], %r67;
	st.global.u32 	[%rd34+4], %r67;
	add.s32 	%r103, %r103, 2;
$L__BB3_13:
	setp.eq.s32 	%p11, %r11, 0;
	@%p11 bra 	$L__BB3_15;
	add.s32 	%r68, %r103, %r19;
	mul.wide.s32 	%rd35, %r68, 4;
	add.s64 	%rd36, %rd1, %rd35;
	mov.b32 	%r69, 2143289344;
	st.global.u32 	[%rd36], %r69;
$L__BB3_15:
	setp.ge.s32 	%p12, %r49, %r50;
	setp.lt.s32 	%p13, %r16, 1;
	setp.gt.s32 	%p14, %r18, %r50;
	or.pred  	%p15, %p13, %p14;
	or.pred  	%p16, %p12, %p15;
	@%p16 bra 	$L__BB3_42;
	mul.lo.s32 	%r71, %r15, %r52;
	mul.wide.s32 	%rd37, %r71, 4;
	add.s64 	%rd11, %rd10, %rd37;
	add.s64 	%rd12, %rd9, %rd37;
	cvt.rn.f32.u32 	%f3, %r16;
	cvt.s64.s32 	%rd38, %r19;
	cvt.s64.s32 	%rd39, %r18;
	add.s64 	%rd40, %rd39, %rd38;
	shl.b64 	%rd41, %rd40, 2;
	add.s64 	%rd13, %rd1, %rd41;
	add.s32 	%r24, %r18, -1;
	mov.b16 	%rs10, 0;
	mov.f32 	%f55, 0f00000000;
	mov.b32 	%r92, 0;
	mov.f32 	%f60, %f55;
	mov.f32 	%f59, %f55;
	mov.f32 	%f58, %f55;
	mov.u32 	%r101, %r92;
	mov.u32 	%r100, %r92;
$L__BB3_17:
	setp.ne.s32 	%p17, %r2, 0;
	mov.b32 	%r95, 0;
	mov.u32 	%r96, %r95;
	mov.u32 	%r97, %r95;
	@%p17 bra 	$L__BB3_20;
	mul.wide.u32 	%rd42, %r92, 4;
	add.s64 	%rd43, %rd6, %rd42;
	ld.global.nc.u32 	%r95, [%rd43];
	add.s64 	%rd44, %rd7, %rd42;
	ld.global.nc.u32 	%r96, [%rd44];
	setp.eq.s32 	%p18, %r92, 0;
	@%p18 bra 	$L__BB3_20;
	mul.wide.u32 	%rd45, %r92, 4;
	add.s64 	%rd46, %rd8, %rd45;
	ld.global.nc.u32 	%r97, [%rd46+-4];
$L__BB3_20:
	shfl.sync.idx.b32	%r74|%p19, %r95, 0, 31, -1;
	mov.b32 	%f8, %r74;
	shfl.sync.idx.b32	%r75|%p20, %r96, 0, 31, -1;
	mov.b32 	%f9, %r75;
	setp.eq.s32 	%p21, %r92, 0;
	@%p21 bra 	$L__BB3_22;
	shfl.sync.idx.b32	%r76|%p22, %r97, 0, 31, -1;
	mov.b32 	%f55, %r76;
$L__BB3_22:
	setp.lt.s32 	%p23, %r92, %r49;
	@%p23 bra 	$L__BB3_30;
	setp.eq.s32 	%p24, %r17, 0;
	selp.f32 	%f12, %f9, %f8, %p24;
$L__BB3_24:
	mov.u32 	%r34, %r101;
	setp.eq.s32 	%p25, %r100, %r34;
	@%p25 bra 	$L__BB3_26;
	add.s32 	%r77, %r34, -1;
	and.b32  	%r101, %r77, %r6;
	mul.wide.u32 	%rd47, %r101, 4;
	add.s64 	%rd48, %rd12, %rd47;
	ld.global.f32 	%f27, [%rd48];
	setp.ge.f32 	%p27, %f27, %f12;
	setp.le.f32 	%p28, %f27, %f12;
	selp.u32 	%r78, -1, 0, %p27;
	selp.u32 	%r79, -1, 0, %p28;
	selp.b32 	%r80, %r79, %r78, %p24;
	and.b32  	%r81, %r80, 1;
	setp.eq.b32 	%p29, %r81, 1;
	not.pred 	%p30, %p29;
	@%p30 bra 	$L__BB3_24;
$L__BB3_26:
	mul.wide.s32 	%rd49, %r34, 4;
	add.s64 	%rd50, %rd12, %rd49;
	st.global.f32 	[%rd50], %f12;
	add.s64 	%rd51, %rd11, %rd49;
	st.global.u32 	[%rd51], %r92;
	add.s32 	%r82, %r34, 1;
	and.b32  	%r36, %r82, %r6;
	setp.eq.s32 	%p31, %r100, %r36;
	mov.u32 	%r101, %r100;
	@%p31 bra 	$L__BB3_30;
	sub.s32 	%r83, %r92, %r16;
	add.s32 	%r37, %r83, 1;
	mov.u32 	%r99, %r100;
$L__BB3_28:
	mul.wide.s32 	%rd52, %r99, 4;
	add.s64 	%rd53, %rd11, %rd52;
	ld.global.u32 	%r84, [%rd53];
	setp.ge.s32 	%p32, %r84, %r37;
	mov.u32 	%r100, %r99;
	mov.u32 	%r101, %r36;
	@%p32 bra 	$L__BB3_30;
	add.s32 	%r85, %r99, 1;
	and.b32  	%r99, %r85, %r6;
	setp.ne.s32 	%p33, %r99, %r36;
	mov.u32 	%r100, %r36;
	mov.u32 	%r101, %r36;
	@%p33 bra 	$L__BB3_28;
$L__BB3_30:
	setp.ge.s32 	%p34, %r92, %r49;
	and.b16  	%rs4, %rs10, 255;
	setp.eq.s16 	%p35, %rs4, 0;
	and.pred  	%p36, %p34, %p35;
	@%p36 bra 	$L__BB3_36;
	and.b16  	%rs5, %rs10, 255;
	setp.eq.s16 	%p37, %rs5, 0;
	setp.lt.s32 	%p38, %r92, %r18;
	or.pred  	%p39, %p37, %p38;
	@%p39 bra 	$L__BB3_41;
	setp.eq.s32 	%p40, %r92, %r49;
	@%p40 bra 	$L__BB3_34;
	sub.f32 	%f28, %f8, %f9;
	sub.f32 	%f29, %f8, %f55;
	abs.f32 	%f30, %f29;
	sub.f32 	%f31, %f9, %f55;
	abs.f32 	%f32, %f31;
	setp.gt.f32 	%p41, %f30, %f28;
	selp.f32 	%f33, %f30, %f28, %p41;
	setp.gt.f32 	%p42, %f32, %f33;
	selp.f32 	%f56, %f32, %f33, %p42;
	bra.uni 	$L__BB3_35;
$L__BB3_34:
	sub.f32 	%f56, %f8, %f9;
$L__BB3_35:
	setp.eq.s32 	%p43, %r17, 0;
	sub.f32 	%f34, %f56, %f60;
	fma.rn.f32 	%f60, %f2, %f34, %f60;
	and.b32  	%r86, %r100, %r6;
	mul.wide.u32 	%rd54, %r86, 4;
	add.s64 	%rd55, %rd12, %rd54;
	ld.global.f32 	%f35, [%rd55];
	neg.f32 	%f36, %f60;
	selp.f32 	%f37, %f60, %f36, %p43;
	fma.rn.f32 	%f38, %f1, %f37, %f35;
	add.s32 	%r87, %r92, %r19;
	mul.wide.s32 	%rd56, %r87, 4;
	add.s64 	%rd57, %rd1, %rd56;
	st.global.f32 	[%rd57], %f38;
	mov.b16 	%rs10, 1;
	bra.uni 	$L__BB3_41;
$L__BB3_36:
	setp.eq.s32 	%p44, %r92, %r49;
	@%p44 bra 	$L__BB3_38;
	sub.f32 	%f39, %f8, %f9;
	sub.f32 	%f40, %f8, %f55;
	abs.f32 	%f41, %f40;
	sub.f32 	%f42, %f9, %f55;
	abs.f32 	%f43, %f42;
	setp.gt.f32 	%p45, %f41, %f39;
	selp.f32 	%f44, %f41, %f39, %p45;
	setp.gt.f32 	%p46, %f43, %f44;
	selp.f32 	%f57, %f43, %f44, %p46;
	bra.uni 	$L__BB3_39;
$L__BB3_38:
	sub.f32 	%f57, %f8, %f9;
$L__BB3_39:
	sub.f32 	%f45, %f57, %f59;
	add.f32 	%f20, %f58, %f45;
	sub.f32 	%f46, %f20, %f58;
	sub.f32 	%f59, %f46, %f45;
	setp.ne.s32 	%p47, %r92, %r24;
	mov.b16 	%rs10, 0;
	mov.f32 	%f58, %f20;
	@%p47 bra 	$L__BB3_41;
	setp.eq.s32 	%p48, %r17, 0;
	div.rn.f32 	%f60, %f20, %f3;
	and.b32  	%r88, %r100, %r6;
	mul.wide.u32 	%rd58, %r88, 4;
	add.s64 	%rd59, %rd12, %rd58;
	ld.global.f32 	%f47, [%rd59];
	neg.f32 	%f48, %f60;
	selp.f32 	%f49, %f60, %f48, %p48;
	fma.rn.f32 	%f50, %f1, %f49, %f47;
	st.global.f32 	[%rd13+-4], %f50;
	mov.b16 	%rs10, 1;
	mov.f32 	%f58, %f20;
$L__BB3_41:
	add.s32 	%r92, %r92, 1;
	setp.ne.s32 	%p49, %r92, %r50;
	@%p49 bra 	$L__BB3_17;
$L__BB3_42:
	add.s32 	%r89, %r89, %r13;
	setp.lt.s32 	%p50, %r89, %r7;
	@%p50 bra 	$L__BB3_4;
$L__BB3_43:
	ret;

}
	// .globl	chande_one_series_many_params_from_tr_f32
.visible .entry chande_one_series_many_params_from_tr_f32(
	.param .u64 .ptr .align 1 chande_one_series_many_params_from_tr_f32_param_0,
	.param .u64 .ptr .align 1 chande_one_series_many_params_from_tr_f32_param_1,
	.param .u64 .ptr .align 1 chande_one_series_many_params_from_tr_f32_param_2,
	.param .u64 .ptr .align 1 chande_one_series_many_params_from_tr_f32_param_3,
	.param .u64 .ptr .align 1 chande_one_series_many_params_from_tr_f32_param_4,
	.param .u64 .ptr .align 1 chande_one_series_many_params_from_tr_f32_param_5,
	.param .u64 .ptr .align 1 chande_one_series_many_params_from_tr_f32_param_6,
	.param .u32 chande_one_series_many_params_from_tr_f32_param_7,
	.param .u32 chande_one_series_many_params_from_tr_f32_param_8,
	.param .u32 chande_one_series_many_params_from_tr_f32_param_9,
	.param .u32 chande_one_series_many_params_from_tr_f32_param_10,
	.param .u64 .ptr .align 1 chande_one_series_many_params_from_tr_f32_param_11,
	.param .u64 .ptr .align 1 chande_one_series_many_params_from_tr_f32_param_12,
	.param .u64 .ptr .align 1 chande_one_series_many_params_from_tr_f32_param_13
)
{
	.reg .pred 	%p<43>;
	.reg .b16 	%rs<11>;
	.reg .b32 	%r<105>;
	.reg .b32 	%f<35>;
	.reg .b64 	%rd<59>;

	ld.param.u64 	%rd14, [chande_one_series_many_params_from_tr_f32_param_0];
	ld.param.u64 	%rd15, [chande_one_series_many_params_from_tr_f32_param_1];
	ld.param.u64 	%rd16, [chande_one_series_many_params_from_tr_f32_param_2];
	ld.param.u64 	%rd17, [chande_one_series_many_params_from_tr_f32_param_3];
	ld.param.u64 	%rd18, [chande_one_series_many_params_from_tr_f32_param_4];
	ld.param.u64 	%rd19, [chande_one_series_many_params_from_tr_f32_param_5];
	ld.param.u64 	%rd20, [chande_one_series_many_params_from_tr_f32_param_6];
	ld.param.u32 	%r52, [chande_one_series_many_params_from_tr_f32_param_7];
	ld.param.u32 	%r53, [chande_one_series_many_params_from_tr_f32_param_8];
	ld.param.u32 	%r54, [chande_one_series_many_params_from_tr_f32_param_9];
	ld.param.u32 	%r55, [chande_one_series_many_params_from_tr_f32_param_10];
	ld.param.u64 	%rd21, [chande_one_series_many_params_from_tr_f32_param_11];
	ld.param.u64 	%rd22, [chande_one_series_many_params_from_tr_f32_param_12];
	ld.param.u64 	%rd23, [chande_one_series_many_params_from_tr_f32_param_13];
	cvta.to.global.u64 	%rd1, %rd23;
	mov.u32 	%r1, %tid.x;
	and.b32  	%r2, %r1, 31;
	mov.u32 	%r3, %ntid.x;
	setp.lt.u32 	%p1, %r3, 32;
	@%p1 bra 	$L__BB4_34;
	shr.u32 	%r4, %r3, 5;
	shr.u32 	%r56, %r1, 5;
	mov.u32 	%r57, %ctaid.x;
	mad.lo.s32 	%r89, %r4, %r57, %r56;
	add.s32 	%r6, %r55, -1;
	add.s32 	%r58, %r54, 31;
	shr.s32 	%r59, %r58, 31;
	shr.u32 	%r60, %r59, 27;
	add.s32 	%r61, %r58, %r60;
	shr.s32 	%r7, %r61, 5;
	setp.ge.s32 	%p2, %r89, %r7;
	@%p2 bra 	$L__BB4_34;
	setp.lt.s32 	%p3, %r53, 1;
	@%p3 bra 	$L__BB4_34;
	and.b32  	%r8, %r53, 7;
	and.b32  	%r9, %r53, 3;
	and.b32  	%r10, %r53, 2147483640;
	and.b32  	%r11, %r53, 1;
	neg.s32 	%r12, %r10;
	cvta.to.global.u64 	%rd2, %rd17;
	cvta.to.global.u64 	%rd3, %rd18;
	cvta.to.global.u64 	%rd4, %rd19;
	cvta.to.global.u64 	%rd5, %rd20;
	cvta.to.global.u64 	%rd6, %rd14;
	cvta.to.global.u64 	%rd7, %rd15;
	cvta.to.global.u64 	%rd8, %rd16;
	cvta.to.global.u64 	%rd9, %rd22;
	cvta.to.global.u64 	%rd10, %rd21;
	mov.u32 	%r62, %nctaid.x;
	mul.lo.s32 	%r13, %r4, %r62;
$L__BB4_4:
	shl.b32 	%r63, %r89, 5;
	or.b32  	%r15, %r63, %r2;
	setp.ge.s32 	%p4, %r15, %r54;
	@%p4 bra 	$L__BB4_33;
	setp.lt.u32 	%p5, %r53, 8;
	mul.wide.s32 	%rd24, %r15, 4;
	add.s64 	%rd25, %rd2, %rd24;
	ld.global.nc.u32 	%r16, [%rd25];
	add.s64 	%rd26, %rd3, %rd24;
	ld.global.nc.f32 	%f1, [%rd26];
	add.s64 	%rd27, %rd4, %rd24;
	ld.global.nc.u32 	%r17, [%rd27];
	add.s64 	%rd28, %rd5, %rd24;
	ld.global.nc.f32 	%f2, [%rd28];
	add.s32 	%r18, %r16, %r52;
	mul.lo.s32 	%r19, %r15, %r53;
	mov.b32 	%r103, 0;
	mov.u32 	%r90, %r19;
	mov.u32 	%r91, %r12;
	@%p5 bra 	$L__BB4_7;
$L__BB4_6:
	.pragma "nounroll";
	mul.wide.s32 	%rd29, %r90, 4;
	add.s64 	%rd30, %rd1, %rd29;
	mov.b32 	%r65, 2143289344;
	st.global.u32 	[%rd30], %r65;
	st.global.u32 	[%rd30+4], %r65;
	st.global.u32 	[%rd30+8], %r65;
	st.global.u32 	[%rd30+12], %r65;
	st.global.u32 	[%rd30+16], %r65;
	st.global.u32 	[%rd30+20], %r65;
	st.global.u32 	[%rd30+24], %r65;
	st.global.u32 	[%rd30+28], %r65;
	add.s32 	%r91, %r91, 8;
	add.s32 	%r90, %r90, 8;
	setp.eq.s32 	%p6, %r91, 0;
	mov.u32 	%r103, %r10;
	@%p6 bra 	$L__BB4_7;
	bra.uni 	$L__BB4_6;
$L__BB4_7:
	setp.eq.s32 	%p7, %r8, 0;
	@%p7 bra 	$L__BB4_15;
	add.s32 	%r66, %r8, -1;
	setp.lt.u32 	%p8, %r66, 3;
	@%p8 bra 	$L__BB4_10;
	add.s32 	%r67, %r103, %r19;
	mul.wide.s32 	%rd31, %r67, 4;
	add.s64 	%rd32, %rd1, %rd31;
	mov.b32 	%r68, 2143289344;
	st.global.u32 	[%rd32], %r68;
	st.global.u32 	[%rd32+4], %r68;
	st.global.u32 	[%rd32+8], %r68;
	st.global.u32 	[%rd32+12], %r68;
	add.s32 	%r103, %r103, 4;
$L__BB4_10:
	setp.eq.s32 	%p9, %r9, 0;
	@%p9 bra 	$L__BB4_15;
	setp.eq.s32 	%p10, %r9, 1;
	@%p10 bra 	$L__BB4_13;
	add.s32 	%r69, %r103, %r19;
	mul.wide.s32 	%rd33, %r69, 4;
	add.s64 	%rd34, %rd1, %rd33;
	mov.b32 	%r70, 2143289344;
	st.global.u32 	[%rd34], %r70;
	st.global.u32 	[%rd34+4], %r70;
	add.s32 	%r103, %r103, 2;
$L__BB4_13:
	setp.eq.s32 	%p11, %r11, 0;
	@%p11 bra 	$L__BB4_15;
	add.s32 	%r71, %r103, %r19;
	mul.wide.s32 	%rd35, %r71, 4;
	add.s64 	%rd36, %rd1, %rd35;
	mov.b32 	%r72, 2143289344;
	st.global.u32 	[%rd36], %r72;
$L__BB4_15:
	setp.ge.s32 	%p12, %r52, %r53;
	setp.lt.s32 	%p13, %r16, 1;
	setp.gt.s32 	%p14, %r18, %r53;
	or.pred  	%p15, %p13, %p14;
	or.pred  	%p16, %p12, %p15;
	@%p16 bra 	$L__BB4_33;
	mul.lo.s32 	%r74, %r15, %r55;
	mul.wide.s32 	%rd37, %r74, 4;
	add.s64 	%rd11, %rd10, %rd37;
	add.s64 	%rd12, %rd9, %rd37;
	cvt.rn.f32.u32 	%f3, %r16;
	cvt.s64.s32 	%rd38, %r19;
	cvt.s64.s32 	%rd39, %r18;
	add.s64 	%rd40, %rd39, %rd38;
	shl.b64 	%rd41, %rd40, 2;
	add.s64 	%rd13, %rd1, %rd41;
	add.s32 	%r24, %r18, -1;
	mov.f32 	%f34, 0f00000000;
	mov.b16 	%rs10, 0;
	mov.b32 	%r92, 0;
	mov.f32 	%f33, %f34;
	mov.f32 	%f32, %f34;
	mov.u32 	%r101, %r92;
	mov.u32 	%r100, %r92;
$L__BB4_17:
	setp.ne.s32 	%p17, %r2, 0;
	mov.b32 	%r95, 0;
	mov.u32 	%r96, %r95;
	mov.u32 	%r97, %r95;
	@%p17 bra 	$L__BB4_19;
	mul.wide.u32 	%rd42, %r92, 4;
	add.s64 	%rd43, %rd6, %rd42;
	ld.global.nc.u32 	%r95, [%rd43];
	add.s64 	%rd44, %rd7, %rd42;
	ld.global.nc.u32 	%r96, [%rd44];
	add.s64 	%rd45, %rd8, %rd42;
	ld.global.nc.u32 	%r97, [%rd45];
$L__BB4_19:
	shfl.sync.idx.b32	%r34|%p18, %r95, 0, 31, -1;
	shfl.sync.idx.b32	%r35|%p19, %r96, 0, 31, -1;
	shfl.sync.idx.b32	%r76|%p20, %r97, 0, 31, -1;
	mov.b32 	%f7, %r76;
	setp.lt.s32 	%p21, %r92, %r52;
	@%p21 bra 	$L__BB4_27;
	setp.eq.s32 	%p22, %r17, 0;
	selp.b32 	%r36, %r35, %r34, %p22;
	mov.b32 	%f8, %r36;
$L__BB4_21:
	mov.u32 	%r37, %r101;
	setp.eq.s32 	%p23, %r100, %r37;
	@%p23 bra 	$L__BB4_23;
	add.s32 	%r77, %r37, -1;
	and.b32  	%r101, %r77, %r6;
	mul.wide.u32 	%rd46, %r101, 4;
	add.s64 	%rd47, %rd12, %rd46;
	ld.global.f32 	%f17, [%rd47];
	setp.ge.f32 	%p25, %f17, %f8;
	setp.le.f32 	%p26, %f17, %f8;
	selp.u32 	%r78, -1, 0, %p25;
	selp.u32 	%r79, -1, 0, %p26;
	selp.b32 	%r80, %r79, %r78, %p22;
	and.b32  	%r81, %r80, 1;
	setp.eq.b32 	%p27, %r81, 1;
	not.pred 	%p28, %p27;
	@%p28 bra 	$L__BB4_21;
$L__BB4_23:
	mul.wide.s32 	%rd48, %r37, 4;
	add.s64 	%rd49, %rd12, %rd48;
	st.global.u32 	[%rd49], %r36;
	add.s64 	%rd50, %rd11, %rd48;
	st.global.u32 	[%rd50], %r92;
	add.s32 	%r82, %r37, 1;
	and.b32  	%r39, %r82, %r6;
	setp.eq.s32 	%p29, %r100, %r39;
	mov.u32 	%r101, %r100;
	@%p29 bra 	$L__BB4_27;
	sub.s32 	%r83, %r92, %r16;
	add.s32 	%r40, %r83, 1;
	mov.u32 	%r99, %r100;
$L__BB4_25:
	mul.wide.s32 	%rd51, %r99, 4;
	add.s64 	%rd52, %rd11, %rd51;
	ld.global.u32 	%r84, [%rd52];
	setp.ge.s32 	%p30, %r84, %r40;
	mov.u32 	%r100, %r99;
	mov.u32 	%r101, %r39;
	@%p30 bra 	$L__BB4_27;
	add.s32 	%r85, %r99, 1;
	and.b32  	%r99, %r85, %r6;
	setp.ne.s32 	%p31, %r99, %r39;
	mov.u32 	%r100, %r39;
	mov.u32 	%r101, %r39;
	@%p31 bra 	$L__BB4_25;
$L__BB4_27:
	setp.ge.s32 	%p32, %r92, %r52;
	and.b16  	%rs4, %rs10, 255;
	setp.eq.s16 	%p33, %rs4, 0;
	and.pred  	%p34, %p32, %p33;
	@%p34 bra 	$L__BB4_30;
	and.b16  	%rs5, %rs10, 255;
	setp.eq.s16 	%p35, %rs5, 0;
	setp.lt.s32 	%p36, %r92, %r18;
	or.pred  	%p37, %p35, %p36;
	@%p37 bra 	$L__BB4_32;
	setp.eq.s32 	%p38, %r17, 0;
	sub.f32 	%f18, %f7, %f34;
	fma.rn.f32 	%f34, %f2, %f18, %f34;
	and.b32  	%r86, %r100, %r6;
	mul.wide.u32 	%rd53, %r86, 4;
	add.s64 	%rd54, %rd12, %rd53;
	ld.global.f32 	%f19, [%rd54];
	neg.f32 	%f20, %f34;
	selp.f32 	%f21, %f34, %f20, %p38;
	fma.rn.f32 	%f22, %f1, %f21, %f19;
	add.s32 	%r87, %r92, %r19;
	mul.wide.s32 	%rd55, %r87, 4;
	add.s64 	%rd56, %rd1, %rd55;
	st.global.f32 	[%rd56], %f22;
	mov.b16 	%rs10, 1;
	bra.uni 	$L__BB4_32;
$L__BB4_30:
	sub.f32 	%f23, %f7, %f33;
	add.f32 	%f10, %f32, %f23;
	sub.f32 	%f24, %f10, %f32;
	sub.f32 	%f33, %f24, %f23;
	setp.ne.s32 	%p39, %r92, %r24;
	mov.b16 	%rs10, 0;
	mov.f32 	%f32, %f10;
	@%p39 bra 	$L__BB4_32;
	setp.eq.s32 	%p40, %r17, 0;
	div.rn.f32 	%f34, %f10, %f3;
	and.b32  	%r88, %r100, %r6;
	mul.wide.u32 	%rd57, %r88, 4;
	add.s64 	%rd58, %rd12, %rd57;
	ld.global.f32 	%f25, [%rd58];
	neg.f32 	%f26, %f34;
	selp.f32 	%f27, %f34, %f26, %p40;
	fma.rn.f32 	%f28, %f1, %f27, %f25;
	st.global.f32 	[%rd13+-4], %f28;
	mov.b16 	%rs10, 1;
	mov.f32 	%f32, %f10;
$L__BB4_32:
	add.s32 	%r92, %r92, 1;
	setp.ne.s32 	%p41, %r92, %r53;
	@%p41 bra 	$L__BB4_17;
$L__BB4_33:
	add.s32 	%r89, %r89, %r13;
	setp.lt.s32 	%p42, %r89, %r7;
	@%p42 bra 	$L__BB4_4;
$L__BB4_34:
	ret;

}


// ===== COMPILED SASS (sm_100) =====

	.target	sm_100

	.elftype	@"ET_EXEC"


//--------------------- .note.nv.tkinfo           --------------------------
	.section	.note.nv.tkinfo,"",@"SHT_NOTE"
	.sectionflags	@"SHF_NOTE_NV_TKINFO"
	.tkinfo
        /*0018*/ 	.word	0x00000002
        /*0030*/ 	.string	""
        /*0030*/ 	.string	"ptxas"
        /*0030*/ 	.string	"Cuda compilation tools, release 13.0, V13.0.88"
        /*0030*/ 	.string	"Build cuda_13.0.r13.0/compiler.36424714_0"
        /*0030*/ 	.string	"-arch sm_100 -m 64 "



//--------------------- .note.nv.cuinfo           --------------------------
	.section	.note.nv.cuinfo,"",@"SHT_NOTE"
	.sectionflags	@"SHF_NOTE_NV_CUINFO"
        /*0018*/ 	.short	0x0002
        /*001a*/ 	.short	0x0064
        /*001c*/ 	.short	0x0082
	.zero		2


//--------------------- .nv.info                  --------------------------
	.section	.nv.info,"",@"SHT_CUDA_INFO"
	.align	4


	//----- nvinfo : EIATTR_REGCOUNT
	.align		4
        /*0000*/ 	.byte	0x04, 0x2f
        /*0002*/ 	.short	(.L_1 - .L_0)
	.align		4
.L_0:
        /*0004*/ 	.word	index@(chande_batch_f32)
        /*0008*/ 	.word	0x00000020


	//----- nvinfo : EIATTR_FRAME_SIZE
	.align		4
.L_1:
        /*000c*/ 	.byte	0x04, 0x11
        /*000e*/ 	.short	(.L_3 - .L_2)
	.align		4
.L_2:
        /*0010*/ 	.word	index@($__internal_4_$__cuda_sm20_div_rn_f64_full)
        /*0014*/ 	.word	0x00000000


	//----- nvinfo : EIATTR_FRAME_SIZE
	.align		4
.L_3:
        /*0018*/ 	.byte	0x04, 0x11
        /*001a*/ 	.short	(.L_5 - .L_4)
	.align		4
.L_4:
        /*001c*/ 	.word	index@(chande_batch_f32)
        /*0020*/ 	.word	0x00000000


	//----- nvinfo : EIATTR_REGCOUNT
	.align		4
.L_5:
        /*0024*/ 	.byte	0x04, 0x2f
        /*0026*/ 	.short	(.L_7 - .L_6)
	.align		4
.L_6:
        /*0028*/ 	.word	index@(chande_batch_from_tr_f32)
        /*002c*/ 	.word	0x00000020


	//----- nvinfo : EIATTR_FRAME_SIZE
	.align		4
.L_7:
        /*0030*/ 	.byte	0x04, 0x11
        /*0032*/ 	.short	(.L_9 - .L_8)
	.align		4
.L_8:
        /*0034*/ 	.word	index@($__internal_3_$__cuda_sm20_div_rn_f64_full)
        /*0038*/ 	.word	0x00000000


	//----- nvinfo : EIATTR_FRAME_SIZE
	.align		4
.L_9:
        /*003c*/ 	.byte	0x04, 0x11
        /*003e*/ 	.short	(.L_11 - .L_10)
	.align		4
.L_10:
        /*0040*/ 	.word	index@(chande_batch_from_tr_f32)
        /*0044*/ 	.word	0x00000000


	//----- nvinfo : EIATTR_REGCOUNT
	.align		4
.L_11:
        /*0048*/ 	.byte	0x04, 0x2f
        /*004a*/ 	.short	(.L_13 - .L_12)
	.align		4
.L_12:
        /*004c*/ 	.word	index@(chande_many_series_one_param_f32)
        /*0050*/ 	.word	0x00000020


	//----- nvinfo : EIATTR_FRAME_SIZE
	.align		4
.L_13:
        /*0054*/ 	.byte	0x04, 0x11
        /*0056*/ 	.short	(.L_15 - .L_14)
	.align		4
.L_14:
        /*0058*/ 	.word	index@($__internal_2_$__cuda_sm20_div_rn_f64_full)
        /*005c*/ 	.word	0x00000000


	//----- nvinfo : EIATTR_FRAME_SIZE
	.align		4
.L_15:
        /*0060*/ 	.byte	0x04, 0x11
        /*0062*/ 	.short	(.L_17 - .L_16)
	.align		4
.L_16:
        /*0064*/ 	.word	index@(chande_many_series_one_param_f32)
        /*0068*/ 	.word	0x00000000


	//----- nvinfo : EIATTR_REGCOUNT
	.align		4
.L_17:
        /*006c*/ 	.byte	0x04, 0x2f
        /*006e*/ 	.short	(.L_19 - .L_18)
	.align		4
.L_18:
        /*0070*/ 	.word	index@(chande_one_series_many_params_f32)
        /*0074*/ 	.word	0x00000026


	//----- nvinfo : EIATTR_FRAME_SIZE
	.align		4
.L_19:
        /*0078*/ 	.byte	0x04, 0x11
        /*007a*/ 	.short	(.L_21 - .L_20)
	.align		4
.L_20:
        /*007c*/ 	.word	index@($__internal_1_$__cuda_sm3x_div_rn_noftz_f32_slowpath)
        /*0080*/ 	.word	0x00000000


	//----- nvinfo : EIATTR_FRAME_SIZE
	.align		4
.L_21:
        /*0084*/ 	.byte	0x04, 0x11
        /*0086*/ 	.short	(.L_23 - .L_22)
	.align		4
.L_22:
        /*0088*/ 	.word	index@(chande_one_series_many_params_f32)
        /*008c*/ 	.word	0x00000000


	//----- nvinfo : EIATTR_REGCOUNT
	.align		4
.L_23:
        /*0090*/ 	.byte	0x04, 0x2f
        /*0092*/ 	.short	(.L_25 - .L_24)
	.align		4
.L_24:
        /*0094*/ 	.word	index@(chande_one_series_many_params_from_tr_f32)
        /*0098*/ 	.word	0x00000023


	//----- nvinfo : EIATTR_FRAME_SIZE
	.align		4
.L_25:
        /*009c*/ 	.byte	0x04, 0x11
        /*009e*/ 	.short	(.L_27 - .L_26)
	.align		4
.L_26:
        /*00a0*/ 	.word	index@($__internal_0_$__cuda_sm3x_div_rn_noftz_f32_slowpath)
        /*00a4*/ 	.word	0x00000000


	//----- nvinfo : EIATTR_FRAME_SIZE
	.align		4
.L_27:
        /*00a8*/ 	.byte	0x04, 0x11
        /*00aa*/ 	.short	(.L_29 - .L_28)
	.align		4
.L_28:
        /*00ac*/ 	.word	index@(chande_one_series_many_params_from_tr_f32)
        /*00b0*/ 	.word	0x00000000


	//----- nvinfo : EIATTR_MIN_STACK_SIZE
	.align		4
.L_29:
        /*00b4*/ 	.byte	0x04, 0x12
        /*00b6*/ 	.short	(.L_31 - .L_30)
	.align		4
.L_30:
        /*00b8*/ 	.word	index@(chande_one_series_many_params_from_tr_f32)
        /*00bc*/ 	.word	0x00000000


	//----- nvinfo : EIATTR_MIN_STACK_SIZE
	.align		4
.L_31:
        /*00c0*/ 	.byte	0x04, 0x12
        /*00c2*/ 	.short	(.L_33 - .L_32)
	.align		4
.L_32:
        /*00c4*/ 	.word	index@(chande_one_series_many_params_f32)
        /*00c8*/ 	.word	0x00000000


	//----- nvinfo : EIATTR_MIN_STACK_SIZE
	.align		4
.L_33:
        /*00cc*/ 	.byte	0x04, 0x12
        /*00ce*/ 	.short	(.L_35 - .L_34)
	.align		4
.L_34:
        /*00d0*/ 	.word	index@(chande_many_series_one_param_f32)
        /*00d4*/ 	.word	0x00000000


	//----- nvinfo : EIATTR_MIN_STACK_SIZE
	.align		4
.L_35:
        /*00d8*/ 	.byte	0x04, 0x12
        /*00da*/ 	.short	(.L_37 - .L_36)
	.align		4
.L_36:
        /*00dc*/ 	.word	index@(chande_batch_from_tr_f32)
        /*00e0*/ 	.word	0x00000000


	//----- nvinfo : EIATTR_MIN_STACK_SIZE
	.align		4
.L_37:
        /*00e4*/ 	.byte	0x04, 0x12
        /*00e6*/ 	.short	(.L_39 - .L_38)
	.align		4
.L_38:
        /*00e8*/ 	.word	index@(chande_batch_f32)
        /*00ec*/ 	.word	0x00000000
.L_39:


//--------------------- .nv.compat                --------------------------
	.section	.nv.compat,"",@"SHT_CUDA_COMPAT_INFO"
	.align	4
        /*0000*/ 	.byte	0x02, 0x09, 0x00, 0x00, 0x02, 0x02, 0x01, 0x00, 0x02, 0x05, 0x05, 0x00, 0x03, 0x07, 0x01, 0x01
        /*0010*/ 	.byte	0x02, 0x03, 0x00, 0x00, 0x02, 0x06, 0x01, 0x00, 0x04, 0x0b, 0x08, 0x00, 0x01, 0x00, 0x00, 0x00
        /*0020*/ 	.byte	0x00, 0x00, 0x00, 0x00


//--------------------- .nv.info.chande_one_series_many_params_from_tr_f32 --------------------------
	.section	.nv.info.chande_one_series_many_params_from_tr_f32,"",@"SHT_CUDA_INFO"
	.sectionflags	@""
	.align	4


	//----- nvinfo : EIATTR_CUDA_API_VERSION
	.align		4
        /*0000*/ 	.byte	0x04, 0x37
        /*0002*/ 	.short	(.L_41 - .L_40)
.L_40:
        /*0004*/ 	.word	0x00000082


	//----- nvinfo : EIATTR_KPARAM_INFO
	.align		4
.L_41:
        /*0008*/ 	.byte	0x04, 0x17
        /*000a*/ 	.short	(.L_43 - .L_42)
.L_42:
        /*000c*/ 	.word	0x00000000
        /*0010*/ 	.short	0x000d
        /*0012*/ 	.short	0x0058
        /*0014*/ 	.byte	0x00, 0xf5, 0x21, 0x00


	//----- nvinfo : EIATTR_KPARAM_INFO
	.align		4
.L_43:
        /*0018*/ 	.byte	0x04, 0x17
        /*001a*/ 	.short	(.L_45 - .L_44)
.L_44:
        /*001c*/ 	.word	0x00000000
        /*0020*/ 	.short	0x000c
        /*0022*/ 	.short	0x0050
        /*0024*/ 	.byte	0x00, 0xf5, 0x21, 0x00


	//----- nvinfo : EIATTR_KPARAM_INFO
	.align		4
.L_45:
        /*0028*/ 	.byte	0x04, 0x17
        /*002a*/ 	.short	(.L_47 - .L_46)
.L_46:
        /*002c*/ 	.word	0x00000000
        /*0030*/ 	.short	0x000b
        /*0032*/ 	.short	0x0048
        /*0034*/ 	.byte	0x00, 0xf5, 0x21, 0x00


	//----- nvinfo : EIATTR_KPARAM_INFO
	.align		4
.L_47:
        /*0038*/ 	.byte	0x04, 0x17
        /*003a*/ 	.short	(.L_49 - .L_48)
.L_48:
        /*003c*/ 	.word	0x00000000
        /*0040*/ 	.short	0x000a
        /*0042*/ 	.short	0x0044
        /*0044*/ 	.byte	0x00, 0xf0, 0x11, 0x00


	//----- nvinfo : EIATTR_KPARAM_INFO
	.align		4
.L_49:
        /*0048*/ 	.byte	0x04, 0x17
        /*004a*/ 	.short	(.L_51 - .L_50)
.L_50:
        /*004c*/ 	.word	0x00000000
        /*0050*/ 	.short	0x0009
        /*0052*/ 	.short	0x0040
        /*0054*/ 	.byte	0x00, 0xf0, 0x11, 0x00


	//----- nvinfo : EIATTR_KPARAM_INFO
	.align		4
.L_51:
        /*0058*/ 	.byte	0x04, 0x17
        /*005a*/ 	.short	(.L_53 - .L_52)
.L_52:
        /*005c*/ 	.word	0x00000000
        /*0060*/ 	.short	0x0008
        /*0062*/ 	.short	0x003c
        /*0064*/ 	.byte	0x00, 0xf0, 0x11, 0x00


	//----- nvinfo : EIATTR_KPARAM_INFO
	.align		4
.L_53:
        /*0068*/ 	.byte	0x04, 0x17
        /*006a*/ 	.short	(.L_55 - .L_54)
.L_54:
        /*006c*/ 	.word	0x00000000
        /*0070*/ 	.short	0x0007
        /*0072*/ 	.short	0x0038
        /*0074*/ 	.byte	0x00, 0xf0, 0x11, 0x00


	//----- nvinfo : EIATTR_KPARAM_INFO
	.align		4
.L_55:
        /*0078*/ 	.byte	0x04, 0x17
        /*007a*/ 	.short	(.L_57 - .L_56)
.L_56:
        /*007c*/ 	.word	0x00000000
        /*0080*/ 	.short	0x0006
        /*0082*/ 	.short	0x0030
        /*0084*/ 	.byte	0x00, 0xf5, 0x21, 0x00


	//----- nvinfo : EIATTR_KPARAM_INFO
	.align		4
.L_57:
        /*0088*/ 	.byte	0x04, 0x17
        /*008a*/ 	.short	(.L_59 - .L_58)
.L_58:
        /*008c*/ 	.word	0x00000000
        /*0090*/ 	.short	0x0005
        /*0092*/ 	.short	0x0028
        /*0094*/ 	.byte	0x00, 0xf5, 0x21, 0x00


	//----- nvinfo : EIATTR_KPARAM_INFO
	.align		4
.L_59:
        /*0098*/ 	.byte	0x04, 0x17
        /*009a*/ 	.short	(.L_61 - .L_60)
.L_60:
        /*009c*/ 	.word	0x00000000
        /*00a0*/ 	.short	0x0004
        /*00a2*/ 	.short	0x0020
        /*00a4*/ 	.byte	0x00, 0xf5, 0x21, 0x00


	//----- nvinfo : EIATTR_KPARAM_INFO
	.align		4
.L_61:
        /*00a8*/ 	.byte	0x04, 0x17
        /*00aa*/ 	.short	(.L_63 - .L_62)
.L_62:
        /*00ac*/ 	.word	0x00000000
        /*00b0*/ 	.short	0x0003
        /*00b2*/ 	.short	0x0018
        /*00b4*/ 	.byte	0x00, 0xf5, 0x21, 0x00


	//----- nvinfo : EIATTR_KPARAM_INFO
	.align		4
.L_63:
        /*00b8*/ 	.byte	0x04, 0x17
        /*00ba*/ 	.short	(.L_65 - .L_64)
.L_64:
        /*00bc*/ 	.word	0x00000000
        /*00c0*/ 	.short	0x0002
        /*00c2*/ 	.short	0x0010
        /*00c4*/ 	.byte	0x00, 0xf5, 0x21, 0x00


	//----- nvinfo : EIATTR_KPARAM_INFO
	.align		4
.L_65:
        /*00c8*/ 	.byte	0x04, 0x17
        /*00ca*/ 	.short	(.L_67 - .L_66)
.L_66:
        /*00cc*/ 	.word	0x00000000
        /*00d0*/ 	.short	0x0001
        /*00d2*/ 	.short	0x0008
        /*00d4*/ 	.byte	0x00, 0xf5, 0x21, 0x00


	//----- nvinfo : EIATTR_KPARAM_INFO
	.align		4
.L_67:
        /*00d8*/ 	.byte	0x04, 0x17
        /*00da*/ 	.short	(.L_69 - .L_68)
.L_68:
        /*00dc*/ 	.word	0x00000000
        /*00e0*/ 	.short	0x0000
        /*00e2*/ 	.short	0x0000
        /*00e4*/ 	.byte	0x00, 0xf5, 0x21, 0x00


	//----- nvinfo : EIATTR_SPARSE_MMA_MASK
	.align		4
.L_69:
        /*00e8*/ 	.byte	0x03, 0x50
        /*00ea*/ 	.short	0x0000


	//----- nvinfo : EIATTR_MAXREG_COUNT
	.align		4
        /*00ec*/ 	.byte	0x03, 0x1b
        /*00ee*/ 	.short	0x00ff


	//----- nvinfo : EIATTR_MERCURY_ISA_VERSION
	.align		4
        /*00f0*/ 	.byte	0x03, 0x5f
        /*00f2*/ 	.short	0x0101


	//----- nvinfo : EIATTR_COOP_GROUP_MASK_REGIDS
	.align		4
        /*00f4*/ 	.byte	0x04, 0x29
        /*00f6*/ 	.short	(.L_71 - .L_70)


	//   ....[0]....
.L_70:
        /*00f8*/ 	.word	0xffffffff


	//   ....[1]....
        /*00fc*/ 	.word	0xffffffff


	//   ....[2]....
        /*0100*/ 	.word	0xffffffff


	//   ....[3]....
        /*0104*/ 	.word	0x05000016


	//   ....[4]....
        /*0108*/ 	.word	0x05000016


	//   ....[5]....
        /*010c*/ 	.word	0x05000016


	//----- nvinfo : EIATTR_COOP_GROUP_INSTR_OFFSETS
	.align		4
.L_71:
        /*0110*/ 	.byte	0x04, 0x28
        /*0112*/ 	.short	(.L_73 - .L_72)


	//   ....[0]....
.L_72:
        /*0114*/ 	.word	0x000008e0


	//   ....[1]....
        /*0118*/ 	.word	0x000008f0


	//   ....[2]....
        /*011c*/ 	.word	0x00000900


	//   ....[3]....
        /*0120*/ 	.word	0x00000ff0


	//   ....[4]....
        /*0124*/ 	.word	0x00001080


	//   ....[5]....
        /*0128*/ 	.word	0x000010d0


	//----- nvinfo : EIATTR_VRC_CTA_INIT_COUNT
	.align		4
.L_73:
        /*012c*/ 	.byte	0x02, 0x4a
	.zero		1
	.zero		1


	//----- nvinfo : EIATTR_EXIT_INSTR_OFFSETS
	.align		4
        /*0130*/ 	.byte	0x04, 0x1c
        /*0132*/ 	.short	(.L_75 - .L_74)


	//   ....[0]....
.L_74:
        /*0134*/ 	.word	0x00000030


	//   ....[1]....
        /*0138*/ 	.word	0x000000f0


	//   ....[2]....
        /*013c*/ 	.word	0x00000120


	//   ....[3]....
        /*0140*/ 	.word	0x00000f80


	//----- nvinfo : EIATTR_CRS_STACK_SIZE
	.align		4
.L_75:
        /*0144*/ 	.byte	0x04, 0x1e
        /*0146*/ 	.short	(.L_77 - .L_76)
.L_76:
        /*0148*/ 	.word	0x00000000


	//----- nvinfo : EIATTR_CBANK_PARAM_SIZE
	.align		4
.L_77:
        /*014c*/ 	.byte	0x03, 0x19
        /*014e*/ 	.short	0x0060


	//----- nvinfo : EIATTR_PARAM_CBANK
	.align		4
        /*0150*/ 	.byte	0x04, 0x0a
        /*0152*/ 	.short	(.L_79 - .L_78)
	.align		4
.L_78:
        /*0154*/ 	.word	index@(.nv.constant0.chande_one_series_many_params_from_tr_f32)
        /*0158*/ 	.short	0x0380
        /*015a*/ 	.short	0x0060


	//----- nvinfo : EIATTR_SW_WAR
	.align		4
.L_79:
        /*015c*/ 	.byte	0x04, 0x36
        /*015e*/ 	.short	(.L_81 - .L_80)
.L_80:
        /*0160*/ 	.word	0x00000008
.L_81:


//--------------------- .nv.info.chande_one_series_many_params_f32 --------------------------
	.section	.nv.info.chande_one_series_many_params_f32,"",@"SHT_CUDA_INFO"
	.sectionflags	@""
	.align	4


	//----- nvinfo : EIATTR_CUDA_API_VERSION
	.align		4
        /*0000*/ 	.byte	0x04, 0x37
        /*0002*/ 	.short	(.L_83 - .L_82)
.L_82:
        /*0004*/ 	.word	0x00000082


	//----- nvinfo : EIATTR_KPARAM_INFO
	.align		4
.L_83:
        /*0008*/ 	.byte	0x04, 0x17
        /*000a*/ 	.short	(.L_85 - .L_84)
.L_84:
        /*000c*/ 	.word	0x00000000
        /*0010*/ 	.short	0x000d
        /*0012*/ 	.short	0x0058
        /*0014*/ 	.byte	0x00, 0xf5, 0x21, 0x00


	//----- nvinfo : EIATTR_KPARAM_INFO
	.align		4
.L_85:
        /*0018*/ 	.byte	0x04, 0x17
        /*001a*/ 	.short	(.L_87 - .L_86)
.L_86:
        /*001c*/ 	.word	0x00000000
        /*0020*/ 	.short	0x000c
        /*0022*/ 	.short	0x0050
        /*0024*/ 	.byte	0x00, 0xf5, 0x21, 0x00


	//----- nvinfo : EIATTR_KPARAM_INFO
	.align		4
.L_87:
        /*0028*/ 	.byte	0x04, 0x17
        /*002a*/ 	.short	(.L_89 - .L_88)
.L_88:
        /*002c*/ 	.word	0x00000000
        /*0030*/ 	.short	0x000b
        /*0032*/ 	.short	0x0048
        /*0034*/ 	.byte	0x00, 0xf5, 0x21, 0x00


	//----- nvinfo : EIATTR_KPARAM_INFO
	.align		4
.L_89:
        /*0038*/ 	.byte	0x04, 0x17
        /*003a*/ 	.short	(.L_91 - .L_90)
.L_90:
        /*003c*/ 	.word	0x00000000
        /*0040*/ 	.short	0x000a
        /*0042*/ 	.short	0x0044
        /*0044*/ 	.byte	0x00, 0xf0, 0x11, 0x00


	//----- nvinfo : EIATTR_KPARAM_INFO
	.align		4
.L_91:
        /*0048*/ 	.byte	0x04, 0x17
        /*004a*/ 	.short	(.L_93 - .L_92)
.L_92:
        /*004c*/ 	.word	0x00000000
        /*0050*/ 	.short	0x0009
        /*0052*/ 	.short	0x0040
        /*0054*/ 	.byte	0x00, 0xf0, 0x11, 0x00


	//----- nvinfo : EIATTR_KPARAM_INFO
	.align		4
.L_93:
        /*0058*/ 	.byte	0x04, 0x17
        /*005a*/ 	.short	(.L_95 - .L_94)
.L_94:
        /*005c*/ 	.word	0x00000000
        /*0060*/ 	.short	0x0008
        /*0062*/ 	.short	0x003c
        /*0064*/ 	.byte	0x00, 0xf0, 0x11, 0x00


	//----- nvinfo : EIATTR_KPARAM_INFO
	.align		4
.L_95:
        /*0068*/ 	.byte	0x04, 0x17
        /*006a*/ 	.short	(.L_97 - .L_96)
.L_96:
        /*006c*/ 	.word	0x00000000
        /*0070*/ 	.short	0x0007
        /*0072*/ 	.short	0x0038
        /*0074*/ 	.byte	0x00, 0xf0, 0x11, 0x00


	//----- nvinfo : EIATTR_KPARAM_INFO
	.align		4
.L_97:
        /*0078*/ 	.byte	0x04, 0x17
        /*007a*/ 	.short	(.L_99 - .L_98)
.L_98:
        /*007c*/ 	.word	0x00000000
        /*0080*/ 	.short	0x0006
        /*0082*/ 	.short	0x0030
        /*0084*/ 	.byte	0x00, 0xf5, 0x21, 0x00


	//----- nvinfo : EIATTR_KPARAM_INFO
	.align		4
.L_99:
        /*0088*/ 	.byte	0x04, 0x17
        /*008a*/ 	.short	(.L_101 - .L_100)
.L_100:
        /*008c*/ 	.word	0x00000000
        /*0090*/ 	.short	0x0005
        /*0092*/ 	.short	0x0028
        /*0094*/ 	.byte	0x00, 0xf5, 0x21, 0x00


	//----- nvinfo : EIATTR_KPARAM_INFO
	.align		4
.L_101:
        /*0098*/ 	.byte	0x04, 0x17
        /*009a*/ 	.short	(.L_103 - .L_102)
.L_102:
        /*009c*/ 	.word	0x00000000
        /*00a0*/ 	.short	0x0004
        /*00a2*/ 	.short	0x0020
        /*00a4*/ 	.byte	0x00, 0xf5, 0x21, 0x00


	//----- nvinfo : EIATTR_KPARAM_INFO
	.align		4
.L_103:
        /*00a8*/ 	.byte	0x04, 0x17
        /*00aa*/ 	.short	(.L_105 - .L_104)
.L_104:
        /*00ac*/ 	.word	0x00000000
        /*00b0*/ 	.short	0x0003
        /*00b2*/ 	.short	0x0018
        /*00b4*/ 	.byte	0x00, 0xf5, 0x21, 0x00


	//----- nvinfo : EIATTR_KPARAM_INFO
	.align		4
.L_105:
        /*00b8*/ 	.byte	0x04, 0x17
        /*00ba*/ 	.short	(.L_107 - .L_106)
.L_106:
        /*00bc*/ 	.word	0x00000000
        /*00c0*/ 	.short	0x0002
        /*00c2*/ 	.short	0x0010
        /*00c4*/ 	.byte	0x00, 0xf5, 0x21, 0x00


	//----- nvinfo : EIATTR_KPARAM_INFO
	.align		4
.L_107:
        /*00c8*/ 	.byte	0x04, 0x17
        /*00ca*/ 	.short	(.L_109 - .L_108)
.L_108:
        /*00cc*/ 	.word	0x00000000
        /*00d0*/ 	.short	0x0001
        /*00d2*/ 	.short	0x0008
        /*00d4*/ 	.byte	0x00, 0xf5, 0x21, 0x00


	//----- nvinfo : EIATTR_KPARAM_INFO
	.align		4
.L_109:
        /*00d8*/ 	.byte	0x04, 0x17
        /*00da*/ 	.short	(.L_111 - .L_110)
.L_110:
        /*00dc*/ 	.word	0x00000000
        /*00e0*/ 	.short	0x0000
        /*00e2*/ 	.short	0x0000
        /*00e4*/ 	.byte	0x00, 0xf5, 0x21, 0x00


	//----- nvinfo : EIATTR_SPARSE_MMA_MASK
	.align		4
.L_111:
        /*00e8*/ 	.byte	0x03, 0x50
        /*00ea*/ 	.short	0x0000


	//----- nvinfo : EIATTR_MAXREG_COUNT
	.align		4
        /*00ec*/ 	.byte	0x03, 0x1b
        /*00ee*/ 	.short	0x00ff


	//----- nvinfo : EIATTR_MERCURY_ISA_VERSION
	.align		4
        /*00f0*/ 	.byte	0x03, 0x5f
        /*00f2*/ 	.short	0x0101


	//----- nvinfo : EIATTR_COOP_GROUP_MASK_REGIDS
	.align		4
        /*00f4*/ 	.byte	0x04, 0x29
        /*00f6*/ 	.short	(.L_113 - .L_112)


	//   ....[0]....
.L_112:
        /*00f8*/ 	.word	0xffffffff


	//   ....[1]....
        /*00fc*/ 	.word	0xffffffff


	//   ....[2]....
        /*0100*/ 	.word	0xffffffff


	//   ....[3]....
        /*0104*/ 	.word	0x05000015


	//   ....[4]....
        /*0108*/ 	.word	0x05000015


	//   ....[5]....
        /*010c*/ 	.word	0x05000015


	//----- nvinfo : EIATTR_COOP_GROUP_INSTR_OFFSETS
	.align		4
.L_113:
        /*0110*/ 	.byte	0x04, 0x28
        /*0112*/ 	.short	(.L_115 - .L_114)


	//   ....[0]....
.L_114:
        /*0114*/ 	.word	0x00000930


	//   ....[1]....
        /*0118*/ 	.word	0x00000940


	//   ....[2]....
        /*011c*/ 	.word	0x000009a0


	//   ....[3]....
        /*0120*/ 	.word	0x000011d0


	//   ....[4]....
        /*0124*/ 	.word	0x00001260


	//   ....[5]....
        /*0128*/ 	.word	0x00001300


	//----- nvinfo : EIATTR_VRC_CTA_INIT_COUNT
	.align		4
.L_115:
        /*012c*/ 	.byte	0x02, 0x4a
	.zero		1
	.zero		1


	//----- nvinfo : EIATTR_EXIT_INSTR_OFFSETS
	.align		4
        /*0130*/ 	.byte	0x04, 0x1c
        /*0132*/ 	.short	(.L_117 - .L_116)


	//   ....[0]....
.L_116:
        /*0134*/ 	.word	0x00000030


	//   ....[1]....
        /*0138*/ 	.word	0x000000f0


	//   ....[2]....
        /*013c*/ 	.word	0x00000120


	//   ....[3]....
        /*0140*/ 	.word	0x00001160


	//----- nvinfo : EIATTR_CRS_STACK_SIZE
	.align		4
.L_117:
        /*0144*/ 	.byte	0x04, 0x1e
        /*0146*/ 	.short	(.L_119 - .L_118)
.L_118:
        /*0148*/ 	.word	0x00000000


	//----- nvinfo : EIATTR_CBANK_PARAM_SIZE
	.align		4
.L_119:
        /*014c*/ 	.byte	0x03, 0x19
        /*014e*/ 	.short	0x0060


	//----- nvinfo : EIATTR_PARAM_CBANK
	.align		4
        /*0150*/ 	.byte	0x04, 0x0a
        /*0152*/ 	.short	(.L_121 - .L_120)
	.align		4
.L_120:
        /*0154*/ 	.word	index@(.nv.constant0.chande_one_series_many_params_f32)
        /*0158*/ 	.short	0x0380
        /*015a*/ 	.short	0x0060


	//----- nvinfo : EIATTR_SW_WAR
	.align		4
.L_121:
        /*015c*/ 	.byte	0x04, 0x36
        /*015e*/ 	.short	(.L_123 - .L_122)
.L_122:
        /*0160*/ 	.word	0x00000008
.L_123:


//--------------------- .nv.info.chande_many_series_one_param_f32 --------------------------
	.section	.nv.info.chande_many_series_one_param_f32,"",@"SHT_CUDA_INFO"
	.sectionflags	@""
	.align	4


	//----- nvinfo : EIATTR_CUDA_API_VERSION
	.align		4
        /*0000*/ 	.byte	0x04, 0x37
        /*0002*/ 	.short	(.L_125 - .L_124)
.L_124:
        /*0004*/ 	.word	0x00000082


	//----- nvinfo : EIATTR_KPARAM_INFO
	.align		4
.L_125:
        /*0008*/ 	.byte	0x04, 0x17
        /*000a*/ 	.short	(.L_127 - .L_126)
.L_126:
        /*000c*/ 	.word	0x00000000
        /*0010*/ 	.short	0x000a
        /*0012*/ 	.short	0x0038
        /*0014*/ 	.byte	0x00, 0xf5, 0x21, 0x00


	//----- nvinfo : EIATTR_KPARAM_INFO
	.align		4
.L_127:
        /*0018*/ 	.byte	0x04, 0x17
        /*001a*/ 	.short	(.L_129 - .L_128)
.L_128:
        /*001c*/ 	.word	0x00000000
        /*0020*/ 	.short	0x0009
        /*0022*/ 	.short	0x0034
        /*0024*/ 	.byte	0x00, 0xf0, 0x11, 0x00


	//----- nvinfo : EIATTR_KPARAM_INFO
	.align		4
.L_129:
        /*0028*/ 	.byte	0x04, 0x17
        /*002a*/ 	.short	(.L_131 - .L_130)
.L_130:
        /*002c*/ 	.word	0x00000000
        /*0030*/ 	.short	0x0008
        /*0032*/ 	.short	0x0030
        /*0034*/ 	.byte	0x00, 0xf0, 0x11, 0x00


	//----- nvinfo : EIATTR_KPARAM_INFO
	.align		4
.L_131:
        /*0038*/ 	.byte	0x04, 0x17
        /*003a*/ 	.short	(.L_133 - .L_132)
.L_132:
        /*003c*/ 	.word	0x00000000
        /*0040*/ 	.short	0x0007
        /*0042*/ 	.short	0x002c
        /*0044*/ 	.byte	0x00, 0xf0, 0x11, 0x00


	//----- nvinfo : EIATTR_KPARAM_INFO
	.align		4
.L_133:
        /*0048*/ 	.byte	0x04, 0x17
        /*004a*/ 	.short	(.L_135 - .L_134)
.L_134:
        /*004c*/ 	.word	0x00000000
        /*0050*/ 	.short	0x0006
        /*0052*/ 	.short	0x0028
        /*0054*/ 	.byte	0x00, 0xf0, 0x11, 0x00


	//----- nvinfo : EIATTR_KPARAM_INFO
	.align		4
.L_135:
        /*0058*/ 	.byte	0x04, 0x17
        /*005a*/ 	.short	(.L_137 - .L_136)
.L_136:
        /*005c*/ 	.word	0x00000000
        /*0060*/ 	.short	0x0005
        /*0062*/ 	.short	0x0024
        /*0064*/ 	.byte	0x00, 0xf0, 0x11, 0x00


	//----- nvinfo : EIATTR_KPARAM_INFO
	.align		4
.L_137:
        /*0068*/ 	.byte	0x04, 0x17
        /*006a*/ 	.short	(.L_139 - .L_138)
.L_138:
        /*006c*/ 	.word	0x00000000
        /*0070*/ 	.short	0x0004
        /*0072*/ 	.short	0x0020
        /*0074*/ 	.byte	0x00, 0xf0, 0x11, 0x00


	//----- nvinfo : EIATTR_KPARAM_INFO
	.align		4
.L_139:
        /*0078*/ 	.byte	0x04, 0x17
        /*007a*/ 	.short	(.L_141 - .L_140)
.L_140:
        /*007c*/ 	.word	0x00000000
        /*0080*/ 	.short	0x0003
        /*0082*/ 	.short	0x0018
        /*0084*/ 	.byte	0x00, 0xf5, 0x21, 0x00


	//----- nvinfo : EIATTR_KPARAM_INFO
	.align		4
.L_141:
        /*0088*/ 	.byte	0x04, 0x17
        /*008a*/ 	.short	(.L_143 - .L_142)
.L_142:
        /*008c*/ 	.word	0x00000000
        /*0090*/ 	.short	0x0002
        /*0092*/ 	.short	0x0010
        /*0094*/ 	.byte	0x00, 0xf5, 0x21, 0x00


	//----- nvinfo : EIATTR_KPARAM_INFO
	.align		4
.L_143:
        /*0098*/ 	.byte	0x04, 0x17
        /*009a*/ 	.short	(.L_145 - .L_144)
.L_144:
        /*009c*/ 	.word	0x00000000
        /*00a0*/ 	.short	0x0001
        /*00a2*/ 	.short	0x0008
        /*00a4*/ 	.byte	0x00, 0xf5, 0x21, 0x00


	//----- nvinfo : EIATTR_KPARAM_INFO
	.align		4
.L_145:
        /*00a8*/ 	.byte	0x04, 0x17
        /*00aa*/ 	.short	(.L_147 - .L_146)
.L_146:
        /*00ac*/ 	.word	0x00000000
        /*00b0*/ 	.short	0x0000
        /*00b2*/ 	.short	0x0000
        /*00b4*/ 	.byte	0x00, 0xf5, 0x21, 0x00


	//----- nvinfo : EIATTR_SPARSE_MMA_MASK
	.align		4
.L_147:
        /*00b8*/ 	.byte	0x03, 0x50
        /*00ba*/ 	.short	0x0000


	//----- nvinfo : EIATTR_MAXREG_COUNT
	.align		4
        /*00bc*/ 	.byte	0x03, 0x1b
        /*00be*/ 	.short	0x00ff


	//----- nvinfo : EIATTR_MERCURY_ISA_VERSION
	.align		4
        /*00c0*/ 	.byte	0x03, 0x5f
        /*00c2*/ 	.short	0x0101


	//----- nvinfo : EIATTR_VRC_CTA_INIT_COUNT
	.align		4
        /*00c4*/ 	.byte	0x02, 0x4a
	.zero		1
	.zero		1


	//----- nvinfo : EIATTR_EXIT_INSTR_OFFSETS
	.align		4
        /*00c8*/ 	.byte	0x04, 0x1c
        /*00ca*/ 	.short	(.L_149 - .L_148)


	//   ....[0]....
.L_148:
        /*00cc*/ 	.word	0x00000070


	//   ....[1]....
        /*00d0*/ 	.word	0x000000b0


	//   ....[2]....
        /*00d4*/ 	.word	0x00000120


	//   ....[3]....
        /*00d8*/ 	.word	0x000042c0


	//----- nvinfo : EIATTR_INDIRECT_BRANCH_TARGETS
	.align		4
.L_149:
        /*00dc*/ 	.byte	0x04, 0x34
        /*00de*/ 	.short	(.L_151 - .L_150)


	//   ....[0]....
.L_150:
        /*00e0*/ 	.word	.L_x_190@srel
        /*00e4*/ 	.short	0x0
        /*00e6*/ 	.short	0x0
        /*00e8*/ 	.word	0x3
        /*00ec*/ 	.word	.L_x_99@srel
        /*00f0*/ 	.word	.L_x_192@srel
        /*00f4*/ 	.word	.L_x_193@srel


	//----- nvinfo : EIATTR_CRS_STACK_SIZE
	.align		4
.L_151:
        /*00f8*/ 	.byte	0x04, 0x1e
        /*00fa*/ 	.short	(.L_153 - .L_152)
.L_152:
        /*00fc*/ 	.word	0x00000000


	//----- nvinfo : EIATTR_CBANK_PARAM_SIZE
	.align		4
.L_153:
        /*0100*/ 	.byte	0x03, 0x19
        /*0102*/ 	.short	0x0040


	//----- nvinfo : EIATTR_PARAM_CBANK
	.align		4
        /*0104*/ 	.byte	0x04, 0x0a
        /*0106*/ 	.short	(.L_155 - .L_154)
	.align		4
.L_154:
        /*0108*/ 	.word	index@(.nv.constant0.chande_many_series_one_param_f32)
        /*010c*/ 	.short	0x0380
        /*010e*/ 	.short	0x0040


	//----- nvinfo : EIATTR_SW_WAR
	.align		4
.L_155:
        /*0110*/ 	.byte	0x04, 0x36
        /*0112*/ 	.short	(.L_157 - .L_156)
.L_156:
        /*0114*/ 	.word	0x00000008
.L_157:


//--------------------- .nv.info.chande_batch_from_tr_f32 --------------------------
	.section	.nv.info.chande_batch_from_tr_f32,"",@"SHT_CUDA_INFO"
	.sectionflags	@""
	.align	4


	//----- nvinfo : EIATTR_CUDA_API_VERSION
	.align		4
        /*0000*/ 	.byte	0x04, 0x37
        /*0002*/ 	.short	(.L_159 - .L_158)
.L_158:
        /*0004*/ 	.word	0x00000082


	//----- nvinfo : EIATTR_KPARAM_INFO
	.align		4
.L_159:
        /*0008*/ 	.byte	0x04, 0x17
        /*000a*/ 	.short	(.L_161 - .L_160)
.L_160:
        /*000c*/ 	.word	0x00000000
        /*0010*/ 	.short	0x000b
        /*0012*/ 	.short	0x0050
        /*0014*/ 	.byte	0x00, 0xf5, 0x21, 0x00


	//----- nvinfo : EIATTR_KPARAM_INFO
	.align		4
.L_161:
        /*0018*/ 	.byte	0x04, 0x17
        /*001a*/ 	.short	(.L_163 - .L_162)
.L_162:
        /*001c*/ 	.word	0x00000000
        /*0020*/ 	.short	0x000a
        /*0022*/ 	.short	0x0048
        /*0024*/ 	.byte	0x00, 0xf0, 0x11, 0x00


	//----- nvinfo : EIATTR_KPARAM_INFO
	.align		4
.L_163:
        /*0028*/ 	.byte	0x04, 0x17
        /*002a*/ 	.short	(.L_165 - .L_164)
.L_164:
        /*002c*/ 	.word	0x00000000
        /*0030*/ 	.short	0x0009
        /*0032*/ 	.short	0x0044
        /*0034*/ 	.byte	0x00, 0xf0, 0x11, 0x00


	//----- nvinfo : EIATTR_KPARAM_INFO
	.align		4
.L_165:
        /*0038*/ 	.byte	0x04, 0x17
        /*003a*/ 	.short	(.L_167 - .L_166)
.L_166:
        /*003c*/ 	.word	0x00000000
        /*0040*/ 	.short	0x0008
        /*0042*/ 	.short	0x0040
        /*0044*/ 	.byte	0x00, 0xf0, 0x11, 0x00


	//----- nvinfo : EIATTR_KPARAM_INFO
	.align		4
.L_167:
        /*0048*/ 	.byte	0x04, 0x17
        /*004a*/ 	.short	(.L_169 - .L_168)
.L_168:
        /*004c*/ 	.word	0x00000000
        /*0050*/ 	.short	0x0007
        /*0052*/ 	.short	0x0038
        /*0054*/ 	.byte	0x00, 0xf5, 0x21, 0x00


	//----- nvinfo : EIATTR_KPARAM_INFO
	.align		4
.L_169:
        /*0058*/ 	.byte	0x04, 0x17
        /*005a*/ 	.short	(.L_171 - .L_170)
.L_170:
        /*005c*/ 	.word	0x00000000
        /*0060*/ 	.short	0x0006
        /*0062*/ 	.short	0x0030
        /*0064*/ 	.byte	0x00, 0xf5, 0x21, 0x00


	//----- nvinfo : EIATTR_KPARAM_INFO
	.align		4
.L_171:
        /*0068*/ 	.byte	0x04, 0x17
        /*006a*/ 	.short	(.L_173 - .L_172)
.L_172:
        /*006c*/ 	.word	0x00000000
        /*0070*/ 	.short	0x0005
        /*0072*/ 	.short	0x0028
        /*0074*/ 	.byte	0x00, 0xf5, 0x21, 0x00


	//----- nvinfo : EIATTR_KPARAM_INFO
	.align		4
.L_173:
        /*0078*/ 	.byte	0x04, 0x17
        /*007a*/ 	.short	(.L_175 - .L_174)
.L_174:
        /*007c*/ 	.word	0x00000000
        /*0080*/ 	.short	0x0004
        /*0082*/ 	.short	0x0020
        /*0084*/ 	.byte	0x00, 0xf5, 0x21, 0x00


	//----- nvinfo : EIATTR_KPARAM_INFO
	.align		4
.L_175:
        /*0088*/ 	.byte	0x04, 0x17
        /*008a*/ 	.short	(.L_177 - .L_176)
.L_176:
        /*008c*/ 	.word	0x00000000
        /*0090*/ 	.short	0x0003
        /*0092*/ 	.short	0x0018
        /*0094*/ 	.byte	0x00, 0xf5, 0x21, 0x00


	//----- nvinfo : EIATTR_KPARAM_INFO
	.align		4
.L_177:
        /*0098*/ 	.byte	0x04, 0x17
        /*009a*/ 	.short	(.L_179 - .L_178)
.L_178:
        /*009c*/ 	.word	0x00000000
        /*00a0*/ 	.short	0x0002
        /*00a2*/ 	.short	0x0010
        /*00a4*/ 	.byte	0x00, 0xf5, 0x21, 0x00


	//----- nvinfo : EIATTR_KPARAM_INFO
	.align		4
.L_179:
        /*00a8*/ 	.byte	0x04, 0x17
        /*00aa*/ 	.short	(.L_181 - .L_180)
.L_180:
        /*00ac*/ 	.word	0x00000000
        /*00b0*/ 	.short	0x0001
        /*00b2*/ 	.short	0x0008
        /*00b4*/ 	.byte	0x00, 0xf5, 0x21, 0x00


	//----- nvinfo : EIATTR_KPARAM_INFO
	.align		4
.L_181:
        /*00b8*/ 	.byte	0x04, 0x17
        /*00ba*/ 	.short	(.L_183 - .L_182)
.L_182:
        /*00bc*/ 	.word	0x00000000
        /*00c0*/ 	.short	0x0000
        /*00c2*/ 	.short	0x0000
        /*00c4*/ 	.byte	0x00, 0xf5, 0x21, 0x00


	//----- nvinfo : EIATTR_SPARSE_MMA_MASK
	.align		4
.L_183:
        /*00c8*/ 	.byte	0x03, 0x50
        /*00ca*/ 	.short	0x0000


	//----- nvinfo : EIATTR_MAXREG_COUNT
	.align		4
        /*00cc*/ 	.byte	0x03, 0x1b
        /*00ce*/ 	.short	0x00ff


	//----- nvinfo : EIATTR_NUM_BARRIERS
	.align		4
        /*00d0*/ 	.byte	0x02, 0x4c
        /*00d2*/ 	.byte	0x01
	.zero		1


	//----- nvinfo : EIATTR_MERCURY_ISA_VERSION
	.align		4
        /*00d4*/ 	.byte	0x03, 0x5f
        /*00d6*/ 	.short	0x0101


	//----- nvinfo : EIATTR_VRC_CTA_INIT_COUNT
	.align		4
        /*00d8*/ 	.byte	0x02, 0x4a
	.zero		1
	.zero		1


	//----- nvinfo : EIATTR_EXIT_INSTR_OFFSETS
	.align		4
        /*00dc*/ 	.byte	0x04, 0x1c
        /*00de*/ 	.short	(.L_185 - .L_184)


	//   ....[0]....
.L_184:
        /*00e0*/ 	.word	0x00000040


	//   ....[1]....
        /*00e4*/ 	.word	0x00000110


	//   ....[2]....
        /*00e8*/ 	.word	0x000002c0


	//   ....[3]....
        /*00ec*/ 	.word	0x000015a0


	//   ....[4]....
        /*00f0*/ 	.word	0x00002000


	//----- nvinfo : EIATTR_CRS_STACK_SIZE
	.align		4
.L_185:
        /*00f4*/ 	.byte	0x04, 0x1e
        /*00f6*/ 	.short	(.L_187 - .L_186)
.L_186:
        /*00f8*/ 	.word	0x00000000


	//----- nvinfo : EIATTR_CBANK_PARAM_SIZE
	.align		4
.L_187:
        /*00fc*/ 	.byte	0x03, 0x19
        /*00fe*/ 	.short	0x0058


	//----- nvinfo : EIATTR_PARAM_CBANK
	.align		4
        /*0100*/ 	.byte	0x04, 0x0a
        /*0102*/ 	.short	(.L_189 - .L_188)
	.align		4
.L_188:
        /*0104*/ 	.word	index@(.nv.constant0.chande_batch_from_tr_f32)
        /*0108*/ 	.short	0x0380
        /*010a*/ 	.short	0x0058


	//----- nvinfo : EIATTR_SW_WAR
	.align		4
.L_189:
        /*010c*/ 	.byte	0x04, 0x36
        /*010e*/ 	.short	(.L_191 - .L_190)
.L_190:
        /*0110*/ 	.word	0x00000008
.L_191:


//--------------------- .nv.info.chande_batch_f32 --------------------------
	.section	.nv.info.chande_batch_f32,"",@"SHT_CUDA_INFO"
	.sectionflags	@""
	.align	4


	//----- nvinfo : EIATTR_CUDA_API_VERSION
	.align		4
        /*0000*/ 	.byte	0x04, 0x37
        /*0002*/ 	.short	(.L_193 - .L_192)
.L_192:
        /*0004*/ 	.word	0x00000082


	//----- nvinfo : EIATTR_KPARAM_INFO
	.align		4
.L_193:
        /*0008*/ 	.byte	0x04, 0x17
        /*000a*/ 	.short	(.L_195 - .L_194)
.L_194:
        /*000c*/ 	.word	0x00000000
        /*0010*/ 	.short	0x000b
        /*0012*/ 	.short	0x0050
        /*0014*/ 	.byte	0x00, 0xf5, 0x21, 0x00


	//----- nvinfo : EIATTR_KPARAM_INFO
	.align		4
.L_195:
        /*0018*/ 	.byte	0x04, 0x17
        /*001a*/ 	.short	(.L_197 - .L_196)
.L_196:
        /*001c*/ 	.word	0x00000000
        /*0020*/ 	.short	0x000a
        /*0022*/ 	.short	0x0048
        /*0024*/ 	.byte	0x00, 0xf0, 0x11, 0x00


	//----- nvinfo : EIATTR_KPARAM_INFO
	.align		4
.L_197:
        /*0028*/ 	.byte	0x04, 0x17
        /*002a*/ 	.short	(.L_199 - .L_198)
.L_198:
        /*002c*/ 	.word	0x00000000
        /*0030*/ 	.short	0x0009
        /*0032*/ 	.short	0x0044
        /*0034*/ 	.byte	0x00, 0xf0, 0x11, 0x00


	//----- nvinfo : EIATTR_KPARAM_INFO
	.align		4
.L_199:
        /*0038*/ 	.byte	0x04, 0x17
        /*003a*/ 	.short	(.L_201 - .L_200)
.L_200:
        /*003c*/ 	.word	0x00000000
        /*0040*/ 	.short	0x0008
        /*0042*/ 	.short	0x0040
        /*0044*/ 	.byte	0x00, 0xf0, 0x11, 0x00


	//----- nvinfo : EIATTR_KPARAM_INFO
	.align		4
.L_201:
        /*0048*/ 	.byte	0x04, 0x17
        /*004a*/ 	.short	(.L_203 - .L_202)
.L_202:
        /*004c*/ 	.word	0x00000000
        /*0050*/ 	.short	0x0007
        /*0052*/ 	.short	0x0038
        /*0054*/ 	.byte	0x00, 0xf5, 0x21, 0x00


	//----- nvinfo : EIATTR_KPARAM_INFO
	.align		4
.L_203:
        /*0058*/ 	.byte	0x04, 0x17
        /*005a*/ 	.short	(.L_205 - .L_204)
.L_204:
        /*005c*/ 	.word	0x00000000
        /*0060*/ 	.short	0x0006
        /*0062*/ 	.short	0x0030
        /*0064*/ 	.byte	0x00, 0xf5, 0x21, 0x00


	//----- nvinfo : EIATTR_KPARAM_INFO
	.align		4
.L_205:
        /*0068*/ 	.byte	0x04, 0x17
        /*006a*/ 	.short	(.L_207 - .L_206)
.L_206:
        /*006c*/ 	.word	0x00000000
        /*0070*/ 	.short	0x0005
        /*0072*/ 	.short	0x0028
        /*0074*/ 	.byte	0x00, 0xf5, 0x21, 0x00


	//----- nvinfo : EIATTR_KPARAM_INFO
	.align		4
.L_207:
        /*0078*/ 	.byte	0x04, 0x17
        /*007a*/ 	.short	(.L_209 - .L_208)
.L_208:
        /*007c*/ 	.word	0x00000000
        /*0080*/ 	.short	0x0004
        /*0082*/ 	.short	0x0020
        /*0084*/ 	.byte	0x00, 0xf5, 0x21, 0x00


	//----- nvinfo : EIATTR_KPARAM_INFO
	.align		4
.L_209:
        /*0088*/ 	.byte	0x04, 0x17
        /*008a*/ 	.short	(.L_211 - .L_210)
.L_210:
        /*008c*/ 	.word	0x00000000
        /*0090*/ 	.short	0x0003
        /*0092*/ 	.short	0x0018
        /*0094*/ 	.byte	0x00, 0xf5, 0x21, 0x00


	//----- nvinfo : EIATTR_KPARAM_INFO
	.align		4
.L_211:
        /*0098*/ 	.byte	0x04, 0x17
        /*009a*/ 	.short	(.L_213 - .L_212)
.L_212:
        /*009c*/ 	.word	0x00000000
        /*00a0*/ 	.short	0x0002
        /*00a2*/ 	.short	0x0010
        /*00a4*/ 	.byte	0x00, 0xf5, 0x21, 0x00


	//----- nvinfo : EIATTR_KPARAM_INFO
	.align		4
.L_213:
        /*00a8*/ 	.byte	0x04, 0x17
        /*00aa*/ 	.short	(.L_215 - .L_214)
.L_214:
        /*00ac*/ 	.word	0x00000000
        /*00b0*/ 	.short	0x0001
        /*00b2*/ 	.short	0x0008
        /*00b4*/ 	.byte	0x00, 0xf5, 0x21, 0x00


	//----- nvinfo : EIATTR_KPARAM_INFO
	.align		4
.L_215:
        /*00b8*/ 	.byte	0x04, 0x17
        /*00ba*/ 	.short	(.L_217 - .L_216)
.L_216:
        /*00bc*/ 	.word	0x00000000
        /*00c0*/ 	.short	0x0000
        /*00c2*/ 	.short	0x0000
        /*00c4*/ 	.byte	0x00, 0xf5, 0x21, 0x00


	//----- nvinfo : EIATTR_SPARSE_MMA_MASK
	.align		4
.L_217:
        /*00c8*/ 	.byte	0x03, 0x50
        /*00ca*/ 	.short	0x0000


	//----- nvinfo : EIATTR_MAXREG_COUNT
	.align		4
        /*00cc*/ 	.byte	0x03, 0x1b
        /*00ce*/ 	.short	0x00ff


	//----- nvinfo : EIATTR_NUM_BARRIERS
	.align		4
        /*00d0*/ 	.byte	0x02, 0x4c
        /*00d2*/ 	.byte	0x01
	.zero		1


	//----- nvinfo : EIATTR_MERCURY_ISA_VERSION
	.align		4
        /*00d4*/ 	.byte	0x03, 0x5f
        /*00d6*/ 	.short	0x0101


	//----- nvinfo : EIATTR_VRC_CTA_INIT_COUNT
	.align		4
        /*00d8*/ 	.byte	0x02, 0x4a
	.zero		1
	.zero		1


	//----- nvinfo : EIATTR_EXIT_INSTR_OFFSETS
	.align		4
        /*00dc*/ 	.byte	0x04, 0x1c
        /*00de*/ 	.short	(.L_219 - .L_218)


	//   ....[0]....
.L_218:
        /*00e0*/ 	.word	0x00000040


	//   ....[1]....
        /*00e4*/ 	.word	0x00000110


	//   ....[2]....
        /*00e8*/ 	.word	0x000002a0


	//   ....[3]....
        /*00ec*/ 	.word	0x00001600


	//   ....[4]....
        /*00f0*/ 	.word	0x000020e0


	//----- nvinfo : EIATTR_CRS_STACK_SIZE
	.align		4
.L_219:
        /*00f4*/ 	.byte	0x04, 0x1e
        /*00f6*/ 	.short	(.L_221 - .L_220)
.L_220:
        /*00f8*/ 	.word	0x00000000


	//----- nvinfo : EIATTR_CBANK_PARAM_SIZE
	.align		4
.L_221:
        /*00fc*/ 	.byte	0x03, 0x19
        /*00fe*/ 	.short	0x0058


	//----- nvinfo : EIATTR_PARAM_CBANK
	.align		4
        /*0100*/ 	.byte	0x04, 0x0a
        /*0102*/ 	.short	(.L_223 - .L_222)
	.align		4
.L_222:
        /*0104*/ 	.word	index@(.nv.constant0.chande_batch_f32)
        /*0108*/ 	.short	0x0380
        /*010a*/ 	.short	0x0058


	//----- nvinfo : EIATTR_SW_WAR
	.align		4
.L_223:
        /*010c*/ 	.byte	0x04, 0x36
        /*010e*/ 	.short	(.L_225 - .L_224)
.L_224:
        /*0110*/ 	.word	0x00000008
.L_225:


//--------------------- .nv.callgraph             --------------------------
	.section	.nv.callgraph,"",@"SHT_CUDA_CALLGRAPH"
	.align	4
	.sectionentsize	8
	.align		4
        /*0000*/ 	.word	0x00000000
	.align		4
        /*0004*/ 	.word	0xffffffff
	.align		4
        /*0008*/ 	.word	0x00000000
	.align		4
        /*000c*/ 	.word	0xfffffffe
	.align		4
        /*0010*/ 	.word	0x00000000
	.align		4
        /*0014*/ 	.word	0xfffffffd
	.align		4
        /*0018*/ 	.word	0x00000000
	.align		4
        /*001c*/ 	.word	0xfffffffc


//--------------------- .nv.constant2.chande_many_series_one_param_f32 --------------------------
	.section	.nv.constant2.chande_many_series_one_param_f32,"a",@progbits
	.sectionflags	@""
	.align	4
.nv.constant2.chande_many_series_one_param_f32:
        /*0000*/ 	.byte	0x20, 0x14, 0x00, 0x00, 0x70, 0x12, 0x00, 0x00, 0xb0, 0x0f, 0x00, 0x00


//--------------------- .text.chande_one_series_many_params_from_tr_f32 --------------------------
	.section	.text.chande_one_series_many_params_from_tr_f32,"ax",@progbits
	.align	128
        .global         chande_one_series_many_params_from_tr_f32
        .type           chande_one_series_many_params_from_tr_f32,@function
        .size           chande_one_series_many_params_from_tr_f32,(.L_x_194 - chande_one_series_many_params_from_tr_f32)
        .other          chande_one_series_many_params_from_tr_f32,@"STO_CUDA_ENTRY STV_DEFAULT"
chande_one_series_many_params_from_tr_f32:
.text.chande_one_series_many_params_from_tr_f32:
[----:B------:R-:W-:Y:S08]  /*0000*/  LDC R1, c[0x0][0x37c] ;  /* 0x0000df00ff017b82 */ /* 0x000ff00000000800 */
[----:B------:R-:W0:Y:S02]  /*0010*/  LDC R4, c[0x0][0x360] ;  /* 0x0000d800ff047b82 */ /* 0x000e240000000800 */
[----:B0-----:R-:W-:-:S13]  /*0020*/  ISETP.GE.U32.AND P0, PT, R4, 0x20, PT ;  /* 0x000000200400780c */ /* 0x001fda0003f06070 */
[----:B------:R-:W-:Y:S05]  /*0030*/  @!P0 EXIT ;  /* 0x000000000000894d */ /* 0x000fea0003800000 */
[----:B------:R-:W0:Y:S01]  /*0040*/  S2R R0, SR_TID.X ;  /* 0x0000000000007919 */ /* 0x000e220000002100 */
[----:B------:R-:W1:Y:S01]  /*0050*/  LDCU UR4, c[0x0][0x3c0] ;  /* 0x00007800ff0477ac */ /* 0x000e620008000800 */
[----:B------:R-:W2:Y:S01]  /*0060*/  S2UR UR6, SR_CTAID.X ;  /* 0x00000000000679c3 */ /* 0x000ea20000002500 */
[----:B------:R-:W-:Y:S01]  /*0070*/  SHF.R.U32.HI R4, RZ, 0x5, R4 ;  /* 0x00000005ff047819 */ /* 0x000fe20000011604 */
[----:B-1----:R-:W-:-:S04]  /*0080*/  UIADD3 UR4, UPT, UPT, UR4, 0x1f, URZ ;  /* 0x0000001f04047890 */ /* 0x002fc8000fffe0ff */
[----:B------:R-:W-:-:S04]  /*0090*/  USHF.R.S32.HI UR5, URZ, 0x1f, UR4 ;  /* 0x0000001fff057899 */ /* 0x000fc80008011404 */
[----:B------:R-:W-:-:S04]  /*00a0*/  ULEA.HI UR5, UR5, UR4, URZ, 0x5 ;  /* 0x0000000405057291 */ /* 0x000fc8000f8f28ff */
[----:B------:R-:W-:Y:S01]  /*00b0*/  USHF.R.S32.HI UR5, URZ, 0x5, UR5 ;  /* 0x00000005ff057899 */ /* 0x000fe20008011405 */
[----:B0-----:R-:W-:-:S05]  /*00c0*/  SHF.R.U32.HI R3, RZ, 0x5, R0 ;  /* 0x00000005ff037819 */ /* 0x001fca0000011600 */
[----:B--2---:R-:W-:-:S05]  /*00d0*/  IMAD R3, R4, UR6, R3 ;  /* 0x0000000604037c24 */ /* 0x004fca000f8e0203 */
[----:B------:R-:W-:-:S13]  /*00e0*/  ISETP.GE.AND P0, PT, R3, UR5, PT ;  /* 0x0000000503007c0c */ /* 0x000fda000bf06270 */
[----:B------:R-:W-:Y:S05]  /*00f0*/  @P0 EXIT ;  /* 0x000000000000094d */ /* 0x000fea0003800000 */
[----:B------:R-:W0:Y:S02]  /*0100*/  LDC R2, c[0x0][0x3bc] ;  /* 0x0000ef00ff027b82 */ /* 0x000e240000000800 */
[----:B0-----:R-:W-:-:S13]  /*0110*/  ISETP.GE.AND P0, PT, R2, 0x1, PT ;  /* 0x000000010200780c */ /* 0x001fda0003f06270 */
[----:B------:R-:W-:Y:S05]  /*0120*/  @!P0 EXIT ;  /* 0x000000000000894d */ /* 0x000fea0003800000 */
[----:B------:R-:W0:Y:S01]  /*0130*/  LDCU UR4, c[0x0][0x370] ;  /* 0x00006e00ff0477ac */ /* 0x000e220008000800 */
[----:B------:R-:W-:Y:S02]  /*0140*/  LOP3.LUT R0, R0, 0x1f, RZ, 0xc0, !PT ;  /* 0x0000001f00007812 */ /* 0x000fe400078ec0ff */
[----:B------:R-:W-:Y:S01]  /*0150*/  LOP3.LUT R2, R2, 0x7ffffff8, RZ, 0xc0, !PT ;  /* 0x7ffffff802027812 */ /* 0x000fe200078ec0ff */
[----:B------:R-:W1:Y:S01]  /*0160*/  LDCU UR6, c[0x0][0x3c4] ;  /* 0x00007880ff0677ac */ /* 0x000e620008000800 */
[----:B------:R-:W2:Y:S01]  /*0170*/  LDCU.64 UR10, c[0x0][0x358] ;  /* 0x00006b00ff0a77ac */ /* 0x000ea20008000a00 */
[----:B0-----:R-:W-:Y:S01]  /*0180*/  IMAD R4, R4, UR4, RZ ;  /* 0x0000000404047c24 */ /* 0x001fe2000f8e02ff */
[----:B-1----:R-:W-:-:S12]  /*0190*/  UIADD3 UR6, UPT, UPT, UR6, -0x1, URZ ;  /* 0xffffffff06067890 */ /* 0x002fd8000fffe0ff */
.L_x_21:
[----:B0-----:R-:W0:Y:S01]  /*01a0*/  LDCU UR4, c[0x0][0x3c0] ;  /* 0x00007800ff0477ac */ /* 0x001e220008000800 */
[----:B------:R-:W-:Y:S01]  /*01b0*/  IMAD R11, R3, 0x20, R0 ;  /* 0x00000020030b7824 */ /* 0x000fe200078e0200 */
[----:B------:R-:W-:Y:S01]  /*01c0*/  BSSY B0, `(.L_x_0) ;  /* 0x00000da000007945 */ /* 0x000fe20003800000 */
[----:B------:R-:W-:-:S05]  /*01d0*/  IMAD.IADD R3, R4, 0x1, R3 ;  /* 0x0000000104037824 */ /* 0x000fca00078e0203 */
[----:B------:R-:W-:Y:S02]  /*01e0*/  ISETP.GE.AND P2, PT, R3, UR5, PT ;  /* 0x0000000503007c0c */ /* 0x000fe4000bf46270 */
[----:B0-----:R-:W-:-:S13]  /*01f0*/  ISETP.GE.AND P0, PT, R11, UR4, PT ;  /* 0x000000040b007c0c */ /* 0x001fda000bf06270 */
[----:B-1-345:R-:W-:Y:S05]  /*0200*/  @P0 BRA `(.L_x_1) ;  /* 0x0000000c00540947 */ /* 0x03afea0003800000 */
[----:B------:R-:W0:Y:S01]  /*0210*/  LDC.64 R12, c[0x0][0x398] ;  /* 0x0000e600ff0c7b82 */ /* 0x000e220000000a00 */
[----:B------:R-:W1:Y:S07]  /*0220*/  LDCU.64 UR8, c[0x0][0x3b8] ;  /* 0x00007700ff0877ac */ /* 0x000e6e0008000a00 */
[----:B------:R-:W3:Y:S08]  /*0230*/  LDC.64 R14, c[0x0][0x3a0] ;  /* 0x0000e800ff0e7b82 */ /* 0x000ef00000000a00 */
[----:B------:R-:W4:Y:S08]  /*0240*/  LDC.64 R16, c[0x0][0x3a8] ;  /* 0x0000ea00ff107b82 */ /* 0x000f300000000a00 */
[----:B------:R-:W1:Y:S01]  /*0250*/  LDC.64 R18, c[0x0][0x3b0] ;  /* 0x0000ec00ff127b82 */ /* 0x000e620000000a00 */
[----:B0-----:R-:W-:-:S05]  /*0260*/  IMAD.WIDE R12, R11, 0x4, R12 ;  /* 0x000000040b0c7825 */ /* 0x001fca00078e020c */
[----:B--2---:R-:W2:Y:S01]  /*0270*/  LDG.E.CONSTANT R5, desc[UR10][R12.64] ;  /* 0x0000000a0c057981 */ /* 0x004ea2000c1e9900 */
[----:B---3--:R-:W-:-:S05]  /*0280*/  IMAD.WIDE R14, R11, 0x4, R14 ;  /* 0x000000040b0e7825 */ /* 0x008fca00078e020e */
[----:B------:R0:W5:Y:S01]  /*0290*/  LDG.E.CONSTANT R6, desc[UR10][R14.64] ;  /* 0x0000000a0e067981 */ /* 0x000162000c1e9900 */
[----:B----4-:R-:W-:-:S05]  /*02a0*/  IMAD.WIDE R16, R11, 0x4, R16 ;  /* 0x000000040b107825 */ /* 0x010fca00078e0210 */
[----:B------:R0:W5:Y:S01]  /*02b0*/  LDG.E.CONSTANT R7, desc[UR10][R16.64] ;  /* 0x0000000a10077981 */ /* 0x000162000c1e9900 */
[----:B-1----:R-:W-:-:S05]  /*02c0*/  IMAD.WIDE R18, R11, 0x4, R18 ;  /* 0x000000040b127825 */ /* 0x002fca00078e0212 */
[----:B------:R0:W5:Y:S01]  /*02d0*/  LDG.E.CONSTANT R8, desc[UR10][R18.64] ;  /* 0x0000000a12087981 */ /* 0x000162000c1e9900 */
[----:B------:R-:W-:Y:S02]  /*02e0*/  UISETP.GE.U32.AND UP0, UPT, UR9, 0x8, UPT ;  /* 0x000000080900788c */ /* 0x000fe4000bf06070 */
[----:B------:R-:W-:Y:S02]  /*02f0*/  IMAD R9, R11, UR9, RZ ;  /* 0x000000090b097c24 */ /* 0x000fe4000f8e02ff */
[----:B------:R-:W-:Y:S02]  /*0300*/  IMAD.MOV.U32 R20, RZ, RZ, RZ ;  /* 0x000000ffff147224 */ /* 0x000fe400078e00ff */
[----:B--2---:R-:W-:-:S03]  /*0310*/  VIADD R10, R5, UR8 ;  /* 0x00000008050a7c36 */ /* 0x004fc60008000000 */
[----:B0-----:R-:W-:Y:S05]  /*0320*/  BRA.U !UP0, `(.L_x_2) ;  /* 0x0000000108507547 */ /* 0x001fea000b800000 */
[----:B------:R-:W0:Y:S01]  /*0330*/  LDC.64 R14, c[0x0][0x3d8] ;  /* 0x0000f600ff0e7b82 */ /* 0x000e220000000a00 */
[----:B------:R-:W-:Y:S01]  /*0340*/  BSSY.RECONVERGENT B1, `(.L_x_3) ;  /* 0x0000011000017945 */ /* 0x000fe20003800200 */
[----:B------:R-:W-:Y:S02]  /*0350*/  IMAD.MOV R16, RZ, RZ, -R2 ;  /* 0x000000ffff107224 */ /* 0x000fe400078e0a02 */
[----:B------:R-:W-:Y:S02]  /*0360*/  IMAD.MOV.U32 R17, RZ, RZ, R9 ;  /* 0x000000ffff117224 */ /* 0x000fe400078e0009 */
[----:B------:R-:W-:-:S07]  /*0370*/  IMAD.MOV.U32 R19, RZ, RZ, 0x7fc00000 ;  /* 0x7fc00000ff137424 */ /* 0x000fce00078e00ff */
.L_x_4:
[C---:B01----:R-:W-:Y:S01]  /*0380*/  IMAD.WIDE R12, R17.reuse, 0x4, R14 ;  /* 0x00000004110c7825 */ /* 0x043fe200078e020e */
[----:B------:R-:W-:-:S03]  /*0390*/  IADD3 R17, PT, PT, R17, 0x8, RZ ;  /* 0x0000000811117810 */ /* 0x000fc60007ffe0ff */
[----:B------:R-:W-:Y:S01]  /*03a0*/  VIADD R16, R16, 0x8 ;  /* 0x0000000810107836 */ /* 0x000fe20000000000 */
[----:B------:R1:W-:Y:S04]  /*03b0*/  STG.E desc[UR10][R12.64], R19 ;  /* 0x000000130c007986 */ /* 0x0003e8000c10190a */
[----:B------:R1:W-:Y:S01]  /*03c0*/  STG.E desc[UR10][R12.64+0x4], R19 ;  /* 0x000004130c007986 */ /* 0x0003e2000c10190a */
[----:B------:R-:W-:-:S03]  /*03d0*/  ISETP.NE.AND P0, PT, R16, RZ, PT ;  /* 0x000000ff1000720c */ /* 0x000fc60003f05270 */
[----:B------:R1:W-:Y:S04]  /*03e0*/  STG.E desc[UR10][R12.64+0x8], R19 ;  /* 0x000008130c007986 */ /* 0x0003e8000c10190a */
[----:B------:R1:W-:Y:S04]  /*03f0*/  STG.E desc[UR10][R12.64+0xc], R19 ;  /* 0x00000c130c007986 */ /* 0x0003e8000c10190a */
[----:B------:R1:W-:Y:S04]  /*0400*/  STG.E desc[UR10][R12.64+0x10], R19 ;  /* 0x000010130c007986 */ /* 0x0003e8000c10190a */
[----:B------:R1:W-:Y:S04]  /*0410*/  STG.E desc[UR10][R12.64+0x14], R19 ;  /* 0x000014130c007986 */ /* 0x0003e8000c10190a */
[----:B------:R1:W-:Y:S04]  /*0420*/  STG.E desc[UR10][R12.64+0x18], R19 ;  /* 0x000018130c007986 */ /* 0x0003e8000c10190a */
[----:B------:R1:W-:Y:S01]  /*0430*/  STG.E desc[UR10][R12.64+0x1c], R19 ;  /* 0x00001c130c007986 */ /* 0x0003e2000c10190a */
[----:B------:R-:W-:Y:S05]  /*0440*/  @P0 BRA `(.L_x_4) ;  /* 0xfffffffc00cc0947 */ /* 0x000fea000383ffff */
[----:B------:R-:W-:Y:S05]  /*0450*/  BSYNC.RECONVERGENT B1 ;  /* 0x0000000000017941 */ /* 0x000fea0003800200 */
.L_x_3:
[----:B------:R-:W-:-:S07]  /*0460*/  IMAD.MOV.U32 R20, RZ, RZ, R2 ;  /* 0x000000ffff147224 */ /* 0x000fce00078e0002 */
.L_x_2:
[----:B------:R-:W0:Y:S02]  /*0470*/  LDCU UR4, c[0x0][0x3bc] ;  /* 0x00007780ff0477ac */ /* 0x000e240008000800 */
[----:B0-----:R-:W-:-:S04]  /*0480*/  ULOP3.LUT UR7, UR4, 0x7, URZ, 0xc0, !UPT ;  /* 0x0000000704077892 */ /* 0x001fc8000f8ec0ff */
[----:B------:R-:W-:-:S09]  /*0490*/  UISETP.NE.AND UP0, UPT, UR7, URZ, UPT ;  /* 0x000000ff0700728c */ /* 0x000fd2000bf05270 */
[----:B------:R-:W-:Y:S05]  /*04a0*/  BRA.U !UP0, `(.L_x_5) ;  /* 0x00000001087c7547 */ /* 0x000fea000b800000 */
[----:B------:R-:W-:Y:S02]  /*04b0*/  ULOP3.LUT UR8, UR4, 0x3, URZ, 0xc0, !UPT ;  /* 0x0000000304087892 */ /* 0x000fe4000f8ec0ff */
[----:B------:R-:W-:Y:S02]  /*04c0*/  UIADD3 UR4, UPT, UPT, UR7, -0x1, URZ ;  /* 0xffffffff07047890 */ /* 0x000fe4000fffe0ff */
[----:B------:R-:W-:Y:S02]  /*04d0*/  UISETP.NE.AND UP1, UPT, UR8, URZ, UPT ;  /* 0x000000ff0800728c */ /* 0x000fe4000bf25270 */
[----:B------:R-:W-:-:S09]  /*04e0*/  UISETP.GE.U32.AND UP0, UPT, UR4, 0x3, UPT ;  /* 0x000000030400788c */ /* 0x000fd2000bf06070 */
[----:B------:R-:W-:Y:S05]  /*04f0*/  BRA.U !UP0, `(.L_x_6) ;  /* 0x0000000108247547 */ /* 0x000fea000b800000 */
[----:B-1----:R-:W0:Y:S01]  /*0500*/  LDC.64 R12, c[0x0][0x3d8] ;  /* 0x0000f600ff0c7b82 */ /* 0x002e220000000a00 */
[----:B------:R-:W-:Y:S02]  /*0510*/  IMAD.IADD R15, R9, 0x1, R20 ;  /* 0x00000001090f7824 */ /* 0x000fe400078e0214 */
[----:B------:R-:W-:Y:S02]  /*0520*/  IMAD.MOV.U32 R17, RZ, RZ, 0x7fc00000 ;  /* 0x7fc00000ff117424 */ /* 0x000fe400078e00ff */
[----:B------:R-:W-:Y:S02]  /*0530*/  VIADD R20, R20, 0x4 ;  /* 0x0000000414147836 */ /* 0x000fe40000000000 */
[----:B0-----:R-:W-:-:S05]  /*0540*/  IMAD.WIDE R12, R15, 0x4, R12 ;  /* 0x000000040f0c7825 */ /* 0x001fca00078e020c */
[----:B------:R0:W-:Y:S04]  /*0550*/  STG.E desc[UR10][R12.64], R17 ;  /* 0x000000110c007986 */ /* 0x0001e8000c10190a */
[----:B------:R0:W-:Y:S04]  /*0560*/  STG.E desc[UR10][R12.64+0x4], R17 ;  /* 0x000004110c007986 */ /* 0x0001e8000c10190a */
[----:B------:R0:W-:Y:S04]  /*0570*/  STG.E desc[UR10][R12.64+0x8], R17 ;  /* 0x000008110c007986 */ /* 0x0001e8000c10190a */
[----:B------:R0:W-:Y:S02]  /*0580*/  STG.E desc[UR10][R12.64+0xc], R17 ;  /* 0x00000c110c007986 */ /* 0x0001e4000c10190a */
.L_x_6:
[----:B------:R-:W-:Y:S05]  /*0590*/  BRA.U !UP1, `(.L_x_5) ;  /* 0x0000000109407547 */ /* 0x000fea000b800000 */
[----:B01----:R-:W0:Y:S01]  /*05a0*/  LDC R12, c[0x0][0x3bc] ;  /* 0x0000ef00ff0c7b82 */ /* 0x003e220000000800 */
[----:B------:R-:W-:Y:S01]  /*05b0*/  UISETP.NE.AND UP0, UPT, UR8, 0x1, UPT ;  /* 0x000000010800788c */ /* 0x000fe2000bf05270 */
[----:B0-----:R-:W-:-:S13]  /*05c0*/  LOP3.LUT P0, RZ, R12, 0x1, RZ, 0xc0, !PT ;  /* 0x000000010cff7812 */ /* 0x001fda000780c0ff */
[----:B------:R-:W0:Y:S01]  /*05d0*/  @P0 LDC.64 R12, c[0x0][0x3d8] ;  /* 0x0000f600ff0c0b82 */ /* 0x000e220000000a00 */
[----:B------:R-:W-:Y:S05]  /*05e0*/  BRA.U !UP0, `(.L_x_7) ;  /* 0x00000001081c7547 */ /* 0x000fea000b800000 */
[----:B------:R-:W1:Y:S01]  /*05f0*/  LDC.64 R14, c[0x0][0x3d8] ;  /* 0x0000f600ff0e7b82 */ /* 0x000e620000000a00 */
[----:B------:R-:W-:Y:S02]  /*0600*/  IMAD.IADD R17, R9, 0x1, R20 ;  /* 0x0000000109117824 */ /* 0x000fe400078e0214 */
[----:B------:R-:W-:Y:S02]  /*0610*/  IMAD.MOV.U32 R19, RZ, RZ, 0x7fc00000 ;  /* 0x7fc00000ff137424 */ /* 0x000fe400078e00ff */
[----:B------:R-:W-:Y:S02]  /*0620*/  VIADD R20, R20, 0x2 ;  /* 0x0000000214147836 */ /* 0x000fe40000000000 */
[----:B-1----:R-:W-:-:S05]  /*0630*/  IMAD.WIDE R14, R17, 0x4, R14 ;  /* 0x00000004110e7825 */ /* 0x002fca00078e020e */
[----:B------:R1:W-:Y:S04]  /*0640*/  STG.E desc[UR10][R14.64], R19 ;  /* 0x000000130e007986 */ /* 0x0003e8000c10190a */
[----:B------:R1:W-:Y:S02]  /*0650*/  STG.E desc[UR10][R14.64+0x4], R19 ;  /* 0x000004130e007986 */ /* 0x0003e4000c10190a */
.L_x_7:
[----:B-1----:R-:W-:Y:S01]  /*0660*/  @P0 IADD3 R15, PT, PT, R9, R20, RZ ;  /* 0x00000014090f0210 */ /* 0x002fe20007ffe0ff */
[----:B------:R-:W-:-:S04]  /*0670*/  @P0 IMAD.MOV.U32 R17, RZ, RZ, 0x7fc00000 ;  /* 0x7fc00000ff110424 */ /* 0x000fc800078e00ff */
[----:B0-----:R-:W-:-:S05]  /*0680*/  @P0 IMAD.WIDE R12, R15, 0x4, R12 ;  /* 0x000000040f0c0825 */ /* 0x001fca00078e020c */
[----:B------:R2:W-:Y:S02]  /*0690*/  @P0 STG.E desc[UR10][R12.64], R17 ;  /* 0x000000110c000986 */ /* 0x0005e4000c10190a */
.L_x_5:
[----:B012---:R-:W0:Y:S02]  /*06a0*/  LDC.64 R12, c[0x0][0x3b8] ;  /* 0x0000ee00ff0c7b82 */ /* 0x007e240000000a00 */
[----:B0-----:R-:W-:-:S04]  /*06b0*/  ISETP.GT.AND P0, PT, R10, R13, PT ;  /* 0x0000000d0a00720c */ /* 0x001fc80003f04270 */
[----:B------:R-:W-:-:S04]  /*06c0*/  ISETP.LT.OR P0, PT, R5, 0x1, P0 ;  /* 0x000000010500780c */ /* 0x000fc80000701670 */
[----:B------:R-:W-:-:S13]  /*06d0*/  ISETP.GE.OR P0, PT, R12, R13, P0 ;  /* 0x0000000d0c00720c */ /* 0x000fda0000706670 */
[----:B------:R-:W-:Y:S05]  /*06e0*/  @P0 BRA `(.L_x_1) ;  /* 0x00000008001c0947 */ /* 0x000fea0003800000 */
[----:B------:R-:W0:Y:S01]  /*06f0*/  LDC.64 R18, c[0x0][0x3c8] ;  /* 0x0000f200ff127b82 */ /* 0x000e220000000a00 */
[----:B------:R-:W1:Y:S01]  /*0700*/  LDCU.64 UR8, c[0x0][0x3d8] ;  /* 0x00007b00ff0877ac */ /* 0x000e620008000a00 */
[----:B------:R-:W-:Y:S02]  /*0710*/  SHF.R.S32.HI R12, RZ, 0x1f, R10 ;  /* 0x0000001fff0c7819 */ /* 0x000fe4000001140a */
[----:B------:R-:W-:Y:S02]  /*0720*/  CS2R R14, SRZ ;  /* 0x00000000000e7805 */ /* 0x000fe4000001ff00 */
[----:B------:R-:W-:Y:S01]  /*0730*/  IADD3 R13, P0, PT, R10, R9, RZ ;  /* 0x000000090a0d7210 */ /* 0x000fe20007f1e0ff */
[----:B------:R-:W2:Y:S01]  /*0740*/  LDCU UR4, c[0x0][0x3c4] ;  /* 0x00007880ff0477ac */ /* 0x000ea20008000800 */
[----:B------:R-:W-:Y:S01]  /*0750*/  PRMT R27, RZ, 0x7610, R27 ;  /* 0x00007610ff1b7816 */ /* 0x000fe2000000001b */
[----:B------:R-:W-:Y:S01]  /*0760*/  IMAD.MOV.U32 R26, RZ, RZ, RZ ;  /* 0x000000ffff1a7224 */ /* 0x000fe200078e00ff */
[----:B------:R-:W3:Y:S01]  /*0770*/  LDC.64 R20, c[0x0][0x3d0] ;  /* 0x0000f400ff147b82 */ /* 0x000ee20000000a00 */
[----:B------:R-:W-:-:S02]  /*0780*/  LEA.HI.X.SX32 R12, R9, R12, 0x1, P0 ;  /* 0x0000000c090c7211 */ /* 0x000fc400000f0eff */
[----:B-1----:R-:W-:Y:S01]  /*0790*/  LEA R16, P0, R13, UR8, 0x2 ;  /* 0x000000080d107c11 */ /* 0x002fe2000f8010ff */
[----:B--2---:R-:W-:-:S03]  /*07a0*/  IMAD R11, R11, UR4, RZ ;  /* 0x000000040b0b7c24 */ /* 0x004fc6000f8e02ff */
[----:B------:R-:W-:Y:S02]  /*07b0*/  LEA.HI.X R17, R13, UR9, R12, 0x2, P0 ;  /* 0x000000090d117c11 */ /* 0x000fe400080f140c */
[----:B------:R-:W-:Y:S01]  /*07c0*/  CS2R R12, SRZ ;  /* 0x00000000000c7805 */ /* 0x000fe2000001ff00 */
[----:B0-----:R-:W-:-:S04]  /*07d0*/  IMAD.WIDE R18, R11, 0x4, R18 ;  /* 0x000000040b127825 */ /* 0x001fc800078e0212 */
[----:B---3--:R-:W-:-:S04]  /*07e0*/  IMAD.WIDE R20, R11, 0x4, R20 ;  /* 0x000000040b147825 */ /* 0x008fc800078e0214 */
[----:B------:R-:W-:-:S07]  /*07f0*/  IMAD.MOV.U32 R11, RZ, RZ, RZ ;  /* 0x000000ffff0b7224 */ /* 0x000fce00078e00ff */
.L_x_20:
[----:B0-----:R-:W0:Y:S01]  /*0800*/  LDC.64 R22, c[0x0][0x380] ;  /* 0x0000e000ff167b82 */ /* 0x001e220000000a00 */
[----:B------:R-:W-:Y:S02]  /*0810*/  ISETP.NE.AND P0, PT, R0, RZ, PT ;  /* 0x000000ff0000720c */ /* 0x000fe40003f05270 */
[----:B--2---:R-:W-:-:S11]  /*0820*/  CS2R R30, SRZ ;  /* 0x00000000001e7805 */ /* 0x004fd6000001ff00 */
[C---:B0--34-:R-:W-:Y:S02]  /*0830*/  @!P0 IMAD.WIDE.U32 R28, R12.reuse, 0x4, R22 ;  /* 0x000000040c1c8825 */ /* 0x059fe400078e0016 */
[----:B------:R-:W0:Y:S02]  /*0840*/  LDC.64 R22, c[0x0][0x388] ;  /* 0x0000e200ff167b82 */ /* 0x000e240000000a00 */
[----:B-1----:R-:W-:Y:S01]  /*0850*/  IMAD.MOV.U32 R32, RZ, RZ, RZ ;  /* 0x000000ffff207224 */ /* 0x002fe200078e00ff */
[----:B-----5:R1:W5:Y:S01]  /*0860*/  @!P0 LDG.E.CONSTANT R31, desc[UR10][R28.64] ;  /* 0x0000000a1c1f8981 */ /* 0x020362000c1e9900 */
[----:B0-----:R-:W-:-:S04]  /*0870*/  @!P0 IMAD.WIDE.U32 R24, R12, 0x4, R22 ;  /* 0x000000040c188825 */ /* 0x001fc800078e0016 */
[----:B------:R-:W0:Y:S01]  /*0880*/  @!P0 LDC.64 R22, c[0x0][0x390] ;  /* 0x0000e400ff168b82 */ /* 0x000e220000000a00 */
[----:B------:R1:W5:Y:S01]  /*0890*/  @!P0 LDG.E.CONSTANT R30, desc[UR10][R24.64] ;  /* 0x0000000a181e8981 */ /* 0x000362000c1e9900 */
[----:B0-----:R-:W-:-:S05]  /*08a0*/  @!P0 IMAD.WIDE.U32 R22, R12, 0x4, R22 ;  /* 0x000000040c168825 */ /* 0x001fca00078e0016 */
[----:B------:R1:W5:Y:S01]  /*08b0*/  @!P0 LDG.E.CONSTANT R32, desc[UR10][R22.64] ;  /* 0x0000000a16208981 */ /* 0x000362000c1e9900 */
[----:B------:R-:W-:-:S03]  /*08c0*/  UMOV UR4, 0xffffffff ;  /* 0xffffffff00047882 */ /* 0x000fc60000000000 */
[----:B------:R-:W-:Y:S05]  /*08d0*/  BRA.DIV UR4, `(.L_x_8) ;  /* 0x0000000604ac7947 */ /* 0x000fea000b800000 */
[----:B-----5:R-:W0:Y:S04]  /*08e0*/  SHFL.IDX PT, R31, R31, RZ, 0x1f ;  /* 0x00001fff1f1f7589 */ /* 0x020e2800000e0000 */
[----:B------:R-:W2:Y:S04]  /*08f0*/  SHFL.IDX PT, R30, R30, RZ, 0x1f ;  /* 0x00001fff1e1e7589 */ /* 0x000ea800000e0000 */
[----:B-1----:R1:W3:Y:S02]  /*0900*/  SHFL.IDX PT, R28, R32, RZ, 0x1f ;  /* 0x00001fff201c7589 */ /* 0x0022e400000e0000 */
.L_x_26:
[----:B------:R-:W4:Y:S01]  /*0910*/  LDCU UR4, c[0x0][0x3b8] ;  /* 0x00007700ff0477ac */ /* 0x000f220008000800 */
[----:B------:R-:W-:Y:S01]  /*0920*/  BSSY.RECONVERGENT B1, `(.L_x_9) ;  /* 0x000002a000017945 */ /* 0x000fe20003800200 */
[----:B----4-:R-:W-:-:S13]  /*0930*/  ISETP.GE.AND P0, PT, R12, UR4, PT ;  /* 0x000000040c007c0c */ /* 0x010fda000bf06270 */
[----:B------:R-:W-:Y:S05]  /*0940*/  @!P0 BRA `(.L_x_10) ;  /* 0x00000000009c8947 */ /* 0x000fea0003800000 */
[----:B------:R-:W-:Y:S01]  /*0950*/  ISETP.NE.AND P0, PT, R7, RZ, PT ;  /* 0x000000ff0700720c */ /* 0x000fe20003f05270 */
[----:B------:R-:W-:Y:S03]  /*0960*/  BSSY.RECONVERGENT B2, `(.L_x_11) ;  /* 0x0000010000027945 */ /* 0x000fe60003800200 */
[----:B0-2---:R-:W-:-:S09]  /*0970*/  SEL R31, R30, R31, !P0 ;  /* 0x0000001f1e1f7207 */ /* 0x005fd20004000000 */
.L_x_13:
[----:B------:R-:W-:Y:S01]  /*0980*/  ISETP.NE.AND P1, PT, R26, R15, PT ;  /* 0x0000000f1a00720c */ /* 0x000fe20003f25270 */
[----:B------:R-:W-:-:S12]  /*0990*/  IMAD.MOV.U32 R29, RZ, RZ, R15 ;  /* 0x000000ffff1d7224 */ /* 0x000fd800078e000f */
[----:B------:R-:W-:Y:S05]  /*09a0*/  @!P1 BRA `(.L_x_12) ;  /* 0x00000000002c9947 */ /* 0x000fea0003800000 */
[----:B------:R-:W-:-:S05]  /*09b0*/  VIADD R15, R15, 0xffffffff ;  /* 0xffffffff0f0f7836 */ /* 0x000fca0000000000 */
[----:B------:R-:W-:-:S05]  /*09c0*/  LOP3.LUT R15, R15, UR6, RZ, 0xc0, !PT ;  /* 0x000000060f0f7c12 */ /* 0x000fca000f8ec0ff */
[----:B------:R-:W-:-:S06]  /*09d0*/  IMAD.WIDE.U32 R22, R15, 0x4, R20 ;  /* 0x000000040f167825 */ /* 0x000fcc00078e0014 */
[----:B------:R-:W2:Y:S02]  /*09e0*/  LDG.E R22, desc[UR10][R22.64] ;  /* 0x0000000a16167981 */ /* 0x000ea4000c1e1900 */
[CC--:B--2---:R-:W-:Y:S02]  /*09f0*/  FSETP.GE.AND P1, PT, R22.reuse, R31.reuse, PT ;  /* 0x0000001f1600720b */ /* 0x0c4fe40003f26000 */
[----:B------:R-:W-:Y:S02]  /*0a00*/  FSETP.GTU.AND P3, PT, R22, R31, PT ;  /* 0x0000001f1600720b */ /* 0x000fe40003f6c000 */
[----:B------:R-:W-:Y:S02]  /*0a10*/  SEL R24, RZ, 0xffffffff, !P1 ;  /* 0xffffffffff187807 */ /* 0x000fe40004800000 */
[----:B------:R-:W-:-:S04]  /*0a20*/  @!P0 SEL R24, RZ, 0xffffffff, P3 ;  /* 0xffffffffff188807 */ /* 0x000fc80001800000 */
[----:B------:R-:W-:-:S04]  /*0a30*/  LOP3.LUT R24, R24, 0x1, RZ, 0xc0, !PT ;  /* 0x0000000118187812 */ /* 0x000fc800078ec0ff */
[----:B------:R-:W-:-:S13]  /*0a40*/  ISETP.NE.U32.AND P1, PT, R24, 0x1, PT ;  /* 0x000000011800780c */ /* 0x000fda0003f25070 */
[----:B------:R-:W-:Y:S05]  /*0a50*/  @P1 BRA `(.L_x_13) ;  /* 0xfffffffc00c81947 */ /* 0x000fea000383ffff */
.L_x_12:
[----:B------:R-:W-:Y:S05]  /*0a60*/  BSYNC.RECONVERGENT B2 ;  /* 0x0000000000027941 */ /* 0x000fea0003800200 */
.L_x_11:
[----:B------:R-:W-:-:S04]  /*0a70*/  IMAD.WIDE R24, R29, 0x4, R20 ;  /* 0x000000041d187825 */ /* 0x000fc800078e0214 */
[C---:B------:R-:W-:Y:S01]  /*0a80*/  IMAD.WIDE R22, R29.reuse, 0x4, R18 ;  /* 0x000000041d167825 */ /* 0x040fe200078e0212 */
[----:B------:R4:W-:Y:S03]  /*0a90*/  STG.E desc[UR10][R24.64], R31 ;  /* 0x0000001f18007986 */ /* 0x0009e6000c10190a */
[----:B------:R-:W-:Y:S01]  /*0aa0*/  VIADD R15, R29, 0x1 ;  /* 0x000000011d0f7836 */ /* 0x000fe20000000000 */
[----:B------:R4:W-:Y:S04]  /*0ab0*/  STG.E desc[UR10][R22.64], R12 ;  /* 0x0000000c16007986 */ /* 0x0009e8000c10190a */
[----:B------:R-:W-:Y:S02]  /*0ac0*/  LOP3.LUT R29, R15, UR6, RZ, 0xc0, !PT ;  /* 0x000000060f1d7c12 */ /* 0x000fe4000f8ec0ff */
[----:B------:R-:W-:-:S02]  /*0ad0*/  MOV R15, R26 ;  /* 0x0000001a000f7202 */ /* 0x000fc40000000f00 */
[----:B------:R-:W-:-:S13]  /*0ae0*/  ISETP.NE.AND P0, PT, R26, R29, PT ;  /* 0x0000001d1a00720c */ /* 0x000fda0003f05270 */
[----:B----4-:R-:W-:Y:S05]  /*0af0*/  @!P0 BRA `(.L_x_10) ;  /* 0x0000000000308947 */ /* 0x010fea0003800000 */
[----:B------:R-:W-:-:S07]  /*0b00*/  IADD3 R25, PT, PT, R12, 0x1, -R5 ;  /* 0x000000010c197810 */ /* 0x000fce0007ffe805 */
.L_x_14:
[----:B------:R-:W-:-:S06]  /*0b10*/  IMAD.WIDE R22, R26, 0x4, R18 ;  /* 0x000000041a167825 */ /* 0x000fcc00078e0212 */
[----:B------:R-:W2:Y:S01]  /*0b20*/  LDG.E R22, desc[UR10][R22.64] ;  /* 0x0000000a16167981 */ /* 0x000ea2000c1e1900 */
[----:B------:R-:W-:Y:S01]  /*0b30*/  IMAD.MOV.U32 R15, RZ, RZ, R29 ;  /* 0x000000ffff0f7224 */ /* 0x000fe200078e001d */
[----:B--2---:R-:W-:-:S13]  /*0b40*/  ISETP.GE.AND P0, PT, R22, R25, PT ;  /* 0x000000191600720c */ /* 0x004fda0003f06270 */
[----:B------:R-:W-:Y:S05]  /*0b50*/  @P0 BRA `(.L_x_10) ;  /* 0x0000000000180947 */ /* 0x000fea0003800000 */
[----:B------:R-:W-:-:S05]  /*0b60*/  VIADD R26, R26, 0x1 ;  /* 0x000000011a1a7836 */ /* 0x000fca0000000000 */
[----:B------:R-:W-:-:S04]  /*0b70*/  LOP3.LUT R26, R26, UR6, RZ, 0xc0, !PT ;  /* 0x000000061a1a7c12 */ /* 0x000fc8000f8ec0ff */
[----:B------:R-:W-:-:S13]  /*0b80*/  ISETP.NE.AND P0, PT, R26, R29, PT ;  /* 0x0000001d1a00720c */ /* 0x000fda0003f05270 */
[----:B------:R-:W-:Y:S05]  /*0b90*/  @P0 BRA `(.L_x_14) ;  /* 0xfffffffc00dc0947 */ /* 0x000fea000383ffff */
[--C-:B------:R-:W-:Y:S02]  /*0ba0*/  IMAD.MOV.U32 R26, RZ, RZ, R29.reuse ;  /* 0x000000ffff1a7224 */ /* 0x100fe400078e001d */
[----:B------:R-:W-:-:S07]  /*0bb0*/  IMAD.MOV.U32 R15, RZ, RZ, R29 ;  /* 0x000000ffff0f7224 */ /* 0x000fce00078e001d */
.L_x_10:
[----:B------:R-:W-:Y:S05]  /*0bc0*/  BSYNC.RECONVERGENT B1 ;  /* 0x0000000000017941 */ /* 0x000fea0003800200 */
.L_x_9:
[----:B------:R-:W4:Y:S01]  /*0bd0*/  LDCU UR4, c[0x0][0x3b8] ;  /* 0x00007700ff0477ac */ /* 0x000f220008000800 */
[----:B------:R-:W-:Y:S01]  /*0be0*/  LOP3.LUT P0, RZ, R27, 0xff, RZ, 0xc0, !PT ;  /* 0x000000ff1bff7812 */ /* 0x000fe2000780c0ff */
[----:B------:R-:W-:Y:S01]  /*0bf0*/  BSSY.RECONVERGENT B1, `(.L_x_15) ;  /* 0x0000032000017945 */ /* 0x000fe20003800200 */
[----:B----4-:R-:W-:-:S13]  /*0c00*/  ISETP.GE.AND P1, PT, R12, UR4, PT ;  /* 0x000000040c007c0c */ /* 0x010fda000bf26270 */
[----:B------:R-:W-:Y:S05]  /*0c10*/  @!P0 BRA P1, `(.L_x_16) ;  /* 0x0000000000408947 */ /* 0x000fea0000800000 */
[----:B------:R-:W-:-:S13]  /*0c20*/  ISETP.LT.OR P0, PT, R12, R10, !P0 ;  /* 0x0000000a0c00720c */ /* 0x000fda0004701670 */
[----:B------:R-:W-:Y:S05]  /*0c30*/  @P0 BRA `(.L_x_17) ;  /* 0x0000000000b40947 */ /* 0x000fea0003800000 */
[----:B------:R-:W-:Y:S01]  /*0c40*/  LOP3.LUT R23, R26, UR6, RZ, 0xc0, !PT ;  /* 0x000000061a177c12 */ /* 0x000fe2000f8ec0ff */
[----:B------:R-:W4:Y:S04]  /*0c50*/  LDC.64 R24, c[0x0][0x3d8] ;  /* 0x0000f600ff187b82 */ /* 0x000f280000000a00 */
[----:B------:R-:W-:-:S06]  /*0c60*/  IMAD.WIDE.U32 R22, R23, 0x4, R20 ;  /* 0x0000000417167825 */ /* 0x000fcc00078e0014 */
[----:B------:R-:W5:Y:S01]  /*0c70*/  LDG.E R23, desc[UR10][R22.64] ;  /* 0x0000000a16177981 */ /* 0x000f62000c1e1900 */
[----:B---3--:R-:W-:Y:S01]  /*0c80*/  FADD R28, -R11, R28 ;  /* 0x0000001c0b1c7221 */ /* 0x008fe20000000100 */
[----:B------:R-:W-:-:S03]  /*0c90*/  ISETP.NE.AND P0, PT, R7, RZ, PT ;  /* 0x000000ff0700720c */ /* 0x000fc60003f05270 */
[----:B------:R-:W-:-:S05]  /*0ca0*/  FFMA R11, R8, R28, R11 ;  /* 0x0000001c080b7223 */ /* 0x000fca000000000b */
[----:B------:R-:W-:-:S05]  /*0cb0*/  FSEL R27, R11, -R11, !P0 ;  /* 0x8000000b0b1b7208 */ /* 0x000fca0004000000 */
[----:B-----5:R-:W-:Y:S01]  /*0cc0*/  FFMA R29, R6, R27, R23 ;  /* 0x0000001b061d7223 */ /* 0x020fe20000000017 */
[----:B------:R-:W-:-:S04]  /*0cd0*/  IMAD.IADD R27, R9, 0x1, R12 ;  /* 0x00000001091b7824 */ /* 0x000fc800078e020c */
[----:B----4-:R-:W-:-:S04]  /*0ce0*/  IMAD.WIDE R24, R27, 0x4, R24 ;  /* 0x000000041b187825 */ /* 0x010fc800078e0218 */
[----:B------:R-:W-:Y:S01]  /*0cf0*/  IMAD.MOV.U32 R27, RZ, RZ, 0x1 ;  /* 0x00000001ff1b7424 */ /* 0x000fe200078e00ff */
[----:B------:R4:W-:Y:S01]  /*0d00*/  STG.E desc[UR10][R24.64], R29 ;  /* 0x0000001d18007986 */ /* 0x0009e2000c10190a */
[----:B------:R-:W-:Y:S05]  /*0d10*/  BRA `(.L_x_17) ;  /* 0x00000000007c7947 */ /* 0x000fea0003800000 */
.L_x_16:
[----:B------:R-:W-:Y:S01]  /*0d20*/  IADD3 R23, PT, PT, R10, -0x1, RZ ;  /* 0xffffffff0a177810 */ /* 0x000fe20007ffe0ff */
[----:B---3--:R-:W-:Y:S01]  /*0d30*/  FADD R13, -R13, R28 ;  /* 0x0000001c0d0d7221 */ /* 0x008fe20000000100 */
[----:B------:R-:W-:Y:S02]  /*0d40*/  PRMT R27, RZ, 0x7610, R27 ;  /* 0x00007610ff1b7816 */ /* 0x000fe4000000001b */
[----:B------:R-:W-:Y:S01]  /*0d50*/  ISETP.NE.AND P0, PT, R12, R23, PT ;  /* 0x000000170c00720c */ /* 0x000fe20003f05270 */
[----:B------:R-:W-:-:S04]  /*0d60*/  FADD R25, R14, R13 ;  /* 0x0000000d0e197221 */ /* 0x000fc80000000000 */
[----:B------:R-:W-:-:S04]  /*0d70*/  FADD R14, -R14, R25 ;  /* 0x000000190e0e7221 */ /* 0x000fc80000000100 */
[----:B------:R-:W-:Y:S01]  /*0d80*/  FADD R13, -R13, R14 ;  /* 0x0000000e0d0d7221 */ /* 0x000fe20000000100 */
[----:B------:R-:W-:-:S03]  /*0d90*/  IMAD.MOV.U32 R14, RZ, RZ, R25 ;  /* 0x000000ffff0e7224 */ /* 0x000fc600078e0019 */
[----:B------:R-:W-:Y:S05]  /*0da0*/  @P0 BRA `(.L_x_17) ;  /* 0x0000000000580947 */ /* 0x000fea0003800000 */
[----:B------:R-:W-:Y:S01]  /*0db0*/  I2FP.F32.U32 R24, R5 ;  /* 0x0000000500187245 */ /* 0x000fe20000201000 */
[----:B------:R-:W-:Y:S01]  /*0dc0*/  BSSY.RECONVERGENT B2, `(.L_x_18) ;  /* 0x000000c000027945 */ /* 0x000fe20003800200 */
[----:B------:R-:W-:Y:S02]  /*0dd0*/  ISETP.NE.AND P3, PT, R7, RZ, PT ;  /* 0x000000ff0700720c */ /* 0x000fe40003f65270 */
[----:B------:R-:W3:Y:S08]  /*0de0*/  MUFU.RCP R11, R24 ;  /* 0x00000018000b7308 */ /* 0x000ef00000001000 */
[----:B------:R-:W4:Y:S01]  /*0df0*/  FCHK P0, R25, R24 ;  /* 0x0000001819007302 */ /* 0x000f220000000000 */
[----:B---3--:R-:W-:-:S04]  /*0e00*/  FFMA R14, -R24, R11, 1 ;  /* 0x3f800000180e7423 */ /* 0x008fc8000000010b */
[----:B------:R-:W-:-:S04]  /*0e10*/  FFMA R14, R11, R14, R11 ;  /* 0x0000000e0b0e7223 */ /* 0x000fc8000000000b */
[----:B------:R-:W-:-:S04]  /*0e20*/  FFMA R11, R25, R14, RZ ;  /* 0x0000000e190b7223 */ /* 0x000fc800000000ff */
[----:B------:R-:W-:-:S04]  /*0e30*/  FFMA R22, -R24, R11, R25 ;  /* 0x0000000b18167223 */ /* 0x000fc80000000119 */
[----:B------:R-:W-:Y:S01]  /*0e40*/  FFMA R11, R14, R22, R11 ;  /* 0x000000160e0b7223 */ /* 0x000fe2000000000b */
[----:B----4-:R-:W-:Y:S06]  /*0e50*/  @!P0 BRA `(.L_x_19) ;  /* 0x0000000000088947 */ /* 0x010fec0003800000 */
[----:B------:R-:W-:-:S07]  /*0e60*/  MOV R22, 0xe80 ;  /* 0x00000e8000167802 */ /* 0x000fce0000000f00 */
[----:B012---:R-:W-:Y:S05]  /*0e70*/  CALL.REL.NOINC `($__internal_0_$__cuda_sm3x_div_rn_noftz_f32_slowpath) ;  /* 0x0000000000a07944 */ /* 0x007fea0003c00000 */
.L_x_19:
[----:B------:R-:W-:Y:S05]  /*0e80*/  BSYNC.RECONVERGENT B2 ;  /* 0x0000000000027941 */ /* 0x000fea0003800200 */
.L_x_18:
[----:B------:R-:W-:-:S05]  /*0e90*/  LOP3.LUT R23, R26, UR6, RZ, 0xc0, !PT ;  /* 0x000000061a177c12 */ /* 0x000fca000f8ec0ff */
[----:B------:R-:W-:-:S06]  /*0ea0*/  IMAD.WIDE.U32 R22, R23, 0x4, R20 ;  /* 0x0000000417167825 */ /* 0x000fcc00078e0014 */
[----:B------:R-:W3:Y:S01]  /*0eb0*/  LDG.E R23, desc[UR10][R22.64] ;  /* 0x0000000a16177981 */ /* 0x000ee2000c1e1900 */
[----:B------:R-:W-:Y:S01]  /*0ec0*/  FSEL R14, R11, -R11, !P3 ;  /* 0x8000000b0b0e7208 */ /* 0x000fe20005800000 */
[----:B------:R-:W-:-:S04]  /*0ed0*/  IMAD.MOV.U32 R27, RZ, RZ, 0x1 ;  /* 0x00000001ff1b7424 */ /* 0x000fc800078e00ff */
[----:B---3--:R-:W-:Y:S01]  /*0ee0*/  FFMA R29, R6, R14, R23 ;  /* 0x0000000e061d7223 */ /* 0x008fe20000000017 */
[----:B------:R-:W-:-:S04]  /*0ef0*/  IMAD.MOV.U32 R14, RZ, RZ, R25 ;  /* 0x000000ffff0e7224 */ /* 0x000fc800078e0019 */
[----:B------:R3:W-:Y:S03]  /*0f00*/  STG.E desc[UR10][R16.64+-0x4], R29 ;  /* 0xfffffc1d10007986 */ /* 0x0007e6000c10190a */
.L_x_17:
[----:B------:R-:W-:Y:S05]  /*0f10*/  BSYNC.RECONVERGENT B1 ;  /* 0x0000000000017941 */ /* 0x000fea0003800200 */
.L_x_15:
[----:B------:R-:W5:Y:S01]  /*0f20*/  LDCU UR4, c[0x0][0x3bc] ;  /* 0x00007780ff0477ac */ /* 0x000f620008000800 */
[----:B------:R-:W-:-:S05]  /*0f30*/  VIADD R12, R12, 0x1 ;  /* 0x000000010c0c7836 */ /* 0x000fca0000000000 */
[----:B-----5:R-:W-:-:S13]  /*0f40*/  ISETP.NE.AND P0, PT, R12, UR4, PT ;  /* 0x000000040c007c0c */ /* 0x020fda000bf05270 */
[----:B------:R-:W-:Y:S05]  /*0f50*/  @P0 BRA `(.L_x_20) ;  /* 0xfffffff800280947 */ /* 0x000fea000383ffff */
.L_x_1:
[----:B--2---:R-:W-:Y:S05]  /*0f60*/  BSYNC B0 ;  /* 0x0000000000007941 */ /* 0x004fea0003800000 */
.L_x_0:
[----:B------:R-:W-:Y:S05]  /*0f70*/  @!P2 BRA `(.L_x_21) ;  /* 0xfffffff00088a947 */ /* 0x000fea000383ffff */
[----:B------:R-:W-:Y:S05]  /*0f80*/  EXIT ;  /* 0x000000000000794d */ /* 0x000fea0003800000 */
.L_x_8:
[----:B-1----:R-:W-:Y:S01]  /*0f90*/  HFMA2 R25, -RZ, RZ, 0, 1.847743988037109375e-06 ;  /* 0x0000001fff197431 */ /* 0x002fe200000001ff */
[----:B------:R-:W-:Y:S01]  /*0fa0*/  BSSY B1, `(.L_x_22) ;  /* 0x0000007000017945 */ /* 0x000fe20003800000 */
[----:B-----5:R-:W-:Y:S02]  /*0fb0*/  IMAD.MOV.U32 R23, RZ, RZ, R31 ;  /* 0x000000ffff177224 */ /* 0x020fe400078e001f */
[----:B------:R-:W-:Y:S02]  /*0fc0*/  IMAD.MOV.U32 R24, RZ, RZ, RZ ;  /* 0x000000ffff187224 */ /* 0x000fe400078e00ff */
[----:B------:R-:W-:-:S07]  /*0fd0*/  IMAD.MOV.U32 R22, RZ, RZ, -0x1 ;  /* 0xffffffffff167424 */ /* 0x000fce00078e00ff */
[----:B------:R-:W-:Y:S05]  /*0fe0*/  WARPSYNC.COLLECTIVE R22, `(.L_x_23) ;  /* 0x0000000016087348 */ /* 0x000fea0003c00000 */
[----:B------:R0:W1:Y:S02]  /*0ff0*/  SHFL.IDX P0, R28, R23, R24, R25 ;  /* 0x00000018171c7389 */ /* 0x0000640000000019 */
[----:B01----:R-:W-:Y:S05]  /*1000*/  ENDCOLLECTIVE ;  /* 0x000000000000791b */ /* 0x003fea0003800000 */
.L_x_23:
[----:B------:R-:W-:Y:S05]  /*1010*/  BSYNC B1 ;  /* 0x0000000000017941 */ /* 0x000fea0003800000 */
.L_x_22:
[----:B------:R-:W-:Y:S02]  /*1020*/  IMAD.MOV.U32 R23, RZ, RZ, R30 ;  /* 0x000000ffff177224 */ /* 0x000fe400078e001e */
[----:B------:R-:W-:Y:S02]  /*1030*/  IMAD.MOV.U32 R24, RZ, RZ, RZ ;  /* 0x000000ffff187224 */ /* 0x000fe400078e00ff */
[----:B------:R-:W-:Y:S02]  /*1040*/  IMAD.MOV.U32 R25, RZ, RZ, 0x1f ;  /* 0x0000001fff197424 */ /* 0x000fe400078e00ff */
[----:B------:R-:W-:Y:S02]  /*1050*/  IMAD.MOV.U32 R22, RZ, RZ, -0x1 ;  /* 0xffffffffff167424 */ /* 0x000fe400078e00ff */
[----:B------:R-:W-:-:S07]  /*1060*/  IMAD.MOV.U32 R31, RZ, RZ, R28 ;  /* 0x000000ffff1f7224 */ /* 0x000fce00078e001c */
[----:B------:R-:W-:Y:S05]  /*1070*/  WARPSYNC.COLLECTIVE R22, `(.L_x_24) ;  /* 0x0000000016087348 */ /* 0x000fea0003c00000 */
[----:B------:R0:W1:Y:S02]  /*1080*/  SHFL.IDX P0, R28, R23, R24, R25 ;  /* 0x00000018171c7389 */ /* 0x0000640000000019 */
[----:B01----:R-:W-:Y:S05]  /*1090*/  ENDCOLLECTIVE ;  /* 0x000000000000791b */ /* 0x003fea0003800000 */
.L_x_24:
[----:B------:R-:W-:Y:S01]  /*10a0*/  IMAD.MOV.U32 R23, RZ, RZ, R32 ;  /* 0x000000ffff177224 */ /* 0x000fe200078e0020 */
[----:B------:R-:W-:-:S07]  /*10b0*/  MOV R30, R28 ;  /* 0x0000001c001e7202 */ /* 0x000fce0000000f00 */
[----:B------:R-:W-:Y:S05]  /*10c0*/  WARPSYNC.COLLECTIVE R22, `(.L_x_25) ;  /* 0x0000000016087348 */ /* 0x000fea0003c00000 */
[----:B------:R0:W1:Y:S02]  /*10d0*/  SHFL.IDX P0, R28, R23, R24, R25 ;  /* 0x00000018171c7389 */ /* 0x0000640000000019 */
[----:B01----:R-:W-:Y:S05]  /*10e0*/  ENDCOLLECTIVE ;  /* 0x000000000000791b */ /* 0x003fea0003800000 */
.L_x_25:
[----:B------:R-:W-:Y:S05]  /*10f0*/  BRA `(.L_x_26) ;  /* 0xfffffff800047947 */ /* 0x000fea000383ffff */
        .weak           $__internal_0_$__cuda_sm3x_div_rn_noftz_f32_slowpath
        .type           $__internal_0_$__cuda_sm3x_div_rn_noftz_f32_slowpath,@function
        .size           $__internal_0_$__cuda_sm3x_div_rn_noftz_f32_slowpath,(.L_x_194 - $__internal_0_$__cuda_sm3x_div_rn_noftz_f32_slowpath)
$__internal_0_$__cuda_sm3x_div_rn_noftz_f32_slowpath:
[----:B------:R-:W-:Y:S01]  /*1100*/  SHF.R.U32.HI R11, RZ, 0x17, R24 ;  /* 0x00000017ff0b7819 */ /* 0x000fe20000011618 */
[----:B------:R-:W-:Y:S03]  /*1110*/  BSSY.RECONVERGENT B3, `(.L_x_27) ;  /* 0x0000064000037945 */ /* 0x000fe60003800200 */
[----:B------:R-:W-:Y:S02]  /*1120*/  LOP3.LUT R27, R11, 0xff, RZ, 0xc0, !PT ;  /* 0x000000ff0b1b7812 */ /* 0x000fe400078ec0ff */
[----:B------:R-:W-:-:S03]  /*1130*/  SHF.R.U32.HI R11, RZ, 0x17, R25 ;  /* 0x00000017ff0b7819 */ /* 0x000fc60000011619 */
[----:B------:R-:W-:Y:S01]  /*1140*/  VIADD R29, R27, 0xffffffff ;  /* 0xffffffff1b1d7836 */ /* 0x000fe20000000000 */
[----:B------:R-:W-:Y:S01]  /*1150*/  LOP3.LUT R28, R11, 0xff, RZ, 0xc0, !PT ;  /* 0x000000ff0b1c7812 */ /* 0x000fe200078ec0ff */
[----:B------:R-:W-:-:S03]  /*1160*/  IMAD.MOV.U32 R11, RZ, RZ, R25 ;  /* 0x000000ffff0b7224 */ /* 0x000fc600078e0019 */
[----:B------:R-:W-:Y:S01]  /*1170*/  ISETP.GT.U32.AND P0, PT, R29, 0xfd, PT ;  /* 0x000000fd1d00780c */ /* 0x000fe20003f04070 */
[----:B------:R-:W-:-:S05]  /*1180*/  VIADD R23, R28, 0xffffffff ;  /* 0xffffffff1c177836 */ /* 0x000fca0000000000 */
[----:B------:R-:W-:-:S13]  /*1190*/  ISETP.GT.U32.OR P0, PT, R23, 0xfd, P0 ;  /* 0x000000fd1700780c */ /* 0x000fda0000704470 */
[----:B------:R-:W-:Y:S01]  /*11a0*/  @!P0 IMAD.MOV.U32 R14, RZ, RZ, RZ ;  /* 0x000000ffff0e8224 */ /* 0x000fe200078e00ff */
[----:B------:R-:W-:Y:S06]  /*11b0*/  @!P0 BRA `(.L_x_28) ;  /* 0x0000000000608947 */ /* 0x000fec0003800000 */
[----:B------:R-:W-:Y:S01]  /*11c0*/  FSETP.GTU.FTZ.AND P0, PT, |R25|, +INF , PT ;  /* 0x7f8000001900780b */ /* 0x000fe20003f1c200 */
[----:B------:R-:W-:Y:S01]  /*11d0*/  IMAD.MOV.U32 R14, RZ, RZ, R24 ;  /* 0x000000ffff0e7224 */ /* 0x000fe200078e0018 */
[----:B------:R-:W-:-:S04]  /*11e0*/  FSETP.GTU.FTZ.AND P1, PT, |R24|, +INF , PT ;  /* 0x7f8000001800780b */ /* 0x000fc80003f3c200 */
[----:B------:R-:W-:-:S13]  /*11f0*/  PLOP3.LUT P0, PT, P0, P1, PT, 0xf8, 0x8f ;  /* 0x00000000008f781c */ /* 0x000fda0000703f70 */
[----:B------:R-:W-:Y:S05]  /*1200*/  @P0 BRA `(.L_x_29) ;  /* 0x00000004004c0947 */ /* 0x000fea0003800000 */
[----:B------:R-:W-:-:S13]  /*1210*/  LOP3.LUT P0, RZ, R24, 0x7fffffff, R11, 0xc8, !PT ;  /* 0x7fffffff18ff7812 */ /* 0x000fda000780c80b */
[----:B------:R-:W-:Y:S05]  /*1220*/  @!P0 BRA `(.L_x_30) ;  /* 0x00000004003c8947 */ /* 0x000fea0003800000 */
[C---:B------:R-:W-:Y:S02]  /*1230*/  FSETP.NEU.FTZ.AND P4, PT, |R25|.reuse, +INF , PT ;  /* 0x7f8000001900780b */ /* 0x040fe40003f9d200 */
[----:B------:R-:W-:Y:S02]  /*1240*/  FSETP.NEU.FTZ.AND P1, PT, |R14|, +INF , PT ;  /* 0x7f8000000e00780b */ /* 0x000fe40003f3d200 */
[----:B------:R-:W-:-:S11]  /*1250*/  FSETP.NEU.FTZ.AND P0, PT, |R25|, +INF , PT ;  /* 0x7f8000001900780b */ /* 0x000fd60003f1d200 */
[----:B------:R-:W-:Y:S05]  /*1260*/  @!P1 BRA !P4, `(.L_x_30) ;  /* 0x00000004002c9947 */ /* 0x000fea0006000000 */
[----:B------:R-:W-:-:S04]  /*1270*/  LOP3.LUT P4, RZ, R11, 0x7fffffff, RZ, 0xc0, !PT ;  /* 0x7fffffff0bff7812 */ /* 0x000fc8000788c0ff */
[----:B------:R-:W-:-:S13]  /*1280*/  PLOP3.LUT P1, PT, P1, P4, PT, 0x2f, 0xf2 ;  /* 0x0000000000f2781c */ /* 0x000fda0000f28577 */
[----:B------:R-:W-:Y:S05]  /*1290*/  @P1 BRA `(.L_x_31) ;  /* 0x0000000400181947 */ /* 0x000fea0003800000 */
[----:B------:R-:W-:-:S04]  /*12a0*/  LOP3.LUT P1, RZ, R24, 0x7fffffff, RZ, 0xc0, !PT ;  /* 0x7fffffff18ff7812 */ /* 0x000fc8000782c0ff */
[----:B------:R-:W-:-:S13]  /*12b0*/  PLOP3.LUT P0, PT, P0, P1, PT, 0x2f, 0xf2 ;  /* 0x0000000000f2781c */ /* 0x000fda0000702577 */
[----:B------:R-:W-:Y:S05]  /*12c0*/  @P0 BRA `(.L_x_32) ;  /* 0x0000000400000947 */ /* 0x000fea0003800000 */
[----:B------:R-:W-:Y:S02]  /*12d0*/  ISETP.GE.AND P1, PT, R29, RZ, PT ;  /* 0x000000ff1d00720c */ /* 0x000fe40003f26270 */
[----:B------:R-:W-:-:S11]  /*12e0*/  ISETP.GE.AND P0, PT, R23, RZ, PT ;  /* 0x000000ff1700720c */ /* 0x000fd60003f06270 */
[----:B------:R-:W-:Y:S02]  /*12f0*/  @!P1 FFMA R24, R14, 1.84467440737095516160e+19, RZ ;  /* 0x5f8000000e189823 */ /* 0x000fe400000000ff */
[----:B------:R-:W-:Y:S01]  /*1300*/  @P0 MOV R14, RZ ;  /* 0x000000ff000e0202 */ /* 0x000fe20000000f00 */
[----:B------:R-:W-:Y:S02]  /*1310*/  @!P0 IMAD.MOV.U32 R14, RZ, RZ, -0x40 ;  /* 0xffffffc0ff0e8424 */ /* 0x000fe400078e00ff */
[----:B------:R-:W-:Y:S02]  /*1320*/  @!P0 FFMA R11, R25, 1.84467440737095516160e+19, RZ ;  /* 0x5f800000190b8823 */ /* 0x000fe400000000ff */
[----:B------:R-:W-:-:S07]  /*1330*/  @!P1 VIADD R14, R14, 0x40 ;  /* 0x000000400e0e9836 */ /* 0x000fce0000000000 */
.L_x_28:
[----:B------:R-:W-:Y:S01]  /*1340*/  LEA R23, R27, 0xc0800000, 0x17 ;  /* 0xc08000001b177811 */ /* 0x000fe200078eb8ff */
[----:B------:R-:W-:Y:S01]  /*1350*/  VIADD R28, R28, 0xffffff81 ;  /* 0xffffff811c1c7836 */ /* 0x000fe20000000000 */
[----:B------:R-:W-:Y:S03]  /*1360*/  BSSY.RECONVERGENT B4, `(.L_x_33) ;  /* 0x0000035000047945 */ /* 0x000fe60003800200 */
[----:B------:R-:W-:Y:S01]  /*1370*/  IMAD.IADD R23, R24, 0x1, -R23 ;  /* 0x0000000118177824 */ /* 0x000fe200078e0a17 */
[C---:B------:R-:W-:Y:S01]  /*1380*/  IADD3 R27, PT, PT, R28.reuse, 0x7f, -R27 ;  /* 0x0000007f1c1b7810 */ /* 0x040fe20007ffe81b */
[----:B------:R-:W-:Y:S02]  /*1390*/  IMAD R11, R28, -0x800000, R11 ;  /* 0xff8000001c0b7824 */ /* 0x000fe400078e020b */
[----:B------:R-:W0:Y:S01]  /*13a0*/  MUFU.RCP R24, R23 ;  /* 0x0000001700187308 */ /* 0x000e220000001000 */
[----:B------:R-:W-:Y:S01]  /*13b0*/  FADD.FTZ R28, -R23, -RZ ;  /* 0x800000ff171c7221 */ /* 0x000fe20000010100 */
[----:B------:R-:W-:-:S03]  /*13c0*/  IMAD.IADD R30, R27, 0x1, R14 ;  /* 0x000000011b1e7824 */ /* 0x000fc600078e020e */
[----:B0-----:R-:W-:-:S04]  /*13d0*/  FFMA R27, R24, R28, 1 ;  /* 0x3f800000181b7423 */ /* 0x001fc8000000001c */
[----:B------:R-:W-:-:S04]  /*13e0*/  FFMA R29, R24, R27, R24 ;  /* 0x0000001b181d7223 */ /* 0x000fc80000000018 */
[----:B------:R-:W-:-:S04]  /*13f0*/  FFMA R14, R11, R29, RZ ;  /* 0x0000001d0b0e7223 */ /* 0x000fc800000000ff */
[----:B------:R-:W-:-:S04]  /*1400*/  FFMA R27, R28, R14, R11 ;  /* 0x0000000e1c1b7223 */ /* 0x000fc8000000000b */
[----:B------:R-:W-:-:S04]  /*1410*/  FFMA R24, R29, R27, R14 ;  /* 0x0000001b1d187223 */ /* 0x000fc8000000000e */
[----:B------:R-:W-:-:S04]  /*1420*/  FFMA R27, R28, R24, R11 ;  /* 0x000000181c1b7223 */ /* 0x000fc8000000000b */
[----:B------:R-:W-:-:S05]  /*1430*/  FFMA R11, R29, R27, R24 ;  /* 0x0000001b1d0b7223 */ /* 0x000fca0000000018 */
[----:B------:R-:W-:-:S04]  /*1440*/  SHF.R.U32.HI R14, RZ, 0x17, R11 ;  /* 0x00000017ff0e7819 */ /* 0x000fc8000001160b */
[----:B------:R-:W-:-:S05]  /*1450*/  LOP3.LUT R14, R14, 0xff, RZ, 0xc0, !PT ;  /* 0x000000ff0e0e7812 */ /* 0x000fca00078ec0ff */
[----:B------:R-:W-:-:S05]  /*1460*/  IMAD.IADD R28, R14, 0x1, R30 ;  /* 0x000000010e1c7824 */ /* 0x000fca00078e021e */
[----:B------:R-:W-:-:S04]  /*1470*/  IADD3 R14, PT, PT, R28, -0x1, RZ ;  /* 0xffffffff1c0e7810 */ /* 0x000fc80007ffe0ff */
[----:B------:R-:W-:-:S13]  /*1480*/  ISETP.GE.U32.AND P0, PT, R14, 0xfe, PT ;  /* 0x000000fe0e00780c */ /* 0x000fda0003f06070 */
[----:B------:R-:W-:Y:S05]  /*1490*/  @!P0 BRA `(.L_x_34) ;  /* 0x0000000000808947 */ /* 0x000fea0003800000 */
[----:B------:R-:W-:-:S13]  /*14a0*/  ISETP.GT.AND P0, PT, R28, 0xfe, PT ;  /* 0x000000fe1c00780c */ /* 0x000fda0003f04270 */
[----:B------:R-:W-:Y:S05]  /*14b0*/  @P0 BRA `(.L_x_35) ;  /* 0x00000000006c0947 */ /* 0x000fea0003800000 */
[----:B------:R-:W-:-:S13]  /*14c0*/  ISETP.GE.AND P0, PT, R28, 0x1, PT ;  /* 0x000000011c00780c */ /* 0x000fda0003f06270 */
[----:B------:R-:W-:Y:S05]  /*14d0*/  @P0 BRA `(.L_x_36) ;  /* 0x0000000000740947 */ /* 0x000fea0003800000 */
[----:B------:R-:W-:Y:S02]  /*14e0*/  ISETP.GE.AND P0, PT, R28, -0x18, PT ;  /* 0xffffffe81c00780c */ /* 0x000fe40003f06270 */
[----:B------:R-:W-:-:S11]  /*14f0*/  LOP3.LUT R11, R11, 0x80000000, RZ, 0xc0, !PT ;  /* 0x800000000b0b7812 */ /* 0x000fd600078ec0ff */
[----:B------:R-:W-:Y:S05]  /*1500*/  @!P0 BRA `(.L_x_36) ;  /* 0x0000000000688947 */ /* 0x000fea0003800000 */
[CCC-:B------:R-:W-:Y:S01]  /*1510*/  FFMA.RP R14, R29.reuse, R27.reuse, R24.reuse ;  /* 0x0000001b1d0e7223 */ /* 0x1c0fe20000008018 */
[CCC-:B------:R-:W-:Y:S01]  /*1520*/  FFMA.RM R23, R29.reuse, R27.reuse, R24.reuse ;  /* 0x0000001b1d177223 */ /* 0x1c0fe20000004018 */
[----:B------:R-:W-:Y:S01]  /*1530*/  FFMA.RZ R24, R29, R27, R24 ;  /* 0x0000001b1d187223 */ /* 0x000fe2000000c018 */
[C---:B------:R-:W-:Y:S02]  /*1540*/  ISETP.NE.AND P1, PT, R28.reuse, RZ, PT ;  /* 0x000000ff1c00720c */ /* 0x040fe40003f25270 */
[----:B------:R-:W-:Y:S02]  /*1550*/  ISETP.NE.AND P4, PT, R28, RZ, PT ;  /* 0x000000ff1c00720c */ /* 0x000fe40003f85270 */
[----:B------:R-:W-:Y:S02]  /*1560*/  LOP3.LUT R24, R24, 0x7fffff, RZ, 0xc0, !PT ;  /* 0x007fffff18187812 */ /* 0x000fe400078ec0ff */
[----:B------:R-:W-:Y:S01]  /*1570*/  FSETP.NEU.FTZ.AND P0, PT, R14, R23, PT ;  /* 0x000000170e00720b */ /* 0x000fe20003f1d000 */
[----:B------:R-:W-:Y:S01]  /*1580*/  VIADD R23, R28, 0x20 ;  /* 0x000000201c177836 */ /* 0x000fe20000000000 */
[----:B------:R-:W-:Y:S01]  /*1590*/  LOP3.LUT R24, R24, 0x800000, RZ, 0xfc, !PT ;  /* 0x0080000018187812 */ /* 0x000fe200078efcff */
[----:B------:R-:W-:-:S03]  /*15a0*/  IMAD.MOV R14, RZ, RZ, -R28 ;  /* 0x000000ffff0e7224 */ /* 0x000fc600078e0a1c */
[----:B------:R-:W-:-:S04]  /*15b0*/  SHF.L.U32 R23, R24, R23, RZ ;  /* 0x0000001718177219 */ /* 0x000fc800000006ff */
[----:B------:R-:W-:Y:S02]  /*15c0*/  ISETP.NE.AND P1, PT, R23, RZ, P1 ;  /* 0x000000ff1700720c */ /* 0x000fe40000f25270 */
[----:B------:R-:W-:Y:S02]  /*15d0*/  SEL R23, R14, RZ, P4 ;  /* 0x000000ff0e177207 */ /* 0x000fe40002000000 */
[----:B------:R-:W-:Y:S02]  /*15e0*/  PLOP3.LUT P0, PT, P0, P1, PT, 0xf8, 0x8f ;  /* 0x00000000008f781c */ /* 0x000fe40000703f70 */
[----:B------:R-:W-:Y:S02]  /*15f0*/  SHF.R.U32.HI R23, RZ, R23, R24 ;  /* 0x00000017ff177219 */ /* 0x000fe40000011618 */
[----:B------:R-:W-:Y:S02]  /*1600*/  SEL R14, RZ, 0x1, !P0 ;  /* 0x00000001ff0e7807 */ /* 0x000fe40004000000 */
[----:B------:R-:W-:-:S04]  /*1610*/  SHF.R.U32.HI R27, RZ, 0x1, R23 ;  /* 0x00000001ff1b7819 */ /* 0x000fc80000011617 */
[----:B------:R-:W-:-:S04]  /*1620*/  LOP3.LUT R14, R14, 0x1, R27, 0xf8, !PT ;  /* 0x000000010e0e7812 */ /* 0x000fc800078ef81b */
[----:B------:R-:W-:-:S05]  /*1630*/  LOP3.LUT R14, R14, R23, RZ, 0xc0, !PT ;  /* 0x000000170e0e7212 */ /* 0x000fca00078ec0ff */
[----:B------:R-:W-:-:S05]  /*1640*/  IMAD.IADD R14, R27, 0x1, R14 ;  /* 0x000000011b0e7824 */ /* 0x000fca00078e020e */
[----:B------:R-:W-:Y:S01]  /*1650*/  LOP3.LUT R11, R14, R11, RZ, 0xfc, !PT ;  /* 0x0000000b0e0b7212 */ /* 0x000fe200078efcff */
[----:B------:R-:W-:Y:S06]  /*1660*/  BRA `(.L_x_36) ;  /* 0x0000000000107947 */ /* 0x000fec0003800000 */
.L_x_35:
[----:B------:R-:W-:-:S04]  /*1670*/  LOP3.LUT R11, R11, 0x80000000, RZ, 0xc0, !PT ;  /* 0x800000000b0b7812 */ /* 0x000fc800078ec0ff */
[----:B------:R-:W-:Y:S01]  /*1680*/  LOP3.LUT R11, R11, 0x7f800000, RZ, 0xfc, !PT ;  /* 0x7f8000000b0b7812 */ /* 0x000fe200078efcff */
[----:B------:R-:W-:Y:S06]  /*1690*/  BRA `(.L_x_36) ;  /* 0x0000000000047947 */ /* 0x000fec0003800000 */
.L_x_34:
[----:B------:R-:W-:-:S07]  /*16a0*/  IMAD R11, R30, 0x800000, R11 ;  /* 0x008000001e0b7824 */ /* 0x000fce00078e020b */
.L_x_36:
[----:B------:R-:W-:Y:S05]  /*16b0*/  BSYNC.RECONVERGENT B4 ;  /* 0x0000000000047941 */ /* 0x000fea0003800200 */
.L_x_33:
[----:B------:R-:W-:Y:S05]  /*16c0*/  BRA `(.L_x_37) ;  /* 0x0000000000207947 */ /* 0x000fea0003800000 */
.L_x_32:
[----:B------:R-:W-:-:S04]  /*16d0*/  LOP3.LUT R11, R24, 0x80000000, R11, 0x48, !PT ;  /* 0x80000000180b7812 */ /* 0x000fc800078e480b */
[----:B------:R-:W-:Y:S01]  /*16e0*/  LOP3.LUT R11, R11, 0x7f800000, RZ, 0xfc, !PT ;  /* 0x7f8000000b0b7812 */ /* 0x000fe200078efcff */
[----:B------:R-:W-:Y:S06]  /*16f0*/  BRA `(.L_x_37) ;  /* 0x0000000000147947 */ /* 0x000fec0003800000 */
.L_x_31:
[----:B------:R-:W-:Y:S01]  /*1700*/  LOP3.LUT R11, R24, 0x80000000, R11, 0x48, !PT ;  /* 0x80000000180b7812 */ /* 0x000fe200078e480b */
[----:B------:R-:W-:Y:S06]  /*1710*/  BRA `(.L_x_37) ;  /* 0x00000000000c7947 */ /* 0x000fec0003800000 */
.L_x_30:
[----:B------:R-:W0:Y:S01]  /*1720*/  MUFU.RSQ R11, -QNAN ;  /* 0xffc00000000b7908 */ /* 0x000e220000001400 */
[----:B------:R-:W-:Y:S05]  /*1730*/  BRA `(.L_x_37) ;  /* 0x0000000000047947 */ /* 0x000fea0003800000 */
.L_x_29:
[----:B------:R-:W-:-:S07]  /*1740*/  FADD.FTZ R11, R25, R14 ;  /* 0x0000000e190b7221 */ /* 0x000fce0000010000 */
.L_x_37:
[----:B------:R-:W-:Y:S05]  /*1750*/  BSYNC.RECONVERGENT B3 ;  /* 0x0000000000037941 */ /* 0x000fea0003800200 */
.L_x_27:
[----:B------:R-:W-:-:S04]  /*1760*/  IMAD.MOV.U32 R23, RZ, RZ, 0x0 ;  /* 0x00000000ff177424 */ /* 0x000fc800078e00ff */
[----:B0-----:R-:W-:Y:S05]  /*1770*/  RET.REL.NODEC R22 `(chande_one_series_many_params_from_tr_f32) ;  /* 0xffffffe816207950 */ /* 0x001fea0003c3ffff */
.L_x_38:
[----:B------:R-:W-:-:S00]  /*1780*/  BRA `(.L_x_38) ;  /* 0xfffffffc00fc7947 */ /* 0x000fc0000383ffff */
[----:B------:R-:W-:-:S00]  /*1790*/  NOP ;  /* 0x0000000000007918 */ /* 0x000fc00000000000 */
        /* <DEDUP_REMOVED lines=14> */
.L_x_194:


//--------------------- .text.chande_one_series_many_params_f32 --------------------------
	.section	.text.chande_one_series_many_params_f32,"ax",@progbits
	.align	128
        .global         chande_one_series_many_params_f32
        .type           chande_one_series_many_params_f32,@function
        .size           chande_one_series_many_params_f32,(.L_x_195 - chande_one_series_many_params_f32)
        .other          chande_one_series_many_params_f32,@"STO_CUDA_ENTRY STV_DEFAULT"
chande_one_series_many_params_f32:
.text.chande_one_series_many_params_f32:
        /* <DEDUP_REMOVED lines=23> */
[----:B------:R-:W-:Y:S01]  /*0170*/  LOP3.LUT R4, R4, 0x7ffffff8, RZ, 0xc0, !PT ;  /* 0x7ffffff804047812 */ /* 0x000fe200078ec0ff */
[----:B------:R-:W2:Y:S01]  /*0180*/  LDCU.64 UR8, c[0x0][0x358] ;  /* 0x00006b00ff0877ac */ /* 0x000ea20008000a00 */
[----:B0-----:R-:W-:Y:S01]  /*0190*/  IMAD R6, R6, UR4, RZ ;  /* 0x0000000406067c24 */ /* 0x001fe2000f8e02ff */
[----:B-1----:R-:W-:-:S12]  /*01a0*/  UIADD3 UR6, UPT, UPT, UR6, -0x1, URZ ;  /* 0xffffffff06067890 */ /* 0x002fd8000fffe0ff */
.L_x_65:
        /* <DEDUP_REMOVED lines=30> */
.L_x_43:
[----:B01----:R-:W-:-:S04]  /*0390*/  IMAD.WIDE R14, R13, 0x4, R16 ;  /* 0x000000040d0e7825 */ /* 0x003fc800078e0210 */
[----:B------:R-:W-:Y:S01]  /*03a0*/  VIADD R18, R18, 0x8 ;  /* 0x0000000812127836 */ /* 0x000fe20000000000 */
[----:B------:R1:W-:Y:S01]  /*03b0*/  STG.E desc[UR8][R14.64], R19 ;  /* 0x000000130e007986 */ /* 0x0003e2000c101908 */
[----:B------:R-:W-:-:S03]  /*03c0*/  VIADD R13, R13, 0x8 ;  /* 0x000000080d0d7836 */ /* 0x000fc60000000000 */
        /* <DEDUP_REMOVED lines=10> */
.L_x_42:
[----:B------:R-:W-:-:S07]  /*0470*/  MOV R13, R4 ;  /* 0x00000004000d7202 */ /* 0x000fce0000000f00 */
.L_x_41:
[----:B------:R-:W0:Y:S02]  /*0480*/  LDCU UR4, c[0x0][0x3bc] ;  /* 0x00007780ff0477ac */ /* 0x000e240008000800 */
[----:B0-----:R-:W-:-:S04]  /*0490*/  ULOP3.LUT UR4, UR4, 0x7, URZ, 0xc0, !UPT ;  /* 0x0000000704047892 */ /* 0x001fc8000f8ec0ff */
[----:B------:R-:W-:-:S09]  /*04a0*/  UISETP.NE.AND UP0, UPT, UR4, URZ, UPT ;  /* 0x000000ff0400728c */ /* 0x000fd2000bf05270 */
[----:B------:R-:W-:Y:S05]  /*04b0*/  BRA.U !UP0, `(.L_x_44) ;  /* 0x0000000108787547 */ /* 0x000fea000b800000 */
[----:B------:R-:W-:Y:S01]  /*04c0*/  UIADD3 UR4, UPT, UPT, UR4, -0x1, URZ ;  /* 0xffffffff04047890 */ /* 0x000fe2000fffe0ff */
[----:B------:R-:W-:-:S03]  /*04d0*/  ISETP.NE.AND P0, PT, R2, RZ, PT ;  /* 0x000000ff0200720c */ /* 0x000fc60003f05270 */
        /* <DEDUP_REMOVED lines=11> */
.L_x_45:
[----:B------:R-:W-:Y:S05]  /*0590*/  @!P0 BRA `(.L_x_44) ;  /* 0x0000000000408947 */ /* 0x000fea0003800000 */
[----:B01----:R-:W0:Y:S01]  /*05a0*/  LDC R14, c[0x0][0x3bc] ;  /* 0x0000ef00ff0e7b82 */ /* 0x003e220000000800 */
[----:B------:R-:W-:Y:S02]  /*05b0*/  ISETP.NE.AND P0, PT, R2, 0x1, PT ;  /* 0x000000010200780c */ /* 0x000fe40003f05270 */
[----:B0-----:R-:W-:-:S13]  /*05c0*/  LOP3.LUT P1, RZ, R14, 0x1, RZ, 0xc0, !PT ;  /* 0x000000010eff7812 */ /* 0x001fda000782c0ff */
[----:B------:R-:W0:Y:S01]  /*05d0*/  @P1 LDC.64 R14, c[0x0][0x3d8] ;  /* 0x0000f600ff0e1b82 */ /* 0x000e220000000a00 */
[----:B------:R-:W-:Y:S05]  /*05e0*/  @!P0 BRA `(.L_x_46) ;  /* 0x00000000001c8947 */ /* 0x000fea0003800000 */
[----:B------:R-:W1:Y:S01]  /*05f0*/  LDC.64 R16, c[0x0][0x3d8] ;  /* 0x0000f600ff107b82 */ /* 0x000e620000000a00 */
[----:B------:R-:W-:Y:S02]  /*0600*/  IMAD.IADD R19, R10, 0x1, R13 ;  /* 0x000000010a137824 */ /* 0x000fe400078e020d */
[----:B------:R-:W-:Y:S02]  /*0610*/  IMAD.MOV.U32 R21, RZ, RZ, 0x7fc00000 ;  /* 0x7fc00000ff157424 */ /* 0x000fe400078e00ff */
[----:B------:R-:W-:Y:S02]  /*0620*/  VIADD R13, R13, 0x2 ;  /* 0x000000020d0d7836 */ /* 0x000fe40000000000 */
[----:B-1----:R-:W-:-:S05]  /*0630*/  IMAD.WIDE R16, R19, 0x4, R16 ;  /* 0x0000000413107825 */ /* 0x002fca00078e0210 */
[----:B------:R1:W-:Y:S04]  /*0640*/  STG.E desc[UR8][R16.64], R21 ;  /* 0x0000001510007986 */ /* 0x0003e8000c101908 */
[----:B------:R1:W-:Y:S02]  /*0650*/  STG.E desc[UR8][R16.64+0x4], R21 ;  /* 0x0000041510007986 */ /* 0x0003e4000c101908 */
.L_x_46:
[----:B------:R-:W-:Y:S02]  /*0660*/  @P1 IMAD.IADD R13, R10, 0x1, R13 ;  /* 0x000000010a0d1824 */ /* 0x000fe400078e020d */
[----:B-1----:R-:W-:Y:S02]  /*0670*/  @P1 IMAD.MOV.U32 R17, RZ, RZ, 0x7fc00000 ;  /* 0x7fc00000ff111424 */ /* 0x002fe400078e00ff */
[----:B0-----:R-:W-:-:S05]  /*0680*/  @P1 IMAD.WIDE R14, R13, 0x4, R14 ;  /* 0x000000040d0e1825 */ /* 0x001fca00078e020e */
[----:B------:R2:W-:Y:S02]  /*0690*/  @P1 STG.E desc[UR8][R14.64], R17 ;  /* 0x000000110e001986 */ /* 0x0005e4000c101908 */
.L_x_44:
[----:B012---:R-:W0:Y:S02]  /*06a0*/  LDC.64 R14, c[0x0][0x3b8] ;  /* 0x0000ee00ff0e7b82 */ /* 0x007e240000000a00 */
[----:B0-----:R-:W-:-:S04]  /*06b0*/  ISETP.GT.AND P0, PT, R11, R15, PT ;  /* 0x0000000f0b00720c */ /* 0x001fc80003f04270 */
[----:B------:R-:W-:-:S04]  /*06c0*/  ISETP.LT.OR P0, PT, R5, 0x1, P0 ;  /* 0x000000010500780c */ /* 0x000fc80000701670 */
[----:B------:R-:W-:-:S13]  /*06d0*/  ISETP.GE.OR P0, PT, R14, R15, P0 ;  /* 0x0000000f0e00720c */ /* 0x000fda0000706670 */
[----:B------:R-:W-:Y:S05]  /*06e0*/  @P0 BRA `(.L_x_40) ;  /* 0x0000000800940947 */ /* 0x000fea0003800000 */
[----:B------:R-:W0:Y:S01]  /*06f0*/  LDC.64 R16, c[0x0][0x3c8] ;  /* 0x0000f200ff107b82 */ /* 0x000e220000000a00 */
[----:B------:R-:W1:Y:S01]  /*0700*/  LDCU UR4, c[0x0][0x3c4] ;  /* 0x00007880ff0477ac */ /* 0x000e620008000800 */
[----:B------:R-:W-:Y:S02]  /*0710*/  SHF.R.S32.HI R13, RZ, 0x1f, R11 ;  /* 0x0000001fff0d7819 */ /* 0x000fe4000001140b */
[----:B------:R-:W-:Y:S02]  /*0720*/  CS2R R26, SRZ ;  /* 0x00000000001a7805 */ /* 0x000fe4000001ff00 */
[----:B------:R-:W-:Y:S01]  /*0730*/  IADD3 R15, P0, PT, R11, R10, RZ ;  /* 0x0000000a0b0f7210 */ /* 0x000fe20007f1e0ff */
[----:B------:R-:W2:Y:S01]  /*0740*/  LDCU.64 UR10, c[0x0][0x3d8] ;  /* 0x00007b00ff0a77ac */ /* 0x000ea20008000a00 */
[----:B------:R-:W-:Y:S02]  /*0750*/  CS2R R28, SRZ ;  /* 0x00000000001c7805 */ /* 0x000fe4000001ff00 */
[----:B------:R-:W-:Y:S01]  /*0760*/  CS2R R30, SRZ ;  /* 0x00000000001e7805 */ /* 0x000fe2000001ff00 */
[----:B------:R-:W3:Y:S01]  /*0770*/  LDC.64 R18, c[0x0][0x3d0] ;  /* 0x0000f400ff127b82 */ /* 0x000ee20000000a00 */
[----:B------:R-:W-:Y:S01]  /*0780*/  LEA.HI.X.SX32 R20, R10, R13, 0x1, P0 ;  /* 0x0000000d0a147211 */ /* 0x000fe200000f0eff */
[----:B-1----:R-:W-:Y:S01]  /*0790*/  IMAD R13, R12, UR4, RZ ;  /* 0x000000040c0d7c24 */ /* 0x002fe2000f8e02ff */
[----:B------:R-:W-:-:S02]  /*07a0*/  PRMT R12, RZ, 0x7610, R12 ;  /* 0x00007610ff0c7816 */ /* 0x000fc4000000000c */
[----:B--2---:R-:W-:Y:S01]  /*07b0*/  LEA R14, P0, R15, UR10, 0x2 ;  /* 0x0000000a0f0e7c11 */ /* 0x004fe2000f8010ff */
[----:B0-----:R-:W-:-:S03]  /*07c0*/  IMAD.WIDE R16, R13, 0x4, R16 ;  /* 0x000000040d107825 */ /* 0x001fc600078e0210 */
[----:B------:R-:W-:Y:S01]  /*07d0*/  LEA.HI.X R15, R15, UR11, R20, 0x2, P0 ;  /* 0x0000000b0f0f7c11 */ /* 0x000fe200080f1414 */
[----:B---3--:R-:W-:-:S04]  /*07e0*/  IMAD.WIDE R18, R13, 0x4, R18 ;  /* 0x000000040d127825 */ /* 0x008fc800078e0212 */
[----:B------:R-:W-:-:S07]  /*07f0*/  HFMA2 R13, -RZ, RZ, 0, 0 ;  /* 0x00000000ff0d7431 */ /* 0x000fce00000001ff */
.L_x_64:
[----:B------:R-:W-:Y:S01]  /*0800*/  ISETP.NE.AND P0, PT, R0, RZ, PT ;  /* 0x000000ff0000720c */ /* 0x000fe20003f05270 */
[----:B------:R-:W-:Y:S01]  /*0810*/  BSSY.RECONVERGENT B1, `(.L_x_47) ;  /* 0x000000f000017945 */ /* 0x000fe20003800200 */
[----:B-1----:R-:W-:Y:S02]  /*0820*/  IMAD.MOV.U32 R24, RZ, RZ, RZ ;  /* 0x000000ffff187224 */ /* 0x002fe400078e00ff */
[----:B0-----:R-:W-:Y:S02]  /*0830*/  IMAD.MOV.U32 R20, RZ, RZ, RZ ;  /* 0x000000ffff147224 */ /* 0x001fe400078e00ff */
[----:B---3--:R-:W-:-:S07]  /*0840*/  IMAD.MOV.U32 R32, RZ, RZ, RZ ;  /* 0x000000ffff207224 */ /* 0x008fce00078e00ff */
[----:B--2-4-:R-:W-:Y:S05]  /*0850*/  @P0 BRA `(.L_x_48) ;  /* 0x0000000000280947 */ /* 0x014fea0003800000 */
[C---:B------:R-:W-:Y:S01]  /*0860*/  ISETP.NE.AND P0, PT, R27.reuse, RZ, PT ;  /* 0x000000ff1b00720c */ /* 0x040fe20003f05270 */
[----:B------:R-:W0:Y:S08]  /*0870*/  LDC.64 R24, c[0x0][0x380] ;  /* 0x0000e000ff187b82 */ /* 0x000e300000000a00 */
[----:B------:R-:W1:Y:S08]  /*0880*/  LDC.64 R20, c[0x0][0x388] ;  /* 0x0000e200ff147b82 */ /* 0x000e700000000a00 */
[----:B------:R-:W2:Y:S01]  /*0890*/  @P0 LDC.64 R22, c[0x0][0x390] ;  /* 0x0000e400ff160b82 */ /* 0x000ea20000000a00 */
[----:B0-----:R-:W-:-:S06]  /*08a0*/  IMAD.WIDE.U32 R24, R27, 0x4, R24 ;  /* 0x000000041b187825 */ /* 0x001fcc00078e0018 */
[----:B------:R0:W5:Y:S01]  /*08b0*/  LDG.E.CONSTANT R24, desc[UR8][R24.64] ;  /* 0x0000000818187981 */ /* 0x000162000c1e9900 */
[----:B-1----:R-:W-:-:S06]  /*08c0*/  IMAD.WIDE.U32 R20, R27, 0x4, R20 ;  /* 0x000000041b147825 */ /* 0x002fcc00078e0014 */
[----:B------:R0:W5:Y:S01]  /*08d0*/  LDG.E.CONSTANT R20, desc[UR8][R20.64] ;  /* 0x0000000814147981 */ /* 0x000162000c1e9900 */
[----:B--2---:R-:W-:-:S05]  /*08e0*/  @P0 IMAD.WIDE.U32 R22, R27, 0x4, R22 ;  /* 0x000000041b160825 */ /* 0x004fca00078e0016 */
[----:B------:R0:W5:Y:S02]  /*08f0*/  @P0 LDG.E.CONSTANT R32, desc[UR8][R22.64+-0x4] ;  /* 0xfffffc0816200981 */ /* 0x000164000c1e9900 */
.L_x_48:
[----:B------:R-:W-:Y:S05]  /*0900*/  BSYNC.RECONVERGENT B1 ;  /* 0x0000000000017941 */ /* 0x000fea0003800200 */
.L_x_47:
[----:B------:R-:W-:-:S03]  /*0910*/  UMOV UR4, 0xffffffff ;  /* 0xffffffff00047882 */ /* 0x000fc60000000000 */
[----:B------:R-:W-:Y:S05]  /*0920*/  BRA.DIV UR4, `(.L_x_49) ;  /* 0x0000000a04107947 */ /* 0x000fea000b800000 */
[----:B-----5:R-:W1:Y:S04]  /*0930*/  SHFL.IDX PT, R24, R24, RZ, 0x1f ;  /* 0x00001fff18187589 */ /* 0x020e6800000e0000 */
[----:B0-----:R0:W2:Y:S02]  /*0940*/  SHFL.IDX PT, R25, R20, RZ, 0x1f ;  /* 0x00001fff14197589 */ /* 0x0010a400000e0000 */
.L_x_69:
[----:B------:R-:W-:Y:S01]  /*0950*/  ISETP.NE.AND P0, PT, R27, RZ, PT ;  /* 0x000000ff1b00720c */ /* 0x000fe20003f05270 */
[----:B------:R-:W-:-:S12]  /*0960*/  BSSY B1, `(.L_x_50) ;  /* 0x0000005000017945 */ /* 0x000fd80003800000 */
[----:B------:R-:W-:Y:S05]  /*0970*/  @!P0 BRA `(.L_x_51) ;  /* 0x00000000000c8947 */ /* 0x000fea0003800000 */
[----:B------:R-:W-:-:S03]  /*0980*/  UMOV UR4, 0xffffffff ;  /* 0xffffffff00047882 */ /* 0x000fc60000000000 */
[----:B------:R-:W-:Y:S05]  /*0990*/  BRA.DIV UR4, `(.L_x_52) ;  /* 0x0000000a04407947 */ /* 0x000fea000b800000 */
[----:B------:R3:W4:Y:S02]  /*09a0*/  SHFL.IDX PT, R13, R32, RZ, 0x1f ;  /* 0x00001fff200d7589 */ /* 0x00072400000e0000 */
.L_x_51:
[----:B------:R-:W-:Y:S05]  /*09b0*/  BSYNC B1 ;  /* 0x0000000000017941 */ /* 0x000fea0003800000 */
.L_x_50:
[----:B------:R-:W5:Y:S01]  /*09c0*/  LDCU UR4, c[0x0][0x3b8] ;  /* 0x00007700ff0477ac */ /* 0x000f620008000800 */
[----:B------:R-:W-:Y:S01]  /*09d0*/  BSSY.RECONVERGENT B1, `(.L_x_53) ;  /* 0x000002a000017945 */ /* 0x000fe20003800200 */
[----:B-----5:R-:W-:-:S13]  /*09e0*/  ISETP.GE.AND P0, PT, R27, UR4, PT ;  /* 0x000000041b007c0c */ /* 0x020fda000bf06270 */
[----:B------:R-:W-:Y:S05]  /*09f0*/  @!P0 BRA `(.L_x_54) ;  /* 0x00000000009c8947 */ /* 0x000fea0003800000 */
[----:B------:R-:W-:Y:S01]  /*0a00*/  ISETP.NE.AND P0, PT, R8, RZ, PT ;  /* 0x000000ff0800720c */ /* 0x000fe20003f05270 */
[----:B------:R-:W-:Y:S03]  /*0a10*/  BSSY.RECONVERGENT B2, `(.L_x_55) ;  /* 0x0000010000027945 */ /* 0x000fe60003800200 */
[----:B-12---:R-:W-:-:S09]  /*0a20*/  FSEL R33, R25, R24, !P0 ;  /* 0x0000001819217208 */ /* 0x006fd20004000000 */
.L_x_57:
[----:B------:R-:W-:Y:S01]  /*0a30*/  ISETP.NE.AND P1, PT, R30, R31, PT ;  /* 0x0000001f1e00720c */ /* 0x000fe20003f25270 */
[----:B------:R-:W-:-:S12]  /*0a40*/  IMAD.MOV.U32 R35, RZ, RZ, R31 ;  /* 0x000000ffff237224 */ /* 0x000fd800078e001f */
[----:B------:R-:W-:Y:S05]  /*0a50*/  @!P1 BRA `(.L_x_56) ;  /* 0x00000000002c9947 */ /* 0x000fea0003800000 */
[----:B------:R-:W-:-:S05]  /*0a60*/  VIADD R31, R31, 0xffffffff ;  /* 0xffffffff1f1f7836 */ /* 0x000fca0000000000 */
[----:B------:R-:W-:-:S05]  /*0a70*/  LOP3.LUT R31, R31, UR6, RZ, 0xc0, !PT ;  /* 0x000000061f1f7c12 */ /* 0x000fca000f8ec0ff */
[----:B0-----:R-:W-:-:S06]  /*0a80*/  IMAD.WIDE.U32 R20, R31, 0x4, R18 ;  /* 0x000000041f147825 */ /* 0x001fcc00078e0012 */
        /* <DEDUP_REMOVED lines=8> */
.L_x_56:
[----:B------:R-:W-:Y:S05]  /*0b10*/  BSYNC.RECONVERGENT B2 ;  /* 0x0000000000027941 */ /* 0x000fea0003800200 */
.L_x_55:
[----:B------:R-:W-:-:S04]  /*0b20*/  IMAD.WIDE R22, R35, 0x4, R18 ;  /* 0x0000000423167825 */ /* 0x000fc800078e0212 */
[C---:B0-----:R-:W-:Y:S01]  /*0b30*/  IMAD.WIDE R20, R35.reuse, 0x4, R16 ;  /* 0x0000000423147825 */ /* 0x041fe200078e0210 */
[----:B------:R0:W-:Y:S03]  /*0b40*/  STG.E desc[UR8][R22.64], R33 ;  /* 0x0000002116007986 */ /* 0x0001e6000c101908 */
[----:B------:R-:W-:Y:S01]  /*0b50*/  VIADD R35, R35, 0x1 ;  /* 0x0000000123237836 */ /* 0x000fe20000000000 */
[----:B------:R0:W-:Y:S01]  /*0b60*/  STG.E desc[UR8][R20.64], R27 ;  /* 0x0000001b14007986 */ /* 0x0001e2000c101908 */
[----:B------:R-:W-:-:S03]  /*0b70*/  IMAD.MOV.U32 R31, RZ, RZ, R30 ;  /* 0x000000ffff1f7224 */ /* 0x000fc600078e001e */
[----:B------:R-:W-:-:S04]  /*0b80*/  LOP3.LUT R35, R35, UR6, RZ, 0xc0, !PT ;  /* 0x0000000623237c12 */ /* 0x000fc8000f8ec0ff */
[----:B------:R-:W-:-:S13]  /*0b90*/  ISETP.NE.AND P0, PT, R30, R35, PT ;  /* 0x000000231e00720c */ /* 0x000fda0003f05270 */
[----:B0-----:R-:W-:Y:S05]  /*0ba0*/  @!P0 BRA `(.L_x_54) ;  /* 0x0000000000308947 */ /* 0x001fea0003800000 */
[----:B------:R-:W-:-:S07]  /*0bb0*/  IADD3 R23, PT, PT, R27, 0x1, -R5 ;  /* 0x000000011b177810 */ /* 0x000fce0007ffe805 */
.L_x_58:
[----:B------:R-:W-:-:S06]  /*0bc0*/  IMAD.WIDE R20, R30, 0x4, R16 ;  /* 0x000000041e147825 */ /* 0x000fcc00078e0210 */
[----:B------:R-:W2:Y:S01]  /*0bd0*/  LDG.E R20, desc[UR8][R20.64] ;  /* 0x0000000814147981 */ /* 0x000ea2000c1e1900 */
[----:B------:R-:W-:Y:S01]  /*0be0*/  IMAD.MOV.U32 R31, RZ, RZ, R35 ;  /* 0x000000ffff1f7224 */ /* 0x000fe200078e0023 */
[----:B--2---:R-:W-:-:S13]  /*0bf0*/  ISETP.GE.AND P0, PT, R20, R23, PT ;  /* 0x000000171400720c */ /* 0x004fda0003f06270 */
[----:B------:R-:W-:Y:S05]  /*0c00*/  @P0 BRA `(.L_x_54) ;  /* 0x0000000000180947 */ /* 0x000fea0003800000 */
[----:B------:R-:W-:-:S04]  /*0c10*/  IADD3 R30, PT, PT, R30, 0x1, RZ ;  /* 0x000000011e1e7810 */ /* 0x000fc80007ffe0ff */
[----:B------:R-:W-:-:S04]  /*0c20*/  LOP3.LUT R30, R30, UR6, RZ, 0xc0, !PT ;  /* 0x000000061e1e7c12 */ /* 0x000fc8000f8ec0ff */
[----:B------:R-:W-:-:S13]  /*0c30*/  ISETP.NE.AND P0, PT, R30, R35, PT ;  /* 0x000000231e00720c */ /* 0x000fda0003f05270 */
[----:B------:R-:W-:Y:S05]  /*0c40*/  @P0 BRA `(.L_x_58) ;  /* 0xfffffffc00dc0947 */ /* 0x000fea000383ffff */
[--C-:B------:R-:W-:Y:S02]  /*0c50*/  IMAD.MOV.U32 R30, RZ, RZ, R35.reuse ;  /* 0x000000ffff1e7224 */ /* 0x100fe400078e0023 */
[----:B------:R-:W-:-:S07]  /*0c60*/  IMAD.MOV.U32 R31, RZ, RZ, R35 ;  /* 0x000000ffff1f7224 */ /* 0x000fce00078e0023 */
.L_x_54:
[----:B------:R-:W-:Y:S05]  /*0c70*/  BSYNC.RECONVERGENT B1 ;  /* 0x0000000000017941 */ /* 0x000fea0003800200 */
.L_x_53:
[----:B------:R-:W5:Y:S01]  /*0c80*/  LDC R22, c[0x0][0x3b8] ;  /* 0x0000ee00ff167b82 */ /* 0x000f620000000800 */
[----:B------:R-:W-:Y:S01]  /*0c90*/  LOP3.LUT P0, RZ, R12, 0xff, RZ, 0xc0, !PT ;  /* 0x000000ff0cff7812 */ /* 0x000fe2000780c0ff */
[----:B------:R-:W-:Y:S01]  /*0ca0*/  BSSY.RECONVERGENT B1, `(.L_x_59) ;  /* 0x0000045000017945 */ /* 0x000fe20003800200 */
[----:B-----5:R-:W-:-:S13]  /*0cb0*/  ISETP.GE.AND P1, PT, R27, R22, PT ;  /* 0x000000161b00720c */ /* 0x020fda0003f26270 */
[----:B------:R-:W-:Y:S05]  /*0cc0*/  @!P0 BRA P1, `(.L_x_60) ;  /* 0x0000000000648947 */ /* 0x000fea0000800000 */
[----:B------:R-:W-:-:S13]  /*0cd0*/  ISETP.LT.OR P0, PT, R27, R11, !P0 ;  /* 0x0000000b1b00720c */ /* 0x000fda0004701670 */
[----:B------:R-:W-:Y:S05]  /*0ce0*/  @P0 BRA `(.L_x_61) ;  /* 0x0000000400000947 */ /* 0x000fea0003800000 */
[----:B------:R-:W-:-:S05]  /*0cf0*/  LOP3.LUT R21, R30, UR6, RZ, 0xc0, !PT ;  /* 0x000000061e157c12 */ /* 0x000fca000f8ec0ff */
[----:B0-----:R-:W-:-:S06]  /*0d00*/  IMAD.WIDE.U32 R20, R21, 0x4, R18 ;  /* 0x0000000415147825 */ /* 0x001fcc00078e0012 */
[----:B------:R0:W5:Y:S01]  /*0d10*/  LDG.E R20, desc[UR8][R20.64] ;  /* 0x0000000814147981 */ /* 0x000162000c1e1900 */
[----:B------:R-:W-:Y:S01]  /*0d20*/  ISETP.NE.AND P1, PT, R27, R22, PT ;  /* 0x000000161b00720c */ /* 0x000fe20003f25270 */
[----:B-12---:R-:W-:Y:S01]  /*0d30*/  FADD R12, R24, -R25 ;  /* 0x80000019180c7221 */ /* 0x006fe20000000000 */
[----:B0-----:R-:W-:-:S11]  /*0d40*/  IMAD.IADD R21, R10, 0x1, R27 ;  /* 0x000000010a157824 */ /* 0x001fd600078e021b */
[C---:B----4-:R-:W-:Y:S01]  /*0d50*/  @P1 FADD R23, -R13.reuse, R24 ;  /* 0x000000180d171221 */ /* 0x050fe20000000100 */
[----:B------:R-:W-:-:S04]  /*0d60*/  @P1 FADD R25, -R13, R25 ;  /* 0x000000190d191221 */ /* 0x000fc80000000100 */
[----:B------:R-:W-:-:S04]  /*0d70*/  @P1 FSETP.GT.AND P0, PT, |R23|, R12, PT ;  /* 0x0000000c1700120b */ /* 0x000fc80003f04200 */
[----:B------:R-:W-:Y:S02]  /*0d80*/  @P1 FSEL R24, |R23|, R12, P0 ;  /* 0x0000000c17181208 */ /* 0x000fe40000000200 */
[----:B------:R-:W0:Y:S02]  /*0d90*/  LDC.64 R22, c[0x0][0x3d8] ;  /* 0x0000f600ff167b82 */ /* 0x000e240000000a00 */
[----:B------:R-:W-:-:S04]  /*0da0*/  @P1 FSETP.GT.AND P0, PT, |R25|, R24, PT ;  /* 0x000000181900120b */ /* 0x000fc80003f04200 */
[----:B------:R-:W-:Y:S01]  /*0db0*/  @P1 FSEL R25, |R25|, R24, P0 ;  /* 0x0000001819191208 */ /* 0x000fe20000000200 */
[----:B------:R-:W-:Y:S01]  /*0dc0*/  @!P1 IMAD.MOV.U32 R25, RZ, RZ, R12 ;  /* 0x000000ffff199224 */ /* 0x000fe200078e000c */
[----:B------:R-:W-:-:S03]  /*0dd0*/  ISETP.NE.AND P0, PT, R8, RZ, PT ;  /* 0x000000ff0800720c */ /* 0x000fc60003f05270 */
[----:B------:R-:W-:-:S04]  /*0de0*/  FADD R25, -R26, R25 ;  /* 0x000000191a197221 */ /* 0x000fc80000000100 */
[----:B------:R-:W-:-:S05]  /*0df0*/  FFMA R26, R9, R25, R26 ;  /* 0x00000019091a7223 */ /* 0x000fca000000001a */
[----:B------:R-:W-:Y:S01]  /*0e00*/  FSEL R12, R26, -R26, !P0 ;  /* 0x8000001a1a0c7208 */ /* 0x000fe20004000000 */
[----:B0-----:R-:W-:-:S04]  /*0e10*/  IMAD.WIDE R22, R21, 0x4, R22 ;  /* 0x0000000415167825 */ /* 0x001fc800078e0216 */
[----:B-----5:R-:W-:Y:S01]  /*0e20*/  FFMA R21, R7, R12, R20 ;  /* 0x0000000c07157223 */ /* 0x020fe20000000014 */
[----:B------:R-:W-:-:S04]  /*0e30*/  IMAD.MOV.U32 R12, RZ, RZ, 0x1 ;  /* 0x00000001ff0c7424 */ /* 0x000fc800078e00ff */
[----:B------:R0:W-:Y:S01]  /*0e40*/  STG.E desc[UR8][R22.64], R21 ;  /* 0x0000001516007986 */ /* 0x0001e2000c101908 */
[----:B------:R-:W-:Y:S05]  /*0e50*/  BRA `(.L_x_61) ;  /* 0x0000000000a47947 */ /* 0x000fea0003800000 */
.L_x_60:
[----:B------:R-:W-:Y:S01]  /*0e60*/  ISETP.NE.AND P0, PT, R27, R22, PT ;  /* 0x000000161b00720c */ /* 0x000fe20003f05270 */
[----:B-12---:R-:W-:-:S12]  /*0e70*/  FADD R12, R24, -R25 ;  /* 0x80000019180c7221 */ /* 0x006fd80000000000 */
[C---:B----4-:R-:W-:Y:S01]  /*0e80*/  @P0 FADD R21, -R13.reuse, R24 ;  /* 0x000000180d150221 */ /* 0x050fe20000000100 */
[----:B------:R-:W-:-:S04]  /*0e90*/  @P0 FADD R25, -R13, R25 ;  /* 0x000000190d190221 */ /* 0x000fc80000000100 */
[----:B------:R-:W-:-:S04]  /*0ea0*/  @P0 FSETP.GT.AND P1, PT, |R21|, R12, PT ;  /* 0x0000000c1500020b */ /* 0x000fc80003f24200 */
[----:B0-----:R-:W-:-:S04]  /*0eb0*/  @P0 FSEL R20, |R21|, R12, P1 ;  /* 0x0000000c15140208 */ /* 0x001fc80000800200 */
[----:B------:R-:W-:-:S04]  /*0ec0*/  @P0 FSETP.GT.AND P1, PT, |R25|, R20, PT ;  /* 0x000000141900020b */ /* 0x000fc80003f24200 */
[----:B------:R-:W-:Y:S01]  /*0ed0*/  @P0 FSEL R21, |R25|, R20, P1 ;  /* 0x0000001419150208 */ /* 0x000fe20000800200 */
[----:B------:R-:W-:Y:S02]  /*0ee0*/  @!P0 IMAD.MOV.U32 R21, RZ, RZ, R12 ;  /* 0x000000ffff158224 */ /* 0x000fe400078e000c */
[----:B------:R-:W-:Y:S02]  /*0ef0*/  VIADD R12, R11, 0xffffffff ;  /* 0xffffffff0b0c7836 */ /* 0x000fe40000000000 */
[----:B------:R-:W-:-:S03]  /*0f00*/  FADD R28, -R28, R21 ;  /* 0x000000151c1c7221 */ /* 0x000fc60000000100 */
[----:B------:R-:W-:Y:S01]  /*0f10*/  ISETP.NE.AND P0, PT, R27, R12, PT ;  /* 0x0000000c1b00720c */ /* 0x000fe20003f05270 */
[----:B------:R-:W-:Y:S01]  /*0f20*/  FADD R22, R29, R28 ;  /* 0x0000001c1d167221 */ /* 0x000fe20000000000 */
[----:B------:R-:W-:-:S03]  /*0f30*/  PRMT R12, RZ, 0x7610, R12 ;  /* 0x00007610ff0c7816 */ /* 0x000fc6000000000c */
[----:B------:R-:W-:Y:S01]  /*0f40*/  FADD R21, -R29, R22 ;  /* 0x000000161d157221 */ /* 0x000fe20000000100 */
[----:B------:R-:W-:-:S03]  /*0f50*/  MOV R29, R22 ;  /* 0x00000016001d7202 */ /* 0x000fc60000000f00 */
[----:B------:R-:W-:-:S04]  /*0f60*/  FADD R28, -R28, R21 ;  /* 0x000000151c1c7221 */ /* 0x000fc80000000100 */
[----:B------:R-:W-:Y:S05]  /*0f70*/  @P0 BRA `(.L_x_61) ;  /* 0x00000000005c0947 */ /* 0x000fea0003800000 */
[----:B------:R-:W-:Y:S01]  /*0f80*/  I2FP.F32.U32 R21, R5 ;  /* 0x0000000500157245 */ /* 0x000fe20000201000 */
[----:B------:R-:W-:Y:S01]  /*0f90*/  BSSY.RECONVERGENT B2, `(.L_x_62) ;  /* 0x000000d000027945 */ /* 0x000fe20003800200 */
[----:B------:R-:W-:Y:S02]  /*0fa0*/  ISETP.NE.AND P3, PT, R8, RZ, PT ;  /* 0x000000ff0800720c */ /* 0x000fe40003f65270 */
[----:B------:R-:W0:Y:S08]  /*0fb0*/  MUFU.RCP R12, R21 ;  /* 0x00000015000c7308 */ /* 0x000e300000001000 */
[----:B------:R-:W1:Y:S01]  /*0fc0*/  FCHK P0, R22, R21 ;  /* 0x0000001516007302 */ /* 0x000e620000000000 */
[----:B0-----:R-:W-:-:S04]  /*0fd0*/  FFMA R23, -R21, R12, 1 ;  /* 0x3f80000015177423 */ /* 0x001fc8000000010c */
[----:B------:R-:W-:-:S04]  /*0fe0*/  FFMA R23, R12, R23, R12 ;  /* 0x000000170c177223 */ /* 0x000fc8000000000c */
[----:B------:R-:W-:-:S04]  /*0ff0*/  FFMA R12, R22, R23, RZ ;  /* 0x00000017160c7223 */ /* 0x000fc800000000ff */
[----:B------:R-:W-:-:S04]  /*1000*/  FFMA R20, -R21, R12, R22 ;  /* 0x0000000c15147223 */ /* 0x000fc80000000116 */
[----:B------:R-:W-:Y:S01]  /*1010*/  FFMA R26, R23, R20, R12 ;  /* 0x00000014171a7223 */ /* 0x000fe2000000000c */
[----:B-1----:R-:W-:Y:S06]  /*1020*/  @!P0 BRA `(.L_x_63) ;  /* 0x00000000000c8947 */ /* 0x002fec0003800000 */
[----:B------:R-:W-:-:S07]  /*1030*/  MOV R23, 0x1050 ;  /* 0x0000105000177802 */ /* 0x000fce0000000f00 */
[----:B---3--:R-:W-:Y:S05]  /*1040*/  CALL.REL.NOINC `($__internal_1_$__cuda_sm3x_div_rn_noftz_f32_slowpath) ;  /* 0x0000000000c07944 */ /* 0x008fea0003c00000 */
[----:B------:R-:W-:-:S07]  /*1050*/  IMAD.MOV.U32 R26, RZ, RZ, R12 ;  /* 0x000000ffff1a7224 */ /* 0x000fce00078e000c */
.L_x_63:
[----:B------:R-:W-:Y:S05]  /*1060*/  BSYNC.RECONVERGENT B2 ;  /* 0x0000000000027941 */ /* 0x000fea0003800200 */
.L_x_62:
[----:B------:R-:W-:-:S05]  /*1070*/  LOP3.LUT R21, R30, UR6, RZ, 0xc0, !PT ;  /* 0x000000061e157c12 */ /* 0x000fca000f8ec0ff */
[----:B------:R-:W-:-:S06]  /*1080*/  IMAD.WIDE.U32 R20, R21, 0x4, R18 ;  /* 0x0000000415147825 */ /* 0x000fcc00078e0012 */
[----:B------:R-:W2:Y:S01]  /*1090*/  LDG.E R20, desc[UR8][R20.64] ;  /* 0x0000000814147981 */ /* 0x000ea2000c1e1900 */
[----:B------:R-:W-:Y:S01]  /*10a0*/  FSEL R12, R26, -R26, !P3 ;  /* 0x8000001a1a0c7208 */ /* 0x000fe20005800000 */
[----:B------:R-:W-:-:S04]  /*10b0*/  IMAD.MOV.U32 R29, RZ, RZ, R22 ;  /* 0x000000ffff1d7224 */ /* 0x000fc800078e0016 */
[----:B--2---:R-:W-:Y:S01]  /*10c0*/  FFMA R23, R7, R12, R20 ;  /* 0x0000000c07177223 */ /* 0x004fe20000000014 */
[----:B------:R-:W-:-:S04]  /*10d0*/  IMAD.MOV.U32 R12, RZ, RZ, 0x1 ;  /* 0x00000001ff0c7424 */ /* 0x000fc800078e00ff */
[----:B------:R0:W-:Y:S03]  /*10e0*/  STG.E desc[UR8][R14.64+-0x4], R23 ;  /* 0xfffffc170e007986 */ /* 0x0001e6000c101908 */
.L_x_61:
[----:B------:R-:W-:Y:S05]  /*10f0*/  BSYNC.RECONVERGENT B1 ;  /* 0x0000000000017941 */ /* 0x000fea0003800200 */
.L_x_59:
[----:B------:R-:W5:Y:S01]  /*1100*/  LDCU UR4, c[0x0][0x3bc] ;  /* 0x00007780ff0477ac */ /* 0x000f620008000800 */
[----:B------:R-:W-:-:S05]  /*1110*/  VIADD R27, R27, 0x1 ;  /* 0x000000011b1b7836 */ /* 0x000fca0000000000 */
[----:B-----5:R-:W-:-:S13]  /*1120*/  ISETP.NE.AND P0, PT, R27, UR4, PT ;  /* 0x000000041b007c0c */ /* 0x020fda000bf05270 */
[----:B------:R-:W-:Y:S05]  /*1130*/  @P0 BRA `(.L_x_64) ;  /* 0xfffffff400b00947 */ /* 0x000fea000383ffff */
.L_x_40:
[----:B--2---:R-:W-:Y:S05]  /*1140*/  BSYNC B0 ;  /* 0x0000000000007941 */ /* 0x004fea0003800000 */
.L_x_39:
[----:B------:R-:W-:Y:S05]  /*1150*/  @!P2 BRA `(.L_x_65) ;  /* 0xfffffff00014a947 */ /* 0x000fea000383ffff */
[----:B------:R-:W-:Y:S05]  /*1160*/  EXIT ;  /* 0x000000000000794d */ /* 0x000fea0003800000 */
.L_x_49:
[----:B------:R-:W-:Y:S01]  /*1170*/  BSSY B1, `(.L_x_66) ;  /* 0x0000008000017945 */ /* 0x000fe20003800000 */
[----:B0----5:R-:W-:Y:S01]  /*1180*/  IMAD.MOV.U32 R22, RZ, RZ, R24 ;  /* 0x000000ffff167224 */ /* 0x021fe200078e0018 */
[----:B------:R-:W-:Y:S01]  /*1190*/  MOV R21, 0xffffffff ;  /* 0xffffffff00157802 */ /* 0x000fe20000000f00 */
[----:B------:R-:W-:Y:S02]  /*11a0*/  IMAD.MOV.U32 R23, RZ, RZ, RZ ;  /* 0x000000ffff177224 */ /* 0x000fe400078e00ff */
[----:B------:R-:W-:-:S07]  /*11b0*/  IMAD.MOV.U32 R34, RZ, RZ, 0x1f ;  /* 0x0000001fff227424 */ /* 0x000fce00078e00ff */
[----:B------:R-:W-:Y:S05]  /*11c0*/  WARPSYNC.COLLECTIVE R21, `(.L_x_67) ;  /* 0x0000000015087348 */ /* 0x000fea0003c00000 */
[----:B------:R0:W1:Y:S02]  /*11d0*/  SHFL.IDX P0, R21, R22, R23, R34 ;  /* 0x0000001716157389 */ /* 0x0000640000000022 */
[----:B01----:R-:W-:Y:S05]  /*11e0*/  ENDCOLLECTIVE ;  /* 0x000000000000791b */ /* 0x003fea0003800000 */
.L_x_67:
[----:B------:R-:W-:Y:S05]  /*11f0*/  BSYNC B1 ;  /* 0x0000000000017941 */ /* 0x000fea0003800000 */
.L_x_66:
[----:B------:R-:W-:Y:S02]  /*1200*/  IMAD.MOV.U32 R24, RZ, RZ, R21 ;  /* 0x000000ffff187224 */ /* 0x000fe400078e0015 */
[----:B------:R-:W-:Y:S02]  /*1210*/  IMAD.MOV.U32 R21, RZ, RZ, -0x1 ;  /* 0xffffffffff157424 */ /* 0x000fe400078e00ff */
[----:B------:R-:W-:Y:S02]  /*1220*/  IMAD.MOV.U32 R22, RZ, RZ, R20 ;  /* 0x000000ffff167224 */ /* 0x000fe400078e0014 */
[----:B------:R-:W-:Y:S02]  /*1230*/  IMAD.MOV.U32 R23, RZ, RZ, RZ ;  /* 0x000000ffff177224 */ /* 0x000fe400078e00ff */
[----:B------:R-:W-:-:S07]  /*1240*/  IMAD.MOV.U32 R34, RZ, RZ, 0x1f ;  /* 0x0000001fff227424 */ /* 0x000fce00078e00ff */
[----:B------:R-:W-:Y:S05]  /*1250*/  WARPSYNC.COLLECTIVE R21, `(.L_x_68) ;  /* 0x0000000015087348 */ /* 0x000fea0003c00000 */
[----:B------:R0:W1:Y:S02]  /*1260*/  SHFL.IDX P0, R21, R22, R23, R34 ;  /* 0x0000001716157389 */ /* 0x0000640000000022 */
[----:B01----:R-:W-:Y:S05]  /*1270*/  ENDCOLLECTIVE ;  /* 0x000000000000791b */ /* 0x003fea0003800000 */
.L_x_68:
[----:B------:R-:W-:Y:S01]  /*1280*/  IMAD.MOV.U32 R25, RZ, RZ, R21 ;  /* 0x000000ffff197224 */ /* 0x000fe200078e0015 */
[----:B------:R-:W-:Y:S06]  /*1290*/  BRA `(.L_x_69) ;  /* 0xfffffff400ac7947 */ /* 0x000fec000383ffff */
.L_x_52:
[----:B------:R-:W-:Y:S01]  /*12a0*/  HFMA2 R23, -RZ, RZ, 0, 0 ;  /* 0x00000000ff177431 */ /* 0x000fe200000001ff */
[----:B------:R-:W-:Y:S01]  /*12b0*/  BSSY B2, `(.L_x_70) ;  /* 0x0000007000027945 */ /* 0x000fe20003800000 */
[----:B------:R-:W-:Y:S02]  /*12c0*/  IMAD.MOV.U32 R22, RZ, RZ, R32 ;  /* 0x000000ffff167224 */ /* 0x000fe400078e0020 */
[----:B------:R-:W-:Y:S02]  /*12d0*/  IMAD.MOV.U32 R34, RZ, RZ, 0x1f ;  /* 0x0000001fff227424 */ /* 0x000fe400078e00ff */
[----:B------:R-:W-:-:S07]  /*12e0*/  IMAD.MOV.U32 R21, RZ, RZ, -0x1 ;  /* 0xffffffffff157424 */ /* 0x000fce00078e00ff */
[----:B012---:R-:W-:Y:S05]  /*12f0*/  WARPSYNC.COLLECTIVE R21, `(.L_x_71) ;  /* 0x0000000015087348 */ /* 0x007fea0003c00000 */
[----:B------:R3:W4:Y:S02]  /*1300*/  SHFL.IDX P0, R21, R22, R23, R34 ;  /* 0x0000001716157389 */ /* 0x0007240000000022 */
[----:B01234-:R-:W-:Y:S05]  /*1310*/  ENDCOLLECTIVE ;  /* 0x000000000000791b */ /* 0x01ffea0003800000 */
.L_x_71:
[----:B------:R-:W-:Y:S05]  /*1320*/  BSYNC B2 ;  /* 0x0000000000027941 */ /* 0x000fea0003800000 */
.L_x_70:
[----:B------:R-:W-:Y:S01]  /*1330*/  IMAD.MOV.U32 R13, RZ, RZ, R21 ;  /* 0x000000ffff0d7224 */ /* 0x000fe200078e0015 */
[----:B------:R-:W-:Y:S06]  /*1340*/  BRA `(.L_x_51) ;  /* 0xfffffff400987947 */ /* 0x000fec000383ffff */
        .weak           $__internal_1_$__cuda_sm3x_div_rn_noftz_f32_slowpath
        .type           $__internal_1_$__cuda_sm3x_div_rn_noftz_f32_slowpath,@function
        .size           $__internal_1_$__cuda_sm3x_div_rn_noftz_f32_slowpath,(.L_x_195 - $__internal_1_$__cuda_sm3x_div_rn_noftz_f32_slowpath)
$__internal_1_$__cuda_sm3x_div_rn_noftz_f32_slowpath:
[--C-:B------:R-:W-:Y:S01]  /*1350*/  SHF.R.U32.HI R20, RZ, 0x17, R21.reuse ;  /* 0x00000017ff147819 */ /* 0x100fe20000011615 */
[----:B------:R-:W-:Y:S01]  /*1360*/  BSSY.RECONVERGENT B3, `(.L_x_72) ;  /* 0x0000064000037945 */ /* 0x000fe20003800200 */
[--C-:B------:R-:W-:Y:S01]  /*1370*/  SHF.R.U32.HI R25, RZ, 0x17, R22.reuse ;  /* 0x00000017ff197819 */ /* 0x100fe20000011616 */
[----:B------:R-:W-:Y:S01]  /*1380*/  IMAD.MOV.U32 R12, RZ, RZ, R22 ;  /* 0x000000ffff0c7224 */ /* 0x000fe200078e0016 */
[----:B------:R-:W-:Y:S01]  /*1390*/  LOP3.LUT R20, R20, 0xff, RZ, 0xc0, !PT ;  /* 0x000000ff14147812 */ /* 0x000fe200078ec0ff */
[----:B------:R-:W-:Y:S01]  /*13a0*/  IMAD.MOV.U32 R29, RZ, RZ, R21 ;  /* 0x000000ffff1d7224 */ /* 0x000fe200078e0015 */
[----:B------:R-:W-:-:S03]  /*13b0*/  LOP3.LUT R25, R25, 0xff, RZ, 0xc0, !PT ;  /* 0x000000ff19197812 */ /* 0x000fc600078ec0ff */
[----:B------:R-:W-:Y:S02]  /*13c0*/  VIADD R32, R20, 0xffffffff ;  /* 0xffffffff14207836 */ /* 0x000fe40000000000 */
[----:B------:R-:W-:-:S03]  /*13d0*/  VIADD R26, R25, 0xffffffff ;  /* 0xffffffff191a7836 */ /* 0x000fc60000000000 */
[----:B------:R-:W-:-:S04]  /*13e0*/  ISETP.GT.U32.AND P0, PT, R32, 0xfd, PT ;  /* 0x000000fd2000780c */ /* 0x000fc80003f04070 */
[----:B------:R-:W-:-:S13]  /*13f0*/  ISETP.GT.U32.OR P0, PT, R26, 0xfd, P0 ;  /* 0x000000fd1a00780c */ /* 0x000fda0000704470 */
[----:B------:R-:W-:Y:S01]  /*1400*/  @!P0 MOV R24, RZ ;  /* 0x000000ff00188202 */ /* 0x000fe20000000f00 */
[----:B------:R-:W-:Y:S06]  /*1410*/  @!P0 BRA `(.L_x_73) ;  /* 0x00000000005c8947 */ /* 0x000fec0003800000 */
[----:B------:R-:W-:Y:S02]  /*1420*/  FSETP.GTU.FTZ.AND P0, PT, |R22|, +INF , PT ;  /* 0x7f8000001600780b */ /* 0x000fe40003f1c200 */
        /* <DEDUP_REMOVED lines=17> */
[----:B------:R-:W-:Y:S02]  /*1540*/  @P0 IMAD.MOV.U32 R24, RZ, RZ, RZ ;  /* 0x000000ffff180224 */ /* 0x000fe400078e00ff */
[----:B------:R-:W-:Y:S01]  /*1550*/  @!P0 FFMA R12, R22, 1.84467440737095516160e+19, RZ ;  /* 0x5f800000160c8823 */ /* 0x000fe200000000ff */
[----:B------:R-:W-:Y:S02]  /*1560*/  @!P0 IMAD.MOV.U32 R24, RZ, RZ, -0x40 ;  /* 0xffffffc0ff188424 */ /* 0x000fe400078e00ff */
[----:B------:R-:W-:Y:S02]  /*1570*/  @!P1 FFMA R29, R21, 1.84467440737095516160e+19, RZ ;  /* 0x5f800000151d9823 */ /* 0x000fe400000000ff */
[----:B------:R-:W-:-:S07]  /*1580*/  @!P1 VIADD R24, R24, 0x40 ;  /* 0x0000004018189836 */ /* 0x000fce0000000000 */
.L_x_73:
[----:B------:R-:W-:Y:S01]  /*1590*/  LEA R26, R20, 0xc0800000, 0x17 ;  /* 0xc0800000141a7811 */ /* 0x000fe200078eb8ff */
[----:B------:R-:W-:Y:S01]  /*15a0*/  VIADD R21, R25, 0xffffff81 ;  /* 0xffffff8119157836 */ /* 0x000fe20000000000 */
[----:B------:R-:W-:Y:S03]  /*15b0*/  BSSY.RECONVERGENT B4, `(.L_x_78) ;  /* 0x0000035000047945 */ /* 0x000fe60003800200 */
[----:B------:R-:W-:Y:S02]  /*15c0*/  IMAD.IADD R32, R29, 0x1, -R26 ;  /* 0x000000011d207824 */ /* 0x000fe400078e0a1a */
[C---:B------:R-:W-:Y:S01]  /*15d0*/  IMAD R12, R21.reuse, -0x800000, R12 ;  /* 0xff800000150c7824 */ /* 0x040fe200078e020c */
[----:B------:R-:W-:Y:S01]  /*15e0*/  IADD3 R21, PT, PT, R21, 0x7f, -R20 ;  /* 0x0000007f15157810 */ /* 0x000fe20007ffe814 */
[----:B------:R-:W0:Y:S01]  /*15f0*/  MUFU.RCP R26, R32 ;  /* 0x00000020001a7308 */ /* 0x000e220000001000 */
[----:B------:R-:W-:-:S03]  /*1600*/  FADD.FTZ R29, -R32, -RZ ;  /* 0x800000ff201d7221 */ /* 0x000fc60000010100 */
[----:B------:R-:W-:Y:S02]  /*1610*/  IMAD.IADD R21, R21, 0x1, R24 ;  /* 0x0000000115157824 */ /* 0x000fe400078e0218 */
        /* <DEDUP_REMOVED lines=20> */
[CCC-:B------:R-:W-:Y:S01]  /*1760*/  FFMA.RZ R20, R25.reuse, R29.reuse, R26.reuse ;  /* 0x0000001d19147223 */ /* 0x1c0fe2000000c01a */
[C---:B------:R-:W-:Y:S01]  /*1770*/  VIADD R24, R32.reuse, 0x20 ;  /* 0x0000002020187836 */ /* 0x040fe20000000000 */
[C---:B------:R-:W-:Y:S02]  /*1780*/  ISETP.NE.AND P4, PT, R32.reuse, RZ, PT ;  /* 0x000000ff2000720c */ /* 0x040fe40003f85270 */
[----:B------:R-:W-:Y:S02]  /*1790*/  ISETP.NE.AND P1, PT, R32, RZ, PT ;  /* 0x000000ff2000720c */ /* 0x000fe40003f25270 */
[----:B------:R-:W-:Y:S01]  /*17a0*/  LOP3.LUT R21, R20, 0x7fffff, RZ, 0xc0, !PT ;  /* 0x007fffff14157812 */ /* 0x000fe200078ec0ff */
[CCC-:B------:R-:W-:Y:S01]  /*17b0*/  FFMA.RP R20, R25.reuse, R29.reuse, R26.reuse ;  /* 0x0000001d19147223 */ /* 0x1c0fe2000000801a */
[----:B------:R-:W-:Y:S01]  /*17c0*/  FFMA.RM R25, R25, R29, R26 ;  /* 0x0000001d19197223 */ /* 0x000fe2000000401a */
[----:B------:R-:W-:Y:S01]  /*17d0*/  IMAD.MOV R26, RZ, RZ, -R32 ;  /* 0x000000ffff1a7224 */ /* 0x000fe200078e0a20 */
[----:B------:R-:W-:-:S03]  /*17e0*/  LOP3.LUT R21, R21, 0x800000, RZ, 0xfc, !PT ;  /* 0x0080000015157812 */ /* 0x000fc600078efcff */
[----:B------:R-:W-:Y:S02]  /*17f0*/  FSETP.NEU.FTZ.AND P0, PT, R20, R25, PT ;  /* 0x000000191400720b */ /* 0x000fe40003f1d000 */
[----:B------:R-:W-:Y:S02]  /*1800*/  SHF.L.U32 R24, R21, R24, RZ ;  /* 0x0000001815187219 */ /* 0x000fe400000006ff */
[----:B------:R-:W-:Y:S02]  /*1810*/  SEL R20, R26, RZ, P4 ;  /* 0x000000ff1a147207 */ /* 0x000fe40002000000 */
[----:B------:R-:W-:Y:S02]  /*1820*/  ISETP.NE.AND P1, PT, R24, RZ, P1 ;  /* 0x000000ff1800720c */ /* 0x000fe40000f25270 */
[----:B------:R-:W-:Y:S02]  /*1830*/  SHF.R.U32.HI R20, RZ, R20, R21 ;  /* 0x00000014ff147219 */ /* 0x000fe40000011615 */
[----:B------:R-:W-:-:S02]  /*1840*/  PLOP3.LUT P0, PT, P0, P1, PT, 0xf8, 0x8f ;  /* 0x00000000008f781c */ /* 0x000fc40000703f70 */
[----:B------:R-:W-:Y:S02]  /*1850*/  SHF.R.U32.HI R24, RZ, 0x1, R20 ;  /* 0x00000001ff187819 */ /* 0x000fe40000011614 */
[----:B------:R-:W-:-:S04]  /*1860*/  SEL R21, RZ, 0x1, !P0 ;  /* 0x00000001ff157807 */ /* 0x000fc80004000000 */
[----:B------:R-:W-:-:S04]  /*1870*/  LOP3.LUT R21, R21, 0x1, R24, 0xf8, !PT ;  /* 0x0000000115157812 */ /* 0x000fc800078ef818 */
[----:B------:R-:W-:-:S05]  /*1880*/  LOP3.LUT R21, R21, R20, RZ, 0xc0, !PT ;  /* 0x0000001415157212 */ /* 0x000fca00078ec0ff */
[----:B------:R-:W-:-:S05]  /*1890*/  IMAD.IADD R21, R24, 0x1, R21 ;  /* 0x0000000118157824 */ /* 0x000fca00078e0215 */
[----:B------:R-:W-:Y:S01]  /*18a0*/  LOP3.LUT R12, R21, R12, RZ, 0xfc, !PT ;  /* 0x0000000c150c7212 */ /* 0x000fe200078efcff */
[----:B------:R-:W-:Y:S06]  /*18b0*/  BRA `(.L_x_81) ;  /* 0x0000000000107947 */ /* 0x000fec0003800000 */
.L_x_80:
[----:B------:R-:W-:-:S04]  /*18c0*/  LOP3.LUT R12, R12, 0x80000000, RZ, 0xc0, !PT ;  /* 0x800000000c0c7812 */ /* 0x000fc800078ec0ff */
[----:B------:R-:W-:Y:S01]  /*18d0*/  LOP3.LUT R12, R12, 0x7f800000, RZ, 0xfc, !PT ;  /* 0x7f8000000c0c7812 */ /* 0x000fe200078efcff */
[----:B------:R-:W-:Y:S06]  /*18e0*/  BRA `(.L_x_81) ;  /* 0x0000000000047947 */ /* 0x000fec0003800000 */
.L_x_79:
[----:B------:R-:W-:-:S07]  /*18f0*/  IMAD R12, R21, 0x800000, R12 ;  /* 0x00800000150c7824 */ /* 0x000fce00078e020c */
.L_x_81:
[----:B------:R-:W-:Y:S05]  /*1900*/  BSYNC.RECONVERGENT B4 ;  /* 0x0000000000047941 */ /* 0x000fea0003800200 */
.L_x_78:
[----:B------:R-:W-:Y:S05]  /*1910*/  BRA `(.L_x_82) ;  /* 0x0000000000207947 */ /* 0x000fea0003800000 */
.L_x_77:
[----:B------:R-:W-:-:S04]  /*1920*/  LOP3.LUT R12, R29, 0x80000000, R12, 0x48, !PT ;  /* 0x800000001d0c7812 */ /* 0x000fc800078e480c */
[----:B------:R-:W-:Y:S01]  /*1930*/  LOP3.LUT R12, R12, 0x7f800000, RZ, 0xfc, !PT ;  /* 0x7f8000000c0c7812 */ /* 0x000fe200078efcff */
[----:B------:R-:W-:Y:S06]  /*1940*/  BRA `(.L_x_82) ;  /* 0x0000000000147947 */ /* 0x000fec0003800000 */
.L_x_76:
[----:B------:R-:W-:Y:S01]  /*1950*/  LOP3.LUT R12, R29, 0x80000000, R12, 0x48, !PT ;  /* 0x800000001d0c7812 */ /* 0x000fe200078e480c */
[----:B------:R-:W-:Y:S06]  /*1960*/  BRA `(.L_x_82) ;  /* 0x00000000000c7947 */ /* 0x000fec0003800000 */
.L_x_75:
[----:B------:R-:W0:Y:S01]  /*1970*/  MUFU.RSQ R12, -QNAN ;  /* 0xffc00000000c7908 */ /* 0x000e220000001400 */
[----:B------:R-:W-:Y:S05]  /*1980*/  BRA `(.L_x_82) ;  /* 0x0000000000047947 */ /* 0x000fea0003800000 */
.L_x_74:
[----:B------:R-:W-:-:S07]  /*1990*/  FADD.FTZ R12, R22, R21 ;  /* 0x00000015160c7221 */ /* 0x000fce0000010000 */
.L_x_82:
[----:B------:R-:W-:Y:S05]  /*19a0*/  BSYNC.RECONVERGENT B3 ;  /* 0x0000000000037941 */ /* 0x000fea0003800200 */
.L_x_72:
[----:B------:R-:W-:Y:S02]  /*19b0*/  IMAD.MOV.U32 R20, RZ, RZ, R23 ;  /* 0x000000ffff147224 */ /* 0x000fe400078e0017 */
[----:B------:R-:W-:-:S04]  /*19c0*/  IMAD.MOV.U32 R21, RZ, RZ, 0x0 ;  /* 0x00000000ff157424 */ /* 0x000fc800078e00ff */
[----:B0-----:R-:W-:Y:S05]  /*19d0*/  RET.REL.NODEC R20 `(chande_one_series_many_params_f32) ;  /* 0xffffffe414887950 */ /* 0x001fea0003c3ffff */
.L_x_83:
        /* <DEDUP_REMOVED lines=10> */
.L_x_195:


//--------------------- .text.chande_many_series_one_param_f32 --------------------------
	.section	.text.chande_many_series_one_param_f32,"ax",@progbits
	.align	128
        .global         chande_many_series_one_param_f32
        .type           chande_many_series_one_param_f32,@function
        .size           chande_many_series_one_param_f32,(.L_x_196 - chande_many_series_one_param_f32)
        .other          chande_many_series_one_param_f32,@"STO_CUDA_ENTRY STV_DEFAULT"
chande_many_series_one_param_f32:
.text.chande_many_series_one_param_f32:
[----:B------:R-:W-:Y:S01]  /*0000*/  LDC R1, c[0x0][0x37c] ;  /* 0x0000df00ff017b82 */ /* 0x000fe20000000800 */
[----:B------:R-:W0:Y:S01]  /*0010*/  LDCU.64 UR14, c[0x0][0x3b0] ;  /* 0x00007600ff0e77ac */ /* 0x000e220008000a00 */
[----:B------:R-:W1:Y:S01]  /*0020*/  LDCU UR6, c[0x0][0x3a0] ;  /* 0x00007400ff0677ac */ /* 0x000e620008000800 */
[----:B0-----:R-:W-:Y:S02]  /*0030*/  IMAD.U32 R0, RZ, RZ, UR15 ;  /* 0x0000000fff007e24 */ /* 0x001fe4000f8e00ff */
[----:B------:R-:W-:-:S05]  /*0040*/  IMAD.U32 R3, RZ, RZ, UR14 ;  /* 0x0000000eff037e24 */ /* 0x000fca000f8e00ff */
[----:B-1----:R-:W-:-:S04]  /*0050*/  VIMNMX3 R0, R3, UR6, R0, PT ;  /* 0x0000000603007c0f */ /* 0x002fc8000b800100 */
[----:B------:R-:W-:-:S13]  /*0060*/  ISETP.GE.AND P0, PT, R0, 0x1, PT ;  /* 0x000000010000780c */ /* 0x000fda0003f06270 */
[----:B------:R-:W-:Y:S05]  /*0070*/  @!P0 EXIT ;  /* 0x000000000000894d */ /* 0x000fea0003800000 */
[----:B------:R-:W0:Y:S02]  /*0080*/  LDCU UR4, c[0x0][0x360] ;  /* 0x00006c00ff0477ac */ /* 0x000e240008000800 */
[----:B0-----:R-:W-:-:S06]  /*0090*/  UISETP.GE.U32.AND UP0, UPT, UR4, 0x20, UPT ;  /* 0x000000200400788c */ /* 0x001fcc000bf06070 */
[----:B------:R-:W-:-:S13]  /*00a0*/  PLOP3.LUT P0, PT, PT, PT, UP0, 0x80, 0x8 ;  /* 0x000000000008781c */ /* 0x000fda0003f0f008 */
[----:B------:R-:W-:Y:S05]  /*00b0*/  @!P0 EXIT ;  /* 0x000000000000894d */ /* 0x000fea0003800000 */
[----:B------:R-:W0:Y:S01]  /*00c0*/  S2R R2, SR_TID.X ;  /* 0x0000000000027919 */ /* 0x000e220000002100 */
[----:B------:R-:W-:Y:S01]  /*00d0*/  USHF.R.U32.HI UR4, URZ, 0x5, UR4 ;  /* 0x00000005ff047899 */ /* 0x000fe20008011604 */
[----:B------:R-:W1:Y:S01]  /*00e0*/  S2R R3, SR_CTAID.X ;  /* 0x0000000000037919 */ /* 0x000e620000002500 */
[----:B0-----:R-:W-:-:S05]  /*00f0*/  SHF.R.U32.HI R0, RZ, 0x5, R2 ;  /* 0x00000005ff007819 */ /* 0x001fca0000011602 */
[----:B-1----:R-:W-:-:S05]  /*0100*/  IMAD R3, R3, UR4, R0 ;  /* 0x0000000403037c24 */ /* 0x002fca000f8e0200 */
[----:B------:R-:W-:-:S13]  /*0110*/  ISETP.GE.AND P0, PT, R3, UR14, PT ;  /* 0x0000000e03007c0c */ /* 0x000fda000bf06270 */
[----:B------:R-:W-:Y:S05]  /*0120*/  @P0 EXIT ;  /* 0x000000000000094d */ /* 0x000fea0003800000 */
[----:B------:R-:W0:Y:S01]  /*0130*/  LDCU.64 UR18, c[0x0][0x3a8] ;  /* 0x00007500ff1277ac */ /* 0x000e220008000a00 */
[----:B------:R-:W1:Y:S01]  /*0140*/  I2F.F64.U32 R4, UR6 ;  /* 0x0000000600047d12 */ /* 0x000e620008201800 */
[----:B------:R-:W-:Y:S01]  /*0150*/  LOP3.LUT R0, R2, 0x1f, RZ, 0xc0, !PT ;  /* 0x0000001f02007812 */ /* 0x000fe200078ec0ff */
[----:B------:R-:W2:Y:S03]  /*0160*/  LDCU UR7, c[0x0][0x370] ;  /* 0x00006e00ff0777ac */ /* 0x000ea60008000800 */
[----:B------:R-:W-:Y:S01]  /*0170*/  LOP3.LUT R2, RZ, R0, RZ, 0x33, !PT ;  /* 0x00000000ff027212 */ /* 0x000fe200078e33ff */
[----:B------:R-:W-:Y:S02]  /*0180*/  ULOP3.LUT UR10, UR6, 0xf, URZ, 0xc0, !UPT ;  /* 0x0000000f060a7892 */ /* 0x000fe4000f8ec0ff */
[----:B------:R-:W-:Y:S02]  /*0190*/  ULOP3.LUT UR12, UR6, 0x7, URZ, 0xc0, !UPT ;  /* 0x00000007060c7892 */ /* 0x000fe4000f8ec0ff */
[----:B------:R-:W-:Y:S01]  /*01a0*/  VIADD R2, R2, UR15 ;  /* 0x0000000f02027c36 */ /* 0x000fe20008000000 */
[----:B------:R-:W-:Y:S01]  /*01b0*/  ULOP3.LUT UR14, UR6, 0x7ffffff0, URZ, 0xc0, !UPT ;  /* 0x7ffffff0060e7892 */ /* 0x000fe2000f8ec0ff */
[----:B------:R-:W3:Y:S01]  /*01c0*/  LDCU.64 UR16, c[0x0][0x358] ;  /* 0x00006b00ff1077ac */ /* 0x000ee20008000a00 */
[----:B-1----:R-:W-:Y:S01]  /*01d0*/  R2UR UR8, R4 ;  /* 0x00000000040872ca */ /* 0x002fe200000e0000 */
[----:B------:R-:W-:Y:S01]  /*01e0*/  IMAD.MOV.U32 R4, RZ, RZ, 0x7f7fffff ;  /* 0x7f7fffffff047424 */ /* 0x000fe200078e00ff */
[----:B0-----:R-:W0:Y:S01]  /*01f0*/  F2F.F64.F32 R12, UR19 ;  /* 0x00000013000c7d10 */ /* 0x001e220008201800 */
[----:B------:R-:W-:Y:S01]  /*0200*/  ISETP.NE.AND P0, PT, RZ, UR18, PT ;  /* 0x00000012ff007c0c */ /* 0x000fe2000bf05270 */
[----:B------:R-:W-:Y:S01]  /*0210*/  ULOP3.LUT UR6, UR6, 0x3, URZ, 0xc0, !UPT ;  /* 0x0000000306067892 */ /* 0x000fe2000f8ec0ff */
[----:B------:R-:W-:Y:S01]  /*0220*/  R2UR UR9, R5 ;  /* 0x00000000050972ca */ /* 0x000fe200000e0000 */
[----:B------:R-:W-:Y:S01]  /*0230*/  UIADD3 UR11, UPT, UPT, UR10, -0x1, URZ ;  /* 0xffffffff0a0b7890 */ /* 0x000fe2000fffe0ff */
[----:B------:R-:W-:Y:S01]  /*0240*/  FSEL R4, R4, -3.40282346638528859812e+38, !P0 ;  /* 0xff7fffff04047808 */ /* 0x000fe20004000000 */
[----:B------:R-:W-:Y:S01]  /*0250*/  UIADD3 UR13, UPT, UPT, UR12, -0x1, URZ ;  /* 0xffffffff0c0d7890 */ /* 0x000fe2000fffe0ff */
[----:B------:R-:W-:Y:S01]  /*0260*/  LEA.HI R5, R2, 0x1, RZ, 0x1b ;  /* 0x0000000102057811 */ /* 0x000fe200078fd8ff */
[----:B--2---:R-:W-:-:S12]  /*0270*/  UIMAD UR7, UR4, UR7, URZ ;  /* 0x00000007040772a4 */ /* 0x004fd8000f8e02ff */
.L_x_131:
[----:B-1234-:R-:W1:Y:S08]  /*0280*/  LDC.64 R8, c[0x0][0x398] ;  /* 0x0000e600ff087b82 */ /* 0x01ee700000000a00 */
[----:B------:R-:W2:Y:S01]  /*0290*/  LDC R7, c[0x0][0x3b4] ;  /* 0x0000ed00ff077b82 */ /* 0x000ea20000000800 */
[----:B-1----:R-:W-:-:S05]  /*02a0*/  IMAD.WIDE R8, R3, 0x4, R8 ;  /* 0x0000000403087825 */ /* 0x002fca00078e0208 */
[----:B---3--:R1:W5:Y:S01]  /*02b0*/  LDG.E.CONSTANT R6, desc[UR16][R8.64] ;  /* 0x0000001008067981 */ /* 0x008362000c1e9900 */
[----:B------:R-:W-:Y:S01]  /*02c0*/  BSSY.RECONVERGENT B0, `(.L_x_84) ;  /* 0x0000068000007945 */ /* 0x000fe20003800200 */
[----:B--2---:R-:W-:-:S13]  /*02d0*/  ISETP.GE.U32.AND P0, PT, R0, R7, PT ;  /* 0x000000070000720c */ /* 0x004fda0003f06070 */
[----:B-1----:R-:W-:Y:S05]  /*02e0*/  @P0 BRA `(.L_x_85) ;  /* 0x0000000400940947 */ /* 0x002fea0003800000 */
[----:B------:R-:W-:Y:S01]  /*02f0*/  ISETP.GE.U32.AND P0, PT, R2, 0xe0, PT ;  /* 0x000000e00200780c */ /* 0x000fe20003f06070 */
[----:B------:R-:W-:Y:S01]  /*0300*/  BSSY.RECONVERGENT B1, `(.L_x_86) ;  /* 0x0000034000017945 */ /* 0x000fe20003800200 */
[----:B------:R-:W-:-:S11]  /*0310*/  IMAD.MOV.U32 R10, RZ, RZ, R0 ;  /* 0x000000ffff0a7224 */ /* 0x000fd600078e0000 */
[----:B------:R-:W-:Y:S05]  /*0320*/  @!P0 BRA `(.L_x_87) ;  /* 0x0000000000c48947 */ /* 0x000fea0003800000 */
[----:B------:R-:W1:Y:S01]  /*0330*/  LDC R9, c[0x0][0x3b0] ;  /* 0x0000ec00ff097b82 */ /* 0x000e620000000800 */
[----:B------:R-:W-:Y:S01]  /*0340*/  LOP3.LUT R24, R5, 0xffffff8, RZ, 0xc0, !PT ;  /* 0x0ffffff805187812 */ /* 0x000fe200078ec0ff */
[----:B------:R-:W-:Y:S01]  /*0350*/  IMAD.MOV.U32 R10, RZ, RZ, R0 ;  /* 0x000000ffff0a7224 */ /* 0x000fe200078e0000 */
[C---:B------:R-:W-:Y:S02]  /*0360*/  LOP3.LUT R8, R0.reuse, 0x80, RZ, 0xfc, !PT ;  /* 0x0000008000087812 */ /* 0x040fe400078efcff */
[C---:B------:R-:W-:Y:S01]  /*0370*/  LOP3.LUT R14, R0.reuse, 0xa0, RZ, 0xfc, !PT ;  /* 0x000000a0000e7812 */ /* 0x040fe200078efcff */
[----:B------:R-:W-:Y:S01]  /*0380*/  IMAD.MOV R24, RZ, RZ, -R24 ;  /* 0x000000ffff187224 */ /* 0x000fe200078e0a18 */
[C---:B------:R-:W-:Y:S02]  /*0390*/  LOP3.LUT R18, R0.reuse, 0xc0, RZ, 0xfc, !PT ;  /* 0x000000c000127812 */ /* 0x040fe400078efcff */
[C---:B------:R-:W-:Y:S02]  /*03a0*/  LOP3.LUT R26, R0.reuse, 0xe0, RZ, 0xfc, !PT ;  /* 0x000000e0001a7812 */ /* 0x040fe400078efcff */
[----:B------:R-:W-:-:S02]  /*03b0*/  LOP3.LUT R20, R0, 0x40, RZ, 0xfc, !PT ;  /* 0x0000004000147812 */ /* 0x000fc400078efcff */
[C---:B------:R-:W-:Y:S02]  /*03c0*/  LOP3.LUT R16, R0.reuse, 0x60, RZ, 0xfc, !PT ;  /* 0x0000006000107812 */ /* 0x040fe400078efcff */
[----:B------:R-:W-:Y:S01]  /*03d0*/  LOP3.LUT R22, R0, 0x20, RZ, 0xfc, !PT ;  /* 0x0000002000167812 */ /* 0x000fe200078efcff */
[-CC-:B-1----:R-:W-:Y:S02]  /*03e0*/  IMAD R8, R8, R9.reuse, R3.reuse ;  /* 0x0000000908087224 */ /* 0x182fe400078e0203 */
[-CC-:B------:R-:W-:Y:S02]  /*03f0*/  IMAD R11, R14, R9.reuse, R3.reuse ;  /* 0x000000090e0b7224 */ /* 0x180fe400078e0203 */
[-CC-:B------:R-:W-:Y:S02]  /*0400*/  IMAD R18, R18, R9.reuse, R3.reuse ;  /* 0x0000000912127224 */ /* 0x180fe400078e0203 */
[-CC-:B------:R-:W-:Y:S02]  /*0410*/  IMAD R19, R26, R9.reuse, R3.reuse ;  /* 0x000000091a137224 */ /* 0x180fe400078e0203 */
[----:B------:R-:W-:-:S02]  /*0420*/  IMAD R20, R20, R9, R3 ;  /* 0x0000000914147224 */ /* 0x000fc400078e0203 */
[-CC-:B------:R-:W-:Y:S02]  /*0430*/  IMAD R21, R16, R9.reuse, R3.reuse ;  /* 0x0000000910157224 */ /* 0x180fe400078e0203 */
[-CC-:B------:R-:W-:Y:S02]  /*0440*/  IMAD R22, R22, R9.reuse, R3.reuse ;  /* 0x0000000916167224 */ /* 0x180fe400078e0203 */
[----:B------:R-:W-:-:S07]  /*0450*/  IMAD R23, R0, R9, R3 ;  /* 0x0000000900177224 */ /* 0x000fce00078e0203 */
.L_x_88:
[----:B-1----:R-:W1:Y:S01]  /*0460*/  LDC.64 R14, c[0x0][0x3b8] ;  /* 0x0000ee00ff0e7b82 */ /* 0x002e620000000a00 */
[----:B------:R-:W-:Y:S02]  /*0470*/  IMAD.MOV.U32 R25, RZ, RZ, 0x7fc00000 ;  /* 0x7fc00000ff197424 */ /* 0x000fe400078e00ff */
[----:B------:R-:W-:Y:S02]  /*0480*/  VIADD R24, R24, 0x8 ;  /* 0x0000000818187836 */ /* 0x000fe40000000000 */
[----:B------:R-:W-:-:S03]  /*0490*/  VIADD R10, R10, 0x100 ;  /* 0x000001000a0a7836 */ /* 0x000fc60000000000 */
[----:B------:R-:W-:Y:S01]  /*04a0*/  ISETP.NE.AND P0, PT, R24, RZ, PT ;  /* 0x000000ff1800720c */ /* 0x000fe20003f05270 */
[----:B-1----:R-:W-:-:S04]  /*04b0*/  IMAD.WIDE R16, R23, 0x4, R14 ;  /* 0x0000000417107825 */ /* 0x002fc800078e020e */
[----:B------:R-:W-:Y:S01]  /*04c0*/  IMAD R23, R9, 0x100, R23 ;  /* 0x0000010009177824 */ /* 0x000fe200078e0217 */
[----:B------:R1:W-:Y:S02]  /*04d0*/  STG.E desc[UR16][R16.64], R25 ;  /* 0x0000001910007986 */ /* 0x0003e4000c101910 */
        /* <DEDUP_REMOVED lines=16> */
[----:B------:R-:W-:Y:S01]  /*05e0*/  IMAD.WIDE R14, R19, 0x4, R14 ;  /* 0x00000004130e7825 */ /* 0x000fe200078e020e */
[----:B------:R1:W-:Y:S03]  /*05f0*/  STG.E desc[UR16][R16.64], R25 ;  /* 0x0000001910007986 */ /* 0x0003e6000c101910 */
[C---:B------:R-:W-:Y:S01]  /*0600*/  IMAD R18, R9.reuse, 0x100, R18 ;  /* 0x0000010009127824 */ /* 0x040fe200078e0212 */
[----:B------:R1:W-:Y:S01]  /*0610*/  STG.E desc[UR16][R14.64], R25 ;  /* 0x000000190e007986 */ /* 0x0003e2000c101910 */
[----:B------:R-:W-:Y:S01]  /*0620*/  IMAD R19, R9, 0x100, R19 ;  /* 0x0000010009137824 */ /* 0x000fe200078e0213 */
[----:B------:R-:W-:Y:S06]  /*0630*/  @P0 BRA `(.L_x_88) ;  /* 0xfffffffc00880947 */ /* 0x000fec000383ffff */
.L_x_87:
[----:B------:R-:W-:Y:S05]  /*0640*/  BSYNC.RECONVERGENT B1 ;  /* 0x0000000000017941 */ /* 0x000fea0003800200 */
.L_x_86:
[----:B------:R-:W-:-:S04]  /*0650*/  LOP3.LUT R8, R5, 0x7, RZ, 0xc0, !PT ;  /* 0x0000000705087812 */ /* 0x000fc800078ec0ff */
[----:B------:R-:W-:-:S13]  /*0660*/  ISETP.NE.AND P0, PT, R8, RZ, PT ;  /* 0x000000ff0800720c */ /* 0x000fda0003f05270 */
[----:B------:R-:W-:Y:S05]  /*0670*/  @!P0 BRA `(.L_x_85) ;  /* 0x0000000000b08947 */ /* 0x000fea0003800000 */
[----:B------:R-:W-:Y:S01]  /*0680*/  VIADD R8, R8, 0xffffffff ;  /* 0xffffffff08087836 */ /* 0x000fe20000000000 */
[----:B------:R-:W-:Y:S01]  /*0690*/  BSSY.RECONVERGENT B1, `(.L_x_89) ;  /* 0x0000014000017945 */ /* 0x000fe20003800200 */
[----:B------:R-:W-:-:S03]  /*06a0*/  LOP3.LUT P1, RZ, R5, 0x3, RZ, 0xc0, !PT ;  /* 0x0000000305ff7812 */ /* 0x000fc6000782c0ff */
[----:B------:R-:W-:-:S13]  /*06b0*/  ISETP.GE.U32.AND P0, PT, R8, 0x3, PT ;  /* 0x000000030800780c */ /* 0x000fda0003f06070 */
[----:B------:R-:W-:Y:S05]  /*06c0*/  @!P0 BRA `(.L_x_90) ;  /* 0x0000000000408947 */ /* 0x000fea0003800000 */
[----:B-1----:R-:W1:Y:S01]  /*06d0*/  LDC R14, c[0x0][0x3b0] ;  /* 0x0000ec00ff0e7b82 */ /* 0x002e620000000800 */
[----:B------:R-:W-:-:S07]  /*06e0*/  IMAD.MOV.U32 R21, RZ, RZ, 0x7fc00000 ;  /* 0x7fc00000ff157424 */ /* 0x000fce00078e00ff */
[----:B------:R-:W2:Y:S01]  /*06f0*/  LDC.64 R8, c[0x0][0x3b8] ;  /* 0x0000ee00ff087b82 */ /* 0x000ea20000000a00 */
[C---:B-1----:R-:W-:Y:S02]  /*0700*/  IMAD R15, R10.reuse, R14, R3 ;  /* 0x0000000e0a0f7224 */ /* 0x042fe400078e0203 */
[----:B------:R-:W-:Y:S02]  /*0710*/  VIADD R10, R10, 0x80 ;  /* 0x000000800a0a7836 */ /* 0x000fe40000000000 */
[C-C-:B------:R-:W-:Y:S02]  /*0720*/  IMAD R19, R14.reuse, 0x40, R15.reuse ;  /* 0x000000400e137824 */ /* 0x140fe400078e020f */
[C---:B------:R-:W-:Y:S02]  /*0730*/  IMAD R17, R14.reuse, 0x20, R15 ;  /* 0x000000200e117824 */ /* 0x040fe400078e020f */
[----:B------:R-:W-:Y:S02]  /*0740*/  IMAD R11, R14, 0x20, R19 ;  /* 0x000000200e0b7824 */ /* 0x000fe400078e0213 */
[----:B--2---:R-:W-:-:S04]  /*0750*/  IMAD.WIDE R14, R15, 0x4, R8 ;  /* 0x000000040f0e7825 */ /* 0x004fc800078e0208 */
[--C-:B------:R-:W-:Y:S01]  /*0760*/  IMAD.WIDE R16, R17, 0x4, R8.reuse ;  /* 0x0000000411107825 */ /* 0x100fe200078e0208 */
[----:B------:R2:W-:Y:S03]  /*0770*/  STG.E desc[UR16][R14.64], R21 ;  /* 0x000000150e007986 */ /* 0x0005e6000c101910 */
[--C-:B------:R-:W-:Y:S01]  /*0780*/  IMAD.WIDE R18, R19, 0x4, R8.reuse ;  /* 0x0000000413127825 */ /* 0x100fe200078e0208 */
[----:B------:R2:W-:Y:S03]  /*0790*/  STG.E desc[UR16][R16.64], R21 ;  /* 0x0000001510007986 */ /* 0x0005e6000c101910 */
[----:B------:R-:W-:Y:S01]  /*07a0*/  IMAD.WIDE R8, R11, 0x4, R8 ;  /* 0x000000040b087825 */ /* 0x000fe200078e0208 */
[----:B------:R2:W-:Y:S04]  /*07b0*/  STG.E desc[UR16][R18.64], R21 ;  /* 0x0000001512007986 */ /* 0x0005e8000c101910 */
[----:B------:R2:W-:Y:S02]  /*07c0*/  STG.E desc[UR16][R8.64], R21 ;  /* 0x0000001508007986 */ /* 0x0005e4000c101910 */
.L_x_90:
[----:B------:R-:W-:Y:S05]  /*07d0*/  BSYNC.RECONVERGENT B1 ;  /* 0x0000000000017941 */ /* 0x000fea0003800200 */
.L_x_89:
[----:B------:R-:W-:Y:S05]  /*07e0*/  @!P1 BRA `(.L_x_85) ;  /* 0x0000000000549947 */ /* 0x000fea0003800000 */
[C---:B------:R-:W-:Y:S01]  /*07f0*/  LOP3.LUT P0, RZ, R2.reuse, 0x20, RZ, 0xc0, !PT ;  /* 0x0000002002ff7812 */ /* 0x040fe2000780c0ff */
[----:B------:R-:W-:Y:S01]  /*0800*/  BSSY.RECONVERGENT B1, `(.L_x_91) ;  /* 0x000000f000017945 */ /* 0x000fe20003800200 */
[----:B------:R-:W-:-:S11]  /*0810*/  LOP3.LUT P1, RZ, R2, 0x60, RZ, 0xc0, !PT ;  /* 0x0000006002ff7812 */ /* 0x000fd6000782c0ff */
[----:B--2---:R-:W2:Y:S08]  /*0820*/  @!P0 LDC R18, c[0x0][0x3b0] ;  /* 0x0000ec00ff128b82 */ /* 0x004eb00000000800 */
[----:B------:R-:W3:Y:S01]  /*0830*/  @!P0 LDC.64 R8, c[0x0][0x3b8] ;  /* 0x0000ee00ff088b82 */ /* 0x000ee20000000a00 */
[----:B------:R-:W-:Y:S05]  /*0840*/  @!P1 BRA `(.L_x_92) ;  /* 0x0000000000289947 */ /* 0x000fea0003800000 */
[----:B------:R-:W4:Y:S08]  /*0850*/  LDC R11, c[0x0][0x3b0] ;  /* 0x0000ec00ff0b7b82 */ /* 0x000f300000000800 */
[----:B-1----:R-:W1:Y:S01]  /*0860*/  LDC.64 R14, c[0x0][0x3b8] ;  /* 0x0000ee00ff0e7b82 */ /* 0x002e620000000a00 */
[C---:B----4-:R-:W-:Y:S02]  /*0870*/  IMAD R16, R10.reuse, R11, R3 ;  /* 0x0000000b0a107224 */ /* 0x050fe400078e0203 */
[----:B------:R-:W-:-:S02]  /*0880*/  VIADD R10, R10, 0x40 ;  /* 0x000000400a0a7836 */ /* 0x000fc40000000000 */
[----:B------:R-:W-:Y:S02]  /*0890*/  IMAD R19, R11, 0x20, R16 ;  /* 0x000000200b137824 */ /* 0x000fe400078e0210 */
[----:B------:R-:W-:Y:S02]  /*08a0*/  IMAD.MOV.U32 R11, RZ, RZ, 0x7fc00000 ;  /* 0x7fc00000ff0b7424 */ /* 0x000fe400078e00ff */
[----:B-1----:R-:W-:-:S04]  /*08b0*/  IMAD.WIDE R16, R16, 0x4, R14 ;  /* 0x0000000410107825 */ /* 0x002fc800078e020e */
[----:B------:R-:W-:Y:S01]  /*08c0*/  IMAD.WIDE R14, R19, 0x4, R14 ;  /* 0x00000004130e7825 */ /* 0x000fe200078e020e */
[----:B------:R4:W-:Y:S04]  /*08d0*/  STG.E desc[UR16][R16.64], R11 ;  /* 0x0000000b10007986 */ /* 0x0009e8000c101910 */
[----:B------:R4:W-:Y:S02]  /*08e0*/  STG.E desc[UR16][R14.64], R11 ;  /* 0x0000000b0e007986 */ /* 0x0009e4000c101910 */
.L_x_92:
[----:B------:R-:W-:Y:S05]  /*08f0*/  BSYNC.RECONVERGENT B1 ;  /* 0x0000000000017941 */ /* 0x000fea0003800200 */
.L_x_91:
[----:B--2-4-:R-:W-:Y:S02]  /*0900*/  @!P0 IMAD R11, R10, R18, R3 ;  /* 0x000000120a0b8224 */ /* 0x014fe400078e0203 */
[----:B-1----:R-:W-:Y:S02]  /*0910*/  @!P0 IMAD.MOV.U32 R15, RZ, RZ, 0x7fc00000 ;  /* 0x7fc00000ff0f8424 */ /* 0x002fe400078e00ff */
[----:B---3--:R-:W-:-:S05]  /*0920*/  @!P0 IMAD.WIDE R8, R11, 0x4, R8 ;  /* 0x000000040b088825 */ /* 0x008fca00078e0208 */
[----:B------:R3:W-:Y:S02]  /*0930*/  @!P0 STG.E desc[UR16][R8.64], R15 ;  /* 0x0000000f08008986 */ /* 0x0007e4000c101910 */
.L_x_85:
[----:B------:R-:W-:Y:S05]  /*0940*/  BSYNC.RECONVERGENT B0 ;  /* 0x0000000000007941 */ /* 0x000fea0003800200 */
.L_x_84:
[----:B-----5:R-:W-:Y:S01]  /*0950*/  ISETP.GE.U32.AND P0, PT, R6, R7, PT ;  /* 0x000000070600720c */ /* 0x020fe20003f06070 */
[----:B------:R-:W-:-:S12]  /*0960*/  BSSY.RECONVERGENT B0, `(.L_x_93) ;  /* 0x0000391000007945 */ /* 0x000fd80003800200 */
[----:B------:R-:W-:Y:S05]  /*0970*/  @P0 BRA `(.L_x_94) ;  /* 0x00000038003c0947 */ /* 0x000fea0003800000 */
[----:B------:R-:W2:Y:S02]  /*0980*/  LDCU UR4, c[0x0][0x3a0] ;  /* 0x00007400ff0477ac */ /* 0x000ea40008000800 */
[----:B--23--:R-:W-:-:S05]  /*0990*/  VIADD R8, R6, UR4 ;  /* 0x0000000406087c36 */ /* 0x00cfca0008000000 */
[----:B------:R-:W-:-:S04]  /*09a0*/  ISETP.GT.AND P0, PT, R8, R7, PT ;  /* 0x000000070800720c */ /* 0x000fc80003f04270 */
[----:B------:R-:W-:-:S13]  /*09b0*/  ISETP.EQ.AND P0, PT, R0, RZ, !P0 ;  /* 0x000000ff0000720c */ /* 0x000fda0004702270 */
[----:B------:R-:W-:Y:S05]  /*09c0*/  @!P0 BRA `(.L_x_94) ;  /* 0x0000003800288947 */ /* 0x000fea0003800000 */
[----:B------:R-:W-:Y:S01]  /*09d0*/  IMAD.MOV.U32 R7, RZ, RZ, R8 ;  /* 0x000000ffff077224 */ /* 0x000fe200078e0008 */
[----:B------:R-:W-:Y:S01]  /*09e0*/  BSSY.RECONVERGENT B1, `(.L_x_95) ;  /* 0x0000056000017945 */ /* 0x000fe20003800200 */
[----:B------:R-:W-:Y:S01]  /*09f0*/  IMAD.MOV.U32 R20, RZ, RZ, R6 ;  /* 0x000000ffff147224 */ /* 0x000fe200078e0006 */
[----:B------:R-:W-:Y:S02]  /*0a00*/  CS2R R28, SRZ ;  /* 0x00000000001c7805 */ /* 0x000fe4000001ff00 */
[----:B------:R-:W-:-:S05]  /*0a10*/  VIADDMNMX R9, R6, 0x1, R7, !PT ;  /* 0x0000000106097846 */ /* 0x000fca0007800107 */
[----:B------:R-:W-:Y:S02]  /*0a20*/  IMAD.IADD R8, R6, 0x1, -R9 ;  /* 0x0000000106087824 */ /* 0x000fe400078e0a09 */
[----:B------:R-:W-:-:S03]  /*0a30*/  IMAD.IADD R9, R9, 0x1, -R6 ;  /* 0x0000000109097824 */ /* 0x000fc600078e0a06 */
[----:B------:R-:W-:Y:S02]  /*0a40*/  ISETP.GT.U32.AND P0, PT, R8, -0x4, PT ;  /* 0xfffffffc0800780c */ /* 0x000fe40003f04070 */
[----:B------:R-:W-:-:S11]  /*0a50*/  LOP3.LUT R11, R9, 0x3, RZ, 0xc0, !PT ;  /* 0x00000003090b7812 */ /* 0x000fd600078ec0ff */
[----:B------:R-:W-:Y:S05]  /*0a60*/  @P0 BRA `(.L_x_96) ;  /* 0x0000000400340947 */ /* 0x000fea0003800000 */
[----:B------:R-:W-:Y:S01]  /*0a70*/  IMAD.MOV.U32 R21, RZ, RZ, RZ ;  /* 0x000000ffff157224 */ /* 0x000fe200078e00ff */
[----:B------:R-:W-:Y:S01]  /*0a80*/  CS2R R28, SRZ ;  /* 0x00000000001c7805 */ /* 0x000fe2000001ff00 */
[----:B------:R-:W-:-:S07]  /*0a90*/  IMAD.MOV.U32 R20, RZ, RZ, R6 ;  /* 0x000000ffff147224 */ /* 0x000fce00078e0006 */
.L_x_97:
[----:B------:R-:W2:Y:S01]  /*0aa0*/  LDC R23, c[0x0][0x3b0] ;  /* 0x0000ec00ff177b82 */ /* 0x000ea20000000800 */
[----:B------:R-:W-:-:S07]  /*0ab0*/  ISETP.NE.AND P1, PT, R20, R6, PT ;  /* 0x000000061400720c */ /* 0x000fce0003f25270 */
[----:B------:R-:W3:Y:S08]  /*0ac0*/  LDC.64 R18, c[0x0][0x390] ;  /* 0x0000e400ff127b82 */ /* 0x000ef00000000a00 */
[----:B-1----:R-:W1:Y:S08]  /*0ad0*/  LDC.64 R16, c[0x0][0x380] ;  /* 0x0000e000ff107b82 */ /* 0x002e700000000a00 */
[----:B------:R-:W4:Y:S01]  /*0ae0*/  LDC.64 R26, c[0x0][0x388] ;  /* 0x0000e200ff1a7b82 */ /* 0x000f220000000a00 */
[----:B--2---:R-:W-:-:S04]  /*0af0*/  @P1 IMAD R10, R20, R23, -R23 ;  /* 0x00000017140a1224 */ /* 0x004fc800078e0a17 */
[--C-:B------:R-:W-:Y:S02]  /*0b00*/  @P1 IMAD.IADD R15, R10, 0x1, R3.reuse ;  /* 0x000000010a0f1824 */ /* 0x100fe400078e0203 */
[----:B------:R-:W-:Y:S02]  /*0b10*/  IMAD R10, R20, R23, R3 ;  /* 0x00000017140a7224 */ /* 0x000fe400078e0203 */
[----:B---3--:R-:W-:-:S04]  /*0b20*/  @P1 IMAD.WIDE R14, R15, 0x4, R18 ;  /* 0x000000040f0e1825 */ /* 0x008fc800078e0212 */
[C---:B------:R-:W-:Y:S02]  /*0b30*/  IMAD.WIDE R18, R10.reuse, 0x4, R18 ;  /* 0x000000040a127825 */ /* 0x040fe400078e0212 */
[----:B------:R-:W2:Y:S02]  /*0b40*/  @P1 LDG.E.CONSTANT R15, desc[UR16][R14.64] ;  /* 0x000000100e0f1981 */ /* 0x000ea4000c1e9900 */
[C---:B-1----:R-:W-:Y:S02]  /*0b50*/  IMAD.WIDE R16, R10.reuse, 0x4, R16 ;  /* 0x000000040a107825 */ /* 0x042fe400078e0210 */
[----:B------:R-:W3:Y:S02]  /*0b60*/  LDG.E.CONSTANT R25, desc[UR16][R18.64] ;  /* 0x0000001012197981 */ /* 0x000ee4000c1e9900 */
[----:B----4-:R-:W-:Y:S02]  /*0b70*/  IMAD.WIDE R26, R10, 0x4, R26 ;  /* 0x000000040a1a7825 */ /* 0x010fe400078e021a */
[----:B------:R1:W4:Y:S04]  /*0b80*/  LDG.E.CONSTANT R14, desc[UR16][R16.64] ;  /* 0x00000010100e7981 */ /* 0x000328000c1e9900 */
[----:B------:R5:W4:Y:S01]  /*0b90*/  LDG.E.CONSTANT R22, desc[UR16][R26.64] ;  /* 0x000000101a167981 */ /* 0x000b22000c1e9900 */
[----:B-1----:R-:W-:-:S04]  /*0ba0*/  IMAD.WIDE.U32 R16, R23, 0x4, R16 ;  /* 0x0000000417107825 */ /* 0x002fc800078e0010 */
[----:B-----5:R-:W-:-:S05]  /*0bb0*/  IMAD.WIDE.U32 R26, R23, 0x4, R26 ;  /* 0x00000004171a7825 */ /* 0x020fca00078e001a */
[----:B------:R1:W5:Y:S01]  /*0bc0*/  LDG.E.CONSTANT R24, desc[UR16][R26.64] ;  /* 0x000000101a187981 */ /* 0x000362000c1e9900 */
[C---:B----4-:R-:W-:Y:S01]  /*0bd0*/  FADD R10, R14.reuse, -R22 ;  /* 0x800000160e0a7221 */ /* 0x050fe20000000000 */
[--C-:B--2---:R-:W-:Y:S01]  /*0be0*/  @P1 FADD R14, R14, -R15.reuse ;  /* 0x8000000f0e0e1221 */ /* 0x104fe20000000000 */
[----:B------:R-:W-:Y:S02]  /*0bf0*/  @P1 FADD R15, R22, -R15 ;  /* 0x8000000f160f1221 */ /* 0x000fe40000000000 */
[----:B------:R2:W5:Y:S02]  /*0c00*/  LDG.E.CONSTANT R22, desc[UR16][R16.64] ;  /* 0x0000001010167981 */ /* 0x000564000c1e9900 */
[----:B------:R-:W-:-:S04]  /*0c10*/  @P1 FSETP.GT.AND P0, PT, |R14|, R10, PT ;  /* 0x0000000a0e00120b */ /* 0x000fc80003f04200 */
[----:B------:R-:W-:-:S04]  /*0c20*/  @P1 FSEL R14, |R14|, R10, P0 ;  /* 0x0000000a0e0e1208 */ /* 0x000fc80000000200 */
[----:B------:R-:W-:-:S04]  /*0c30*/  @P1 FSETP.GT.AND P0, PT, |R15|, R14, PT ;  /* 0x0000000e0f00120b */ /* 0x000fc80003f04200 */
[----:B------:R-:W-:Y:S01]  /*0c40*/  @P1 FSEL R14, |R15|, R14, P0 ;  /* 0x0000000e0f0e1208 */ /* 0x000fe20000000200 */
[----:B------:R-:W-:Y:S02]  /*0c50*/  @!P1 IMAD.MOV.U32 R14, RZ, RZ, R10 ;  /* 0x000000ffff0e9224 */ /* 0x000fe400078e000a */
[----:B-1----:R-:W-:-:S04]  /*0c60*/  IMAD.WIDE.U32 R26, R23, 0x4, R26 ;  /* 0x00000004171a7825 */ /* 0x002fc800078e001a */
[----:B------:R-:W1:Y:S01]  /*0c70*/  F2F.F64.F32 R14, R14 ;  /* 0x0000000e000e7310 */ /* 0x000e620000201800 */
[----:B--2---:R-:W-:-:S04]  /*0c80*/  IMAD.WIDE.U32 R16, R23, 0x4, R16 ;  /* 0x0000000417107825 */ /* 0x004fc800078e0010 */
[----:B------:R-:W-:Y:S01]  /*0c90*/  IMAD.WIDE.U32 R18, R23, 0x4, R18 ;  /* 0x0000000417127825 */ /* 0x000fe200078e0012 */
[----:B-1----:R-:W-:-:S04]  /*0ca0*/  DADD R14, R14, R28 ;  /* 0x000000000e0e7229 */ /* 0x002fc8000000001c */
[----:B------:R1:W2:Y:S02]  /*0cb0*/  LDG.E.CONSTANT R29, desc[UR16][R18.64] ;  /* 0x00000010121d7981 */ /* 0x0002a4000c1e9900 */
[----:B-1----:R-:W-:-:S04]  /*0cc0*/  IMAD.WIDE.U32 R18, R23, 0x4, R18 ;  /* 0x0000000417127825 */ /* 0x002fc800078e0012 */
[----:B-----5:R-:W-:Y:S01]  /*0cd0*/  FADD R10, -R24, R22 ;  /* 0x00000016180a7221 */ /* 0x020fe20000000100 */
[----:B---3--:R-:W-:-:S05]  /*0ce0*/  FADD R22, R22, -R25 ;  /* 0x8000001916167221 */ /* 0x008fca0000000000 */
[----:B------:R-:W-:-:S04]  /*0cf0*/  FSETP.GT.AND P0, PT, |R22|, R10, PT ;  /* 0x0000000a1600720b */ /* 0x000fc80003f04200 */
[----:B------:R-:W-:Y:S02]  /*0d00*/  FSEL R10, |R22|, R10, P0 ;  /* 0x0000000a160a7208 */ /* 0x000fe40000000200 */
[----:B------:R1:W3:Y:S01]  /*0d10*/  LDG.E.CONSTANT R22, desc[UR16][R26.64] ;  /* 0x000000101a167981 */ /* 0x0002e2000c1e9900 */
[----:B------:R-:W-:Y:S01]  /*0d20*/  FADD R24, R24, -R25 ;  /* 0x8000001918187221 */ /* 0x000fe20000000000 */
[----:B-1----:R-:W-:-:S05]  /*0d30*/  IMAD.WIDE.U32 R26, R23, 0x4, R26 ;  /* 0x00000004171a7825 */ /* 0x002fca00078e001a */
[----:B------:R-:W4:Y:S04]  /*0d40*/  LDG.E.CONSTANT R25, desc[UR16][R26.64] ;  /* 0x000000101a197981 */ /* 0x000f28000c1e9900 */
[----:B------:R1:W3:Y:S02]  /*0d50*/  LDG.E.CONSTANT R26, desc[UR16][R16.64] ;  /* 0x00000010101a7981 */ /* 0x0002e4000c1e9900 */
[----:B-1----:R-:W-:Y:S02]  /*0d60*/  IMAD.WIDE.U32 R16, R23, 0x4, R16 ;  /* 0x0000000417107825 */ /* 0x002fe400078e0010 */
[----:B------:R-:W5:Y:S04]  /*0d70*/  LDG.E.CONSTANT R23, desc[UR16][R18.64] ;  /* 0x0000001012177981 */ /* 0x000f68000c1e9900 */
[----:B------:R3:W4:Y:S01]  /*0d80*/  LDG.E.CONSTANT R28, desc[UR16][R16.64] ;  /* 0x00000010101c7981 */ /* 0x000722000c1e9900 */
[----:B------:R-:W-:Y:S01]  /*0d90*/  FSETP.GT.AND P0, PT, |R24|, R10, PT ;  /* 0x0000000a1800720b */ /* 0x000fe20003f04200 */
[----:B------:R-:W-:-:S02]  /*0da0*/  VIADD R21, R21, 0x4 ;  /* 0x0000000415157836 */ /* 0x000fc40000000000 */
[----:B------:R-:W-:Y:S02]  /*0db0*/  VIADD R20, R20, 0x4 ;  /* 0x0000000414147836 */ /* 0x000fe40000000000 */
[----:B---3--:R-:W-:Y:S01]  /*0dc0*/  FADD R16, -R22, R26 ;  /* 0x0000001a16107221 */ /* 0x008fe20000000100 */
[--C-:B--2---:R-:W-:Y:S01]  /*0dd0*/  FADD R26, R26, -R29.reuse ;  /* 0x8000001d1a1a7221 */ /* 0x104fe20000000000 */
[----:B------:R-:W-:-:S04]  /*0de0*/  FADD R29, R22, -R29 ;  /* 0x8000001d161d7221 */ /* 0x000fc80000000000 */
[----:B------:R-:W-:-:S04]  /*0df0*/  FSETP.GT.AND P1, PT, |R26|, R16, PT ;  /* 0x000000101a00720b */ /* 0x000fc80003f24200 */
[----:B------:R-:W-:Y:S02]  /*0e00*/  FSEL R26, |R26|, R16, P1 ;  /* 0x000000101a1a7208 */ /* 0x000fe40000800200 */
[----:B------:R-:W-:Y:S01]  /*0e10*/  FSEL R16, |R24|, R10, P0 ;  /* 0x0000000a18107208 */ /* 0x000fe20000000200 */
[----:B----4-:R-:W-:Y:S01]  /*0e20*/  FADD R22, -R25, R28 ;  /* 0x0000001c19167221 */ /* 0x010fe20000000100 */
[----:B-----5:R-:W-:Y:S01]  /*0e30*/  FADD R27, R28, -R23 ;  /* 0x800000171c1b7221 */ /* 0x020fe20000000000 */
[----:B------:R-:W-:-:S03]  /*0e40*/  FSETP.GT.AND P0, PT, |R29|, R26, PT ;  /* 0x0000001a1d00720b */ /* 0x000fc60003f04200 */
[----:B------:R-:W1:Y:S01]  /*0e50*/  F2F.F64.F32 R16, R16 ;  /* 0x0000001000107310 */ /* 0x000e620000201800 */
[----:B------:R-:W-:Y:S01]  /*0e60*/  FSETP.GT.AND P1, PT, |R27|, R22, PT ;  /* 0x000000161b00720b */ /* 0x000fe20003f24200 */
[----:B------:R-:W-:Y:S01]  /*0e70*/  FADD R23, R25, -R23 ;  /* 0x8000001719177221 */ /* 0x000fe20000000000 */
[----:B------:R-:W-:Y:S02]  /*0e80*/  FSEL R18, |R29|, R26, P0 ;  /* 0x0000001a1d127208 */ /* 0x000fe40000000200 */
[----:B------:R-:W-:-:S04]  /*0e90*/  FSEL R22, |R27|, R22, P1 ;  /* 0x000000161b167208 */ /* 0x000fc80000800200 */
[-C--:B------:R-:W-:Y:S01]  /*0ea0*/  FSETP.GT.AND P0, PT, |R23|, R22.reuse, PT ;  /* 0x000000161700720b */ /* 0x080fe20003f04200 */
[----:B------:R-:W2:Y:S01]  /*0eb0*/  F2F.F64.F32 R18, R18 ;  /* 0x0000001200127310 */ /* 0x000ea20000201800 */
[----:B------:R-:W-:Y:S02]  /*0ec0*/  LOP3.LUT R10, R9, 0xfffffffc, RZ, 0xc0, !PT ;  /* 0xfffffffc090a7812 */ /* 0x000fe400078ec0ff */
[----:B------:R-:W-:Y:S01]  /*0ed0*/  FSEL R22, |R23|, R22, P0 ;  /* 0x0000001617167208 */ /* 0x000fe20000000200 */
[----:B-1----:R-:W-:Y:S01]  /*0ee0*/  DADD R14, R14, R16 ;  /* 0x000000000e0e7229 */ /* 0x002fe20000000010 */
[----:B------:R-:W-:-:S03]  /*0ef0*/  ISETP.NE.AND P0, PT, R21, R10, PT ;  /* 0x0000000a1500720c */ /* 0x000fc60003f05270 */
[----:B------:R-:W1:Y:S04]  /*0f00*/  F2F.F64.F32 R28, R22 ;  /* 0x00000016001c7310 */ /* 0x000e680000201800 */
[----:B--2---:R-:W-:-:S08]  /*0f10*/  DADD R14, R14, R18 ;  /* 0x000000000e0e7229 */ /* 0x004fd00000000012 */
[----:B-1----:R-:W-:Y:S01]  /*0f20*/  DADD R28, R14, R28 ;  /* 0x000000000e1c7229 */ /* 0x002fe2000000001c */
[----:B------:R-:W-:Y:S10]  /*0f30*/  @P0 BRA `(.L_x_97) ;  /* 0xfffffff800d80947 */ /* 0x000ff4000383ffff */
.L_x_96:
[----:B------:R-:W-:Y:S05]  /*0f40*/  BSYNC.RECONVERGENT B1 ;  /* 0x0000000000017941 */ /* 0x000fea0003800200 */
.L_x_95:
[----:B------:R-:W-:Y:S01]  /*0f50*/  VIMNMX.U32 R10, PT, PT, R11, 0x2, PT ;  /* 0x000000020b0a7848 */ /* 0x000fe20003fe0000 */
[----:B------:R-:W-:Y:S04]  /*0f60*/  BSSY.RECONVERGENT B1, `(.L_x_98) ;  /* 0x000004c000017945 */ /* 0x000fe80003800200 */
[----:B------:R-:W-:-:S04]  /*0f70*/  IMAD.SHL.U32 R10, R10, 0x4, RZ ;  /* 0x000000040a0a7824 */ /* 0x000fc800078e00ff */
[----:B-1----:R-:W1:Y:S02]  /*0f80*/  LDC R14, c[0x2][R10] ;  /* 0x008000000a0e7b82 */ /* 0x002e640000000800 */
[----:B-1----:R-:W-:-:S04]  /*0f90*/  SHF.R.S32.HI R15, RZ, 0x1f, R14 ;  /* 0x0000001fff0f7819 */ /* 0x002fc8000001140e */
.L_x_190:
[----:B------:R-:W-:Y:S05]  /*0fa0*/  BRX R14 -0xfb0                                                          (*"BRANCH_TARGETS .L_x_99,.L_x_192,.L_x_193"*) ;  /* 0xfffffff00e147949 */ /* 0x000fea000383ffff */
.L_x_193:
[C---:B------:R-:W-:Y:S01]  /*0fb0*/  VIADD R15, R20.reuse, 0x1 ;  /* 0x00000001140f7836 */ /* 0x040fe20000000000 */
[----:B------:R-:W1:Y:S01]  /*0fc0*/  LDC R10, c[0x0][0x3b0] ;  /* 0x0000ec00ff0a7b82 */ /* 0x000e620000000800 */
[----:B------:R-:W-:-:S03]  /*0fd0*/  ISETP.NE.AND P1, PT, R20, R6, PT ;  /* 0x000000061400720c */ /* 0x000fc60003f25270 */
[----:B------:R-:W-:-:S04]  /*0fe0*/  ISETP.NE.AND P0, PT, R15, R6, PT ;  /* 0x000000060f00720c */ /* 0x000fc80003f05270 */
[----:B------:R-:W2:Y:S08]  /*0ff0*/  LDC.64 R18, c[0x0][0x380] ;  /* 0x0000e000ff127b82 */ /* 0x000eb00000000a00 */
[----:B------:R-:W3:Y:S08]  /*1000*/  LDC.64 R16, c[0x0][0x388] ;  /* 0x0000e200ff107b82 */ /* 0x000ef00000000a00 */
[----:B------:R-:W4:Y:S01]  /*1010*/  @P0 LDC.64 R22, c[0x0][0x390] ;  /* 0x0000e400ff160b82 */ /* 0x000f220000000a00 */
[----:B-1----:R-:W-:-:S07]  /*1020*/  IMAD R21, R20, R10, R3 ;  /* 0x0000000a14157224 */ /* 0x002fce00078e0203 */
[----:B------:R-:W1:Y:S01]  /*1030*/  @P1 LDC.64 R14, c[0x0][0x390] ;  /* 0x0000e400ff0e1b82 */ /* 0x000e620000000a00 */
[----:B--2---:R-:W-:-:S04]  /*1040*/  IMAD.WIDE R18, R21, 0x4, R18 ;  /* 0x0000000415127825 */ /* 0x004fc800078e0212 */
[----:B---3--:R-:W-:-:S05]  /*1050*/  IMAD.WIDE R16, R21, 0x4, R16 ;  /* 0x0000000415107825 */ /* 0x008fca00078e0210 */
[----:B------:R2:W3:Y:S01]  /*1060*/  LDG.E.CONSTANT R24, desc[UR16][R16.64] ;  /* 0x0000001010187981 */ /* 0x0004e2000c1e9900 */
[----:B----4-:R-:W-:-:S03]  /*1070*/  @P0 IMAD.WIDE R22, R21, 0x4, R22 ;  /* 0x0000000415160825 */ /* 0x010fc600078e0216 */
[----:B------:R4:W3:Y:S04]  /*1080*/  LDG.E.CONSTANT R21, desc[UR16][R18.64] ;  /* 0x0000001012157981 */ /* 0x0008e8000c1e9900 */
[----:B------:R-:W5:Y:S01]  /*1090*/  @P0 LDG.E.CONSTANT R22, desc[UR16][R22.64] ;  /* 0x0000001016160981 */ /* 0x000f62000c1e9900 */
[----:B--2---:R-:W-:-:S04]  /*10a0*/  IMAD.WIDE.U32 R16, R10, 0x4, R16 ;  /* 0x000000040a107825 */ /* 0x004fc800078e0010 */
[----:B----4-:R-:W-:Y:S02]  /*10b0*/  IMAD.WIDE.U32 R18, R10, 0x4, R18 ;  /* 0x000000040a127825 */ /* 0x010fe400078e0012 */
[----:B------:R-:W2:Y:S02]  /*10c0*/  LDG.E.CONSTANT R16, desc[UR16][R16.64] ;  /* 0x0000001010107981 */ /* 0x000ea4000c1e9900 */
[----:B------:R-:W-:Y:S02]  /*10d0*/  @P1 IMAD R10, R20, R10, -R10 ;  /* 0x0000000a140a1224 */ /* 0x000fe400078e0a0a */
[----:B------:R-:W2:Y:S02]  /*10e0*/  LDG.E.CONSTANT R27, desc[UR16][R18.64] ;  /* 0x00000010121b7981 */ /* 0x000ea4000c1e9900 */
[----:B------:R-:W-:-:S04]  /*10f0*/  @P1 IMAD.IADD R25, R10, 0x1, R3 ;  /* 0x000000010a191824 */ /* 0x000fc800078e0203 */
[----:B-1----:R-:W-:-:S06]  /*1100*/  @P1 IMAD.WIDE R14, R25, 0x4, R14 ;  /* 0x00000004190e1825 */ /* 0x002fcc00078e020e */
[----:B------:R-:W4:Y:S01]  /*1110*/  @P1 LDG.E.CONSTANT R14, desc[UR16][R14.64] ;  /* 0x000000100e0e1981 */ /* 0x000f22000c1e9900 */
[----:B------:R-:W-:Y:S02]  /*1120*/  VIADD R20, R20, 0x2 ;  /* 0x0000000214147836 */ /* 0x000fe40000000000 */
[----:B---3--:R-:W-:Y:S01]  /*1130*/  FADD R25, R21, -R24 ;  /* 0x8000001815197221 */ /* 0x008fe20000000000 */
[C---:B--2---:R-:W-:Y:S01]  /*1140*/  FADD R10, R27.reuse, -R16 ;  /* 0x800000101b0a7221 */ /* 0x044fe20000000000 */
[----:B-----5:R-:W-:Y:S01]  /*1150*/  @P0 FADD R27, R27, -R22 ;  /* 0x800000161b1b0221 */ /* 0x020fe20000000000 */
[--C-:B----4-:R-:W-:Y:S01]  /*1160*/  @P1 FADD R26, R21, -R14.reuse ;  /* 0x8000000e151a1221 */ /* 0x110fe20000000000 */
[----:B------:R-:W-:-:S04]  /*1170*/  @P1 FADD R21, R24, -R14 ;  /* 0x8000000e18151221 */ /* 0x000fc80000000000 */
[CC--:B------:R-:W-:Y:S02]  /*1180*/  @P1 FSETP.GT.AND P2, PT, |R26|.reuse, R25.reuse, PT ;  /* 0x000000191a00120b */ /* 0x0c0fe40003f44200 */
[CC--:B------:R-:W-:Y:S02]  /*1190*/  @P0 FSETP.GT.AND P3, PT, |R27|.reuse, R10.reuse, PT ;  /* 0x0000000a1b00020b */ /* 0x0c0fe40003f64200 */
[----:B------:R-:W-:Y:S01]  /*11a0*/  @P1 FSEL R26, |R26|, R25, P2 ;  /* 0x000000191a1a1208 */ /* 0x000fe20001000200 */
[----:B------:R-:W-:Y:S01]  /*11b0*/  @P0 FADD R14, R16, -R22 ;  /* 0x80000016100e0221 */ /* 0x000fe20000000000 */
[----:B------:R-:W-:Y:S02]  /*11c0*/  @P0 FSEL R27, |R27|, R10, P3 ;  /* 0x0000000a1b1b0208 */ /* 0x000fe40001800200 */
[----:B------:R-:W-:-:S04]  /*11d0*/  @P1 FSETP.GT.AND P2, PT, |R21|, R26, PT ;  /* 0x0000001a1500120b */ /* 0x000fc80003f44200 */
[----:B------:R-:W-:Y:S01]  /*11e0*/  @P1 FSEL R21, |R21|, R26, P2 ;  /* 0x0000001a15151208 */ /* 0x000fe20001000200 */
[----:B------:R-:W-:Y:S01]  /*11f0*/  @!P1 IMAD.MOV.U32 R21, RZ, RZ, R25 ;  /* 0x000000ffff159224 */ /* 0x000fe200078e0019 */
[----:B------:R-:W-:-:S03]  /*1200*/  @P0 FSETP.GT.AND P2, PT, |R14|, R27, PT ;  /* 0x0000001b0e00020b */ /* 0x000fc60003f44200 */
[----:B------:R-:W1:Y:S01]  /*1210*/  F2F.F64.F32 R16, R21 ;  /* 0x0000001500107310 */ /* 0x000e620000201800 */
[----:B------:R-:W-:Y:S01]  /*1220*/  @P0 FSEL R14, |R14|, R27, P2 ;  /* 0x0000001b0e0e0208 */ /* 0x000fe20001000200 */
[----:B------:R-:W-:-:S06]  /*1230*/  @!P0 IMAD.MOV.U32 R14, RZ, RZ, R10 ;  /* 0x000000ffff0e8224 */ /* 0x000fcc00078e000a */
[----:B------:R-:W2:Y:S01]  /*1240*/  F2F.F64.F32 R14, R14 ;  /* 0x0000000e000e7310 */ /* 0x000ea20000201800 */
[----:B-1----:R-:W-:-:S08]  /*1250*/  DADD R16, R28, R16 ;  /* 0x000000001c107229 */ /* 0x002fd00000000010 */
[----:B--2---:R-:W-:-:S11]  /*1260*/  DADD R28, R16, R14 ;  /* 0x00000000101c7229 */ /* 0x004fd6000000000e */
.L_x_192:
[----:B------:R-:W-:-:S04]  /*1270*/  LOP3.LUT R10, R9, 0x1, RZ, 0xc0, !PT ;  /* 0x00000001090a7812 */ /* 0x000fc800078ec0ff */
[----:B------:R-:W-:-:S13]  /*1280*/  ISETP.NE.U32.AND P0, PT, R10, 0x1, PT ;  /* 0x000000010a00780c */ /* 0x000fda0003f05070 */
[----:B------:R-:W-:Y:S05]  /*1290*/  @P0 BRA `(.L_x_99) ;  /* 0x0000000000600947 */ /* 0x000fea0003800000 */
[C---:B------:R-:W-:Y:S01]  /*12a0*/  ISETP.NE.AND P1, PT, R20.reuse, R6, PT ;  /* 0x000000061400720c */ /* 0x040fe20003f25270 */
[----:B------:R-:W1:Y:S08]  /*12b0*/  LDC R21, c[0x0][0x3b0] ;  /* 0x0000ec00ff157b82 */ /* 0x000e700000000800 */
[----:B------:R-:W2:Y:S08]  /*12c0*/  LDC.64 R18, c[0x0][0x380] ;  /* 0x0000e000ff127b82 */ /* 0x000eb00000000a00 */
[----:B------:R-:W3:Y:S08]  /*12d0*/  LDC.64 R16, c[0x0][0x388] ;  /* 0x0000e200ff107b82 */ /* 0x000ef00000000a00 */
[----:B------:R-:W4:Y:S01]  /*12e0*/  @P1 LDC.64 R14, c[0x0][0x390] ;  /* 0x0000e400ff0e1b82 */ /* 0x000f220000000a00 */
[----:B-1----:R-:W-:-:S02]  /*12f0*/  @P1 IMAD R10, R20, R21, -R21 ;  /* 0x00000015140a1224 */ /* 0x002fc400078e0a15 */
[--C-:B------:R-:W-:Y:S02]  /*1300*/  IMAD R21, R20, R21, R3.reuse ;  /* 0x0000001514157224 */ /* 0x100fe400078e0203 */
[----:B------:R-:W-:Y:S02]  /*1310*/  @P1 IMAD.IADD R23, R10, 0x1, R3 ;  /* 0x000000010a171824 */ /* 0x000fe400078e0203 */
[----:B--2---:R-:W-:-:S06]  /*1320*/  IMAD.WIDE R18, R21, 0x4, R18 ;  /* 0x0000000415127825 */ /* 0x004fcc00078e0212 */
[----:B------:R-:W2:Y:S01]  /*1330*/  LDG.E.CONSTANT R19, desc[UR16][R18.64] ;  /* 0x0000001012137981 */ /* 0x000ea2000c1e9900 */
[----:B---3--:R-:W-:-:S06]  /*1340*/  IMAD.WIDE R16, R21, 0x4, R16 ;  /* 0x0000000415107825 */ /* 0x008fcc00078e0210 */
[----:B------:R-:W2:Y:S01]  /*1350*/  LDG.E.CONSTANT R16, desc[UR16][R16.64] ;  /* 0x0000001010107981 */ /* 0x000ea2000c1e9900 */
[----:B----4-:R-:W-:-:S06]  /*1360*/  @P1 IMAD.WIDE R14, R23, 0x4, R14 ;  /* 0x00000004170e1825 */ /* 0x010fcc00078e020e */
[----:B------:R-:W3:Y:S01]  /*1370*/  @P1 LDG.E.CONSTANT R14, desc[UR16][R14.64] ;  /* 0x000000100e0e1981 */ /* 0x000ee2000c1e9900 */
[C---:B--2---:R-:W-:Y:S01]  /*1380*/  FADD R10, R19.reuse, -R16 ;  /* 0x80000010130a7221 */ /* 0x044fe20000000000 */
[--C-:B---3--:R-:W-:Y:S01]  /*1390*/  @P1 FADD R21, R19, -R14.reuse ;  /* 0x8000000e13151221 */ /* 0x108fe20000000000 */
[----:B------:R-:W-:-:S04]  /*13a0*/  @P1 FADD R20, R16, -R14 ;  /* 0x8000000e10141221 */ /* 0x000fc80000000000 */
[----:B------:R-:W-:-:S04]  /*13b0*/  @P1 FSETP.GT.AND P0, PT, |R21|, R10, PT ;  /* 0x0000000a1500120b */ /* 0x000fc80003f04200 */
[----:B------:R-:W-:-:S04]  /*13c0*/  @P1 FSEL R21, |R21|, R10, P0 ;  /* 0x0000000a15151208 */ /* 0x000fc80000000200 */
[----:B------:R-:W-:-:S04]  /*13d0*/  @P1 FSETP.GT.AND P0, PT, |R20|, R21, PT ;  /* 0x000000151400120b */ /* 0x000fc80003f04200 */
[----:B------:R-:W-:Y:S01]  /*13e0*/  @P1 FSEL R20, |R20|, R21, P0 ;  /* 0x0000001514141208 */ /* 0x000fe20000000200 */
[----:B------:R-:W-:-:S04]  /*13f0*/  @!P1 IMAD.MOV.U32 R20, RZ, RZ, R10 ;  /* 0x000000ffff149224 */ /* 0x000fc800078e000a */
[----:B------:R-:W1:Y:S02]  /*1400*/  F2F.F64.F32 R18, R20 ;  /* 0x0000001400127310 */ /* 0x000e640000201800 */
[----:B-1----:R-:W-:-:S11]  /*1410*/  DADD R28, R28, R18 ;  /* 0x000000001c1c7229 */ /* 0x002fd60000000012 */
.L_x_99:
[----:B------:R-:W-:Y:S05]  /*1420*/  BSYNC.RECONVERGENT B1 ;  /* 0x0000000000017941 */ /* 0x000fea0003800200 */
.L_x_98:
[----:B------:R-:W1:Y:S01]  /*1430*/  MUFU.RCP64H R15, UR9 ;  /* 0x00000009000f7d08 */ /* 0x000e620008001800 */
[----:B------:R-:W-:Y:S01]  /*1440*/  IMAD.U32 R16, RZ, RZ, UR8 ;  /* 0x00000008ff107e24 */ /* 0x000fe2000f8e00ff */
[----:B------:R-:W2:Y:S01]  /*1450*/  LDCU UR4, c[0x0][0x3a8] ;  /* 0x00007500ff0477ac */ /* 0x000ea20008000800 */
[----:B------:R-:W-:Y:S01]  /*1460*/  IMAD.U32 R17, RZ, RZ, UR9 ;  /* 0x00000009ff117e24 */ /* 0x000fe2000f8e00ff */
[----:B------:R-:W-:Y:S01]  /*1470*/  FSETP.GEU.AND P2, PT, |R29|, 6.5827683646048100446e-37, PT ;  /* 0x036000001d00780b */ /* 0x000fe20003f4e200 */
[----:B------:R-:W-:Y:S01]  /*1480*/  IMAD.MOV.U32 R14, RZ, RZ, 0x1 ;  /* 0x00000001ff0e7424 */ /* 0x000fe200078e00ff */
[----:B------:R-:W-:Y:S01]  /*1490*/  BSSY.RECONVERGENT B1, `(.L_x_100) ;  /* 0x0000015000017945 */ /* 0x000fe20003800200 */
[----:B------:R-:W-:Y:S02]  /*14a0*/  IMAD.U32 R18, RZ, RZ, UR8 ;  /* 0x00000008ff127e24 */ /* 0x000fe4000f8e00ff */
[----:B------:R-:W-:Y:S02]  /*14b0*/  IMAD.U32 R19, RZ, RZ, UR9 ;  /* 0x00000009ff137e24 */ /* 0x000fe4000f8e00ff */
[----:B-1----:R-:W-:Y:S01]  /*14c0*/  DFMA R16, R14, -R16, 1 ;  /* 0x3ff000000e10742b */ /* 0x002fe20000000810 */
[----:B--2---:R-:W-:-:S07]  /*14d0*/  ISETP.NE.AND P1, PT, RZ, UR4, PT ;  /* 0x00000004ff007c0c */ /* 0x004fce000bf25270 */
[----:B------:R-:W-:-:S08]  /*14e0*/  DFMA R16, R16, R16, R16 ;  /* 0x000000101010722b */ /* 0x000fd00000000010 */
[----:B------:R-:W-:-:S08]  /*14f0*/  DFMA R14, R14, R16, R14 ;  /* 0x000000100e0e722b */ /* 0x000fd0000000000e */
[----:B------:R-:W-:-:S08]  /*1500*/  DFMA R18, R14, -R18, 1 ;  /* 0x3ff000000e12742b */ /* 0x000fd00000000812 */
[----:B------:R-:W-:-:S08]  /*1510*/  DFMA R18, R14, R18, R14 ;  /* 0x000000120e12722b */ /* 0x000fd0000000000e */
[----:B------:R-:W-:-:S08]  /*1520*/  DMUL R14, R18, R28 ;  /* 0x0000001c120e7228 */ /* 0x000fd00000000000 */
[----:B------:R-:W-:-:S08]  /*1530*/  DFMA R16, R14, -UR8, R28 ;  /* 0x800000080e107c2b */ /* 0x000fd0000800001c */
[----:B------:R-:W-:-:S10]  /*1540*/  DFMA R14, R18, R16, R14 ;  /* 0x00000010120e722b */ /* 0x000fd4000000000e */
[----:B------:R-:W-:-:S05]  /*1550*/  FFMA R10, RZ, UR9, R15 ;  /* 0x00000009ff0a7c23 */ /* 0x000fca000800000f */
[----:B------:R-:W-:-:S13]  /*1560*/  FSETP.GT.AND P0, PT, |R10|, 1.469367938527859385e-39, PT ;  /* 0x001000000a00780b */ /* 0x000fda0003f04200 */
[----:B------:R-:W-:Y:S05]  /*1570*/  @P0 BRA P2, `(.L_x_101) ;  /* 0x0000000000180947 */ /* 0x000fea0001000000 */
[----:B------:R-:W-:Y:S01]  /*1580*/  IMAD.MOV.U32 R14, RZ, RZ, R28 ;  /* 0x000000ffff0e7224 */ /* 0x000fe200078e001c */
[----:B------:R-:W-:Y:S01]  /*1590*/  MOV R10, 0x15c0 ;  /* 0x000015c0000a7802 */ /* 0x000fe20000000f00 */
[----:B------:R-:W-:-:S07]  /*15a0*/  IMAD.MOV.U32 R15, RZ, RZ, R29 ;  /* 0x000000ffff0f7224 */ /* 0x000fce00078e001d */
[----:B0-----:R-:W-:Y:S05]  /*15b0*/  CALL.REL.NOINC `($__internal_2_$__cuda_sm20_div_rn_f64_full) ;  /* 0x0000002c00447944 */ /* 0x001fea0003c00000 */
[----:B------:R-:W-:Y:S02]  /*15c0*/  IMAD.MOV.U32 R14, RZ, RZ, R16 ;  /* 0x000000ffff0e7224 */ /* 0x000fe400078e0010 */
[----:B------:R-:W-:-:S07]  /*15d0*/  IMAD.MOV.U32 R15, RZ, RZ, R17 ;  /* 0x000000ffff0f7224 */ /* 0x000fce00078e0011 */
.L_x_101:
[----:B------:R-:W-:Y:S05]  /*15e0*/  BSYNC.RECONVERGENT B1 ;  /* 0x0000000000017941 */ /* 0x000fea0003800200 */
.L_x_100:
[----:B------:R-:W-:Y:S04]  /*15f0*/  BSSY.RECONVERGENT B1, `(.L_x_102) ;  /* 0x0000156000017945 */ /* 0x000fe80003800200 */
[----:B------:R-:W-:Y:S05]  /*1600*/  @!P1 BRA `(.L_x_103) ;  /* 0x0000000800ac9947 */ /* 0x000fea0003800000 */
[----:B------:R-:W-:Y:S01]  /*1610*/  ISETP.GT.U32.AND P1, PT, R8, -0x10, PT ;  /* 0xfffffff00800780c */ /* 0x000fe20003f24070 */
[----:B------:R-:W-:Y:S01]  /*1620*/  BSSY.RECONVERGENT B2, `(.L_x_104) ;  /* 0x000004f000027945 */ /* 0x000fe20003800200 */
[----:B------:R-:W-:Y:S01]  /*1630*/  LOP3.LUT R10, R9, 0xf, RZ, 0xc0, !PT ;  /* 0x0000000f090a7812 */ /* 0x000fe200078ec0ff */
[----:B------:R-:W-:-:S03]  /*1640*/  IMAD.MOV.U32 R22, RZ, RZ, -0x800001 ;  /* 0xff7fffffff167424 */ /* 0x000fc600078e00ff */
[----:B------:R-:W-:-:S07]  /*1650*/  ISETP.NE.AND P0, PT, R10, RZ, PT ;  /* 0x000000ff0a00720c */ /* 0x000fce0003f05270 */
[----:B------:R-:W-:Y:S06]  /*1660*/  @P1 BRA `(.L_x_105) ;  /* 0x0000000400281947 */ /* 0x000fec0003800000 */
[----:B------:R-:W-:Y:S01]  /*1670*/  LOP3.LUT R18, R9, 0xfffffff0, RZ, 0xc0, !PT ;  /* 0xfffffff009127812 */ /* 0x000fe200078ec0ff */
[----:B------:R-:W-:Y:S02]  /*1680*/  IMAD.MOV.U32 R8, RZ, RZ, RZ ;  /* 0x000000ffff087224 */ /* 0x000fe400078e00ff */
[----:B------:R-:W-:-:S07]  /*1690*/  IMAD.MOV.U32 R22, RZ, RZ, -0x800001 ;  /* 0xff7fffffff167424 */ /* 0x000fce00078e00ff */
.L_x_106:
[----:B------:R-:W1:Y:S08]  /*16a0*/  LDC R19, c[0x0][0x3b0] ;  /* 0x0000ec00ff137b82 */ /* 0x000e700000000800 */
[----:B------:R-:W2:Y:S01]  /*16b0*/  LDC.64 R16, c[0x0][0x380] ;  /* 0x0000e000ff107b82 */ /* 0x000ea20000000a00 */
[----:B-1----:R-:W-:-:S04]  /*16c0*/  IMAD R21, R6, R19, R3 ;  /* 0x0000001306157224 */ /* 0x002fc800078e0203 */
[----:B--2---:R-:W-:-:S05]  /*16d0*/  IMAD.WIDE R16, R21, 0x4, R16 ;  /* 0x0000000415107825 */ /* 0x004fca00078e0210 */
[----:B------:R1:W2:Y:S02]  /*16e0*/  LDG.E.CONSTANT R25, desc[UR16][R16.64] ;  /* 0x0000001010197981 */ /* 0x0002a4000c1e9900 */
[----:B-1----:R-:W-:-:S05]  /*16f0*/  IMAD.WIDE.U32 R16, R19, 0x4, R16 ;  /* 0x0000000413107825 */ /* 0x002fca00078e0010 */
[----:B------:R1:W3:Y:S02]  /*1700*/  LDG.E.CONSTANT R21, desc[UR16][R16.64] ;  /* 0x0000001010157981 */ /* 0x0002e4000c1e9900 */
[----:B-1----:R-:W-:-:S05]  /*1710*/  IMAD.WIDE.U32 R16, R19, 0x4, R16 ;  /* 0x0000000413107825 */ /* 0x002fca00078e0010 */
[----:B------:R1:W4:Y:S02]  /*1720*/  LDG.E.CONSTANT R20, desc[UR16][R16.64] ;  /* 0x0000001010147981 */ /* 0x000324000c1e9900 */
[----:B-1----:R-:W-:-:S05]  /*1730*/  IMAD.WIDE.U32 R16, R19, 0x4, R16 ;  /* 0x0000000413107825 */ /* 0x002fca00078e0010 */
[----:B------:R1:W5:Y:S02]  /*1740*/  LDG.E.CONSTANT R24, desc[UR16][R16.64] ;  /* 0x0000001010187981 */ /* 0x000364000c1e9900 */
[----:B-1----:R-:W-:-:S05]  /*1750*/  IMAD.WIDE.U32 R16, R19, 0x4, R16 ;  /* 0x0000000413107825 */ /* 0x002fca00078e0010 */
[----:B------:R1:W5:Y:S02]  /*1760*/  LDG.E.CONSTANT R23, desc[UR16][R16.64] ;  /* 0x0000001010177981 */ /* 0x000364000c1e9900 */
[----:B-1----:R-:W-:-:S05]  /*1770*/  IMAD.WIDE.U32 R16, R19, 0x4, R16 ;  /* 0x0000000413107825 */ /* 0x002fca00078e0010 */
[----:B------:R1:W5:Y:S02]  /*1780*/  LDG.E.CONSTANT R26, desc[UR16][R16.64] ;  /* 0x00000010101a7981 */ /* 0x000364000c1e9900 */
[----:B-1----:R-:W-:Y:S01]  /*1790*/  IMAD.WIDE.U32 R16, R19, 0x4, R16 ;  /* 0x0000000413107825 */ /* 0x002fe200078e0010 */
[----:B--2---:R-:W-:-:S04]  /*17a0*/  FSETP.GT.AND P1, PT, R25, R22, PT ;  /* 0x000000161900720b */ /* 0x004fc80003f24000 */
[----:B------:R-:W-:Y:S02]  /*17b0*/  FSEL R28, R25, R22, P1 ;  /* 0x00000016191c7208 */ /* 0x000fe40000800000 */
[----:B------:R1:W2:Y:S02]  /*17c0*/  LDG.E.CONSTANT R22, desc[UR16][R16.64] ;  /* 0x0000001010167981 */ /* 0x0002a4000c1e9900 */
[----:B---3--:R-:W-:Y:S01]  /*17d0*/  FSETP.GT.AND P1, PT, R21, R28, PT ;  /* 0x0000001c1500720b */ /* 0x008fe20003f24000 */
[----:B-1----:R-:W-:-:S03]  /*17e0*/  IMAD.WIDE.U32 R16, R19, 0x4, R16 ;  /* 0x0000000413107825 */ /* 0x002fc600078e0010 */
[----:B------:R-:W-:Y:S02]  /*17f0*/  FSEL R25, R21, R28, P1 ;  /* 0x0000001c15197208 */ /* 0x000fe40000800000 */
[----:B------:R1:W3:Y:S02]  /*1800*/  LDG.E.CONSTANT R21, desc[UR16][R16.64] ;  /* 0x0000001010157981 */ /* 0x0002e4000c1e9900 */
[----:B----4-:R-:W-:Y:S01]  /*1810*/  FSETP.GT.AND P1, PT, R20, R25, PT ;  /* 0x000000191400720b */ /* 0x010fe20003f24000 */
[----:B-1----:R-:W-:-:S03]  /*1820*/  IMAD.WIDE.U32 R16, R19, 0x4, R16 ;  /* 0x0000000413107825 */ /* 0x002fc600078e0010 */
[----:B------:R-:W-:Y:S02]  /*1830*/  FSEL R25, R20, R25, P1 ;  /* 0x0000001914197208 */ /* 0x000fe40000800000 */
[----:B------:R1:W4:Y:S02]  /*1840*/  LDG.E.CONSTANT R20, desc[UR16][R16.64] ;  /* 0x0000001010147981 */ /* 0x000324000c1e9900 */
[----:B-----5:R-:W-:Y:S01]  /*1850*/  FSETP.GT.AND P1, PT, R24, R25, PT ;  /* 0x000000191800720b */ /* 0x020fe20003f24000 */
[----:B-1----:R-:W-:-:S03]  /*1860*/  IMAD.WIDE.U32 R16, R19, 0x4, R16 ;  /* 0x0000000413107825 */ /* 0x002fc600078e0010 */
[----:B------:R-:W-:Y:S02]  /*1870*/  FSEL R28, R24, R25, P1 ;  /* 0x00000019181c7208 */ /* 0x000fe40000800000 */
[----:B------:R1:W5:Y:S02]  /*1880*/  LDG.E.CONSTANT R24, desc[UR16][R16.64] ;  /* 0x0000001010187981 */ /* 0x000364000c1e9900 */
[----:B------:R-:W-:Y:S01]  /*1890*/  FSETP.GT.AND P1, PT, R23, R28, PT ;  /* 0x0000001c1700720b */ /* 0x000fe20003f24000 */
[----:B-1----:R-:W-:-:S03]  /*18a0*/  IMAD.WIDE.U32 R16, R19, 0x4, R16 ;  /* 0x0000000413107825 */ /* 0x002fc600078e0010 */
[----:B------:R-:W-:Y:S02]  /*18b0*/  FSEL R25, R23, R28, P1 ;  /* 0x0000001c17197208 */ /* 0x000fe40000800000 */
[----:B------:R1:W5:Y:S02]  /*18c0*/  LDG.E.CONSTANT R23, desc[UR16][R16.64] ;  /* 0x0000001010177981 */ /* 0x000364000c1e9900 */
[----:B------:R-:W-:Y:S01]  /*18d0*/  FSETP.GT.AND P1, PT, R26, R25, PT ;  /* 0x000000191a00720b */ /* 0x000fe20003f24000 */
[----:B-1----:R-:W-:-:S03]  /*18e0*/  IMAD.WIDE.U32 R16, R19, 0x4, R16 ;  /* 0x0000000413107825 */ /* 0x002fc600078e0010 */
[----:B------:R-:W-:Y:S02]  /*18f0*/  FSEL R27, R26, R25, P1 ;  /* 0x000000191a1b7208 */ /* 0x000fe40000800000 */
        /* <DEDUP_REMOVED lines=13> */
[----:B-1----:R-:W-:-:S05]  /*19d0*/  IMAD.WIDE.U32 R16, R19, 0x4, R16 ;  /* 0x0000000413107825 */ /* 0x002fca00078e0010 */
[----:B------:R-:W4:Y:S01]  /*19e0*/  LDG.E.CONSTANT R19, desc[UR16][R16.64] ;  /* 0x0000001010137981 */ /* 0x000f22000c1e9900 */
[-C--:B-----5:R-:W-:Y:S01]  /*19f0*/  FSETP.GT.AND P1, PT, R24, R27.reuse, PT ;  /* 0x0000001b1800720b */ /* 0x0a0fe20003f24000 */
[----:B------:R-:W-:Y:S02]  /*1a00*/  VIADD R8, R8, 0x10 ;  /* 0x0000001008087836 */ /* 0x000fe40000000000 */
[----:B------:R-:W-:Y:S01]  /*1a10*/  VIADD R6, R6, 0x10 ;  /* 0x0000001006067836 */ /* 0x000fe20000000000 */
[----:B------:R-:W-:Y:S02]  /*1a20*/  FSEL R24, R24, R27, P1 ;  /* 0x0000001b18187208 */ /* 0x000fe40000800000 */
[----:B------:R-:W-:Y:S02]  /*1a30*/  ISETP.NE.AND P2, PT, R8, R18, PT ;  /* 0x000000120800720c */ /* 0x000fe40003f45270 */
[----:B------:R-:W-:-:S04]  /*1a40*/  FSETP.GT.AND P1, PT, R23, R24, PT ;  /* 0x000000181700720b */ /* 0x000fc80003f24000 */
[----:B------:R-:W-:-:S04]  /*1a50*/  FSEL R24, R23, R24, P1 ;  /* 0x0000001817187208 */ /* 0x000fc80000800000 */
[----:B------:R-:W-:-:S04]  /*1a60*/  FSETP.GT.AND P1, PT, R25, R24, PT ;  /* 0x000000181900720b */ /* 0x000fc80003f24000 */
[----:B------:R-:W-:-:S04]  /*1a70*/  FSEL R25, R25, R24, P1 ;  /* 0x0000001819197208 */ /* 0x000fc80000800000 */
[----:B--2---:R-:W-:-:S04]  /*1a80*/  FSETP.GT.AND P1, PT, R22, R25, PT ;  /* 0x000000191600720b */ /* 0x004fc80003f24000 */
[----:B------:R-:W-:-:S04]  /*1a90*/  FSEL R22, R22, R25, P1 ;  /* 0x0000001916167208 */ /* 0x000fc80000800000 */
[----:B---3--:R-:W-:-:S04]  /*1aa0*/  FSETP.GT.AND P1, PT, R21, R22, PT ;  /* 0x000000161500720b */ /* 0x008fc80003f24000 */
[----:B------:R-:W-:-:S04]  /*1ab0*/  FSEL R21, R21, R22, P1 ;  /* 0x0000001615157208 */ /* 0x000fc80000800000 */
[----:B----4-:R-:W-:-:S04]  /*1ac0*/  FSETP.GT.AND P1, PT, R20, R21, PT ;  /* 0x000000151400720b */ /* 0x010fc80003f24000 */
[----:B------:R-:W-:-:S04]  /*1ad0*/  FSEL R20, R20, R21, P1 ;  /* 0x0000001514147208 */ /* 0x000fc80000800000 */
[----:B------:R-:W-:-:S04]  /*1ae0*/  FSETP.GT.AND P1, PT, R19, R20, PT ;  /* 0x000000141300720b */ /* 0x000fc80003f24000 */
[----:B------:R-:W-:Y:S01]  /*1af0*/  FSEL R22, R19, R20, P1 ;  /* 0x0000001413167208 */ /* 0x000fe20000800000 */
[----:B------:R-:W-:Y:S08]  /*1b00*/  @P2 BRA `(.L_x_106) ;  /* 0xfffffff800e42947 */ /* 0x000ff0000383ffff */
.L_x_105:
[----:B------:R-:W-:Y:S05]  /*1b10*/  BSYNC.RECONVERGENT B2 ;  /* 0x0000000000027941 */ /* 0x000fea0003800200 */
.L_x_104:
[----:B------:R-:W-:Y:S05]  /*1b20*/  @!P0 BRA `(.L_x_107) ;  /* 0x0000001000088947 */ /* 0x000fea0003800000 */
[----:B------:R-:W-:Y:S01]  /*1b30*/  ISETP.GE.U32.AND P1, PT, R10, 0x8, PT ;  /* 0x000000080a00780c */ /* 0x000fe20003f26070 */
[----:B------:R-:W-:Y:S01]  /*1b40*/  BSSY.RECONVERGENT B2, `(.L_x_108) ;  /* 0x0000028000027945 */ /* 0x000fe20003800200 */
[----:B------:R-:W-:-:S04]  /*1b50*/  LOP3.LUT R9, R9, 0x7, RZ, 0xc0, !PT ;  /* 0x0000000709097812 */ /* 0x000fc800078ec0ff */
[----:B------:R-:W-:-:S07]  /*1b60*/  ISETP.NE.AND P0, PT, R9, RZ, PT ;  /* 0x000000ff0900720c */ /* 0x000fce0003f05270 */
[----:B------:R-:W-:Y:S06]  /*1b70*/  @!P1 BRA `(.L_x_109) ;  /* 0x0000000000909947 */ /* 0x000fec0003800000 */
        /* <DEDUP_REMOVED lines=15> */
[----:B-1----:R-:W-:-:S05]  /*1c70*/  IMAD.WIDE.U32 R16, R19, 0x4, R16 ;  /* 0x0000000413107825 */ /* 0x002fca00078e0010 */
[----:B------:R1:W5:Y:S02]  /*1c80*/  LDG.E.CONSTANT R24, desc[UR16][R16.64] ;  /* 0x0000001010187981 */ /* 0x000364000c1e9900 */
[----:B-1----:R-:W-:-:S05]  /*1c90*/  IMAD.WIDE.U32 R16, R19, 0x4, R16 ;  /* 0x0000000413107825 */ /* 0x002fca00078e0010 */
[----:B------:R-:W5:Y:S01]  /*1ca0*/  LDG.E.CONSTANT R25, desc[UR16][R16.64] ;  /* 0x0000001010197981 */ /* 0x000f62000c1e9900 */
[----:B------:R-:W-:Y:S01]  /*1cb0*/  VIADD R6, R6, 0x8 ;  /* 0x0000000806067836 */ /* 0x000fe20000000000 */
[----:B--2---:R-:W-:-:S04]  /*1cc0*/  FSETP.GT.AND P1, PT, R8, R22, PT ;  /* 0x000000160800720b */ /* 0x004fc80003f24000 */
[----:B------:R-:W-:-:S04]  /*1cd0*/  FSEL R19, R8, R22, P1 ;  /* 0x0000001608137208 */ /* 0x000fc80000800000 */
[----:B---3--:R-:W-:-:S04]  /*1ce0*/  FSETP.GT.AND P1, PT, R10, R19, PT ;  /* 0x000000130a00720b */ /* 0x008fc80003f24000 */
[----:B------:R-:W-:-:S04]  /*1cf0*/  FSEL R19, R10, R19, P1 ;  /* 0x000000130a137208 */ /* 0x000fc80000800000 */
[----:B----4-:R-:W-:-:S04]  /*1d00*/  FSETP.GT.AND P1, PT, R18, R19, PT ;  /* 0x000000131200720b */ /* 0x010fc80003f24000 */
[----:B------:R-:W-:-:S04]  /*1d10*/  FSEL R19, R18, R19, P1 ;  /* 0x0000001312137208 */ /* 0x000fc80000800000 */
[----:B-----5:R-:W-:-:S04]  /*1d20*/  FSETP.GT.AND P1, PT, R20, R19, PT ;  /* 0x000000131400720b */ /* 0x020fc80003f24000 */
[----:B------:R-:W-:-:S04]  /*1d30*/  FSEL R20, R20, R19, P1 ;  /* 0x0000001314147208 */ /* 0x000fc80000800000 */
[----:B------:R-:W-:-:S04]  /*1d40*/  FSETP.GT.AND P1, PT, R21, R20, PT ;  /* 0x000000141500720b */ /* 0x000fc80003f24000 */
[----:B------:R-:W-:-:S04]  /*1d50*/  FSEL R20, R21, R20, P1 ;  /* 0x0000001415147208 */ /* 0x000fc80000800000 */
[----:B------:R-:W-:-:S04]  /*1d60*/  FSETP.GT.AND P1, PT, R23, R20, PT ;  /* 0x000000141700720b */ /* 0x000fc80003f24000 */
[----:B------:R-:W-:-:S04]  /*1d70*/  FSEL R23, R23, R20, P1 ;  /* 0x0000001417177208 */ /* 0x000fc80000800000 */
[----:B------:R-:W-:-:S04]  /*1d80*/  FSETP.GT.AND P1, PT, R24, R23, PT ;  /* 0x000000171800720b */ /* 0x000fc80003f24000 */
[----:B------:R-:W-:-:S04]  /*1d90*/  FSEL R22, R24, R23, P1 ;  /* 0x0000001718167208 */ /* 0x000fc80000800000 */
[----:B------:R-:W-:-:S04]  /*1da0*/  FSETP.GT.AND P1, PT, R25, R22, PT ;  /* 0x000000161900720b */ /* 0x000fc80003f24000 */
[----:B------:R-:W-:-:S09]  /*1db0*/  FSEL R22, R25, R22, P1 ;  /* 0x0000001619167208 */ /* 0x000fd20000800000 */
.L_x_109:
[----:B------:R-:W-:Y:S05]  /*1dc0*/  BSYNC.RECONVERGENT B2 ;  /* 0x0000000000027941 */ /* 0x000fea0003800200 */
.L_x_108:
[----:B------:R-:W-:Y:S05]  /*1dd0*/  @!P0 BRA `(.L_x_107) ;  /* 0x0000000c005c8947 */ /* 0x000fea0003800000 */
[----:B------:R-:W-:Y:S01]  /*1de0*/  ISETP.GE.U32.AND P1, PT, R9, 0x4, PT ;  /* 0x000000040900780c */ /* 0x000fe20003f26070 */
[----:B------:R-:W-:Y:S01]  /*1df0*/  BSSY.RECONVERGENT B2, `(.L_x_110) ;  /* 0x0000017000027945 */ /* 0x000fe20003800200 */
[----:B------:R-:W-:-:S11]  /*1e00*/  ISETP.NE.AND P0, PT, R11, RZ, PT ;  /* 0x000000ff0b00720c */ /* 0x000fd60003f05270 */
[----:B------:R-:W-:Y:S05]  /*1e10*/  @!P1 BRA `(.L_x_111) ;  /* 0x0000000000509947 */ /* 0x000fea0003800000 */
[----:B------:R-:W1:Y:S08]  /*1e20*/  LDC R19, c[0x0][0x3b0] ;  /* 0x0000ec00ff137b82 */ /* 0x000e700000000800 */
[----:B------:R-:W2:Y:S01]  /*1e30*/  LDC.64 R8, c[0x0][0x380] ;  /* 0x0000e000ff087b82 */ /* 0x000ea20000000a00 */
[----:B-1----:R-:W-:-:S04]  /*1e40*/  IMAD R21, R6, R19, R3 ;  /* 0x0000001306157224 */ /* 0x002fc800078e0203 */
[----:B--2---:R-:W-:-:S05]  /*1e50*/  IMAD.WIDE R20, R21, 0x4, R8 ;  /* 0x0000000415147825 */ /* 0x004fca00078e0208 */
[----:B------:R-:W2:Y:S01]  /*1e60*/  LDG.E.CONSTANT R23, desc[UR16][R20.64] ;  /* 0x0000001014177981 */ /* 0x000ea2000c1e9900 */
[----:B------:R-:W-:-:S05]  /*1e70*/  IMAD.WIDE.U32 R8, R19, 0x4, R20 ;  /* 0x0000000413087825 */ /* 0x000fca00078e0014 */
[----:B------:R-:W3:Y:S01]  /*1e80*/  LDG.E.CONSTANT R25, desc[UR16][R8.64] ;  /* 0x0000001008197981 */ /* 0x000ee2000c1e9900 */
[----:B------:R-:W-:-:S05]  /*1e90*/  IMAD.WIDE.U32 R16, R19, 0x4, R8 ;  /* 0x0000000413107825 */ /* 0x000fca00078e0008 */
[----:B------:R-:W4:Y:S01]  /*1ea0*/  LDG.E.CONSTANT R27, desc[UR16][R16.64] ;  /* 0x00000010101b7981 */ /* 0x000f22000c1e9900 */
[----:B------:R-:W-:-:S06]  /*1eb0*/  IMAD.WIDE.U32 R18, R19, 0x4, R16 ;  /* 0x0000000413127825 */ /* 0x000fcc00078e0010 */
        /* <DEDUP_REMOVED lines=9> */
[----:B------:R-:W-:-:S09]  /*1f50*/  FSEL R22, R19, R22, P1 ;  /* 0x0000001613167208 */ /* 0x000fd20000800000 */
.L_x_111:
[----:B------:R-:W-:Y:S05]  /*1f60*/  BSYNC.RECONVERGENT B2 ;  /* 0x0000000000027941 */ /* 0x000fea0003800200 */
.L_x_110:
[----:B------:R-:W-:Y:S05]  /*1f70*/  @!P0 BRA `(.L_x_107) ;  /* 0x0000000800f48947 */ /* 0x000fea0003800000 */
[----:B------:R-:W1:Y:S08]  /*1f80*/  LDC R19, c[0x0][0x3b0] ;  /* 0x0000ec00ff137b82 */ /* 0x000e700000000800 */
[----:B------:R-:W2:Y:S01]  /*1f90*/  LDC.64 R8, c[0x0][0x380] ;  /* 0x0000e000ff087b82 */ /* 0x000ea20000000a00 */
[----:B-1----:R-:W-:-:S04]  /*1fa0*/  IMAD R17, R6, R19, R3 ;  /* 0x0000001306117224 */ /* 0x002fc800078e0203 */
[----:B--2---:R-:W-:-:S05]  /*1fb0*/  IMAD.WIDE R8, R17, 0x4, R8 ;  /* 0x0000000411087825 */ /* 0x004fca00078e0208 */
[----:B------:R-:W2:Y:S01]  /*1fc0*/  LDG.E.CONSTANT R17, desc[UR16][R8.64] ;  /* 0x0000001008117981 */ /* 0x000ea2000c1e9900 */
[----:B------:R-:W-:Y:S02]  /*1fd0*/  ISETP.NE.AND P1, PT, R11, 0x1, PT ;  /* 0x000000010b00780c */ /* 0x000fe40003f25270 */
[----:B--2---:R-:W-:-:S04]  /*1fe0*/  FSETP.GT.AND P0, PT, R17, R22, PT ;  /* 0x000000161100720b */ /* 0x004fc80003f04000 */
[----:B------:R-:W-:-:S07]  /*1ff0*/  FSEL R22, R17, R22, P0 ;  /* 0x0000001611167208 */ /* 0x000fce0000000000 */
[----:B------:R-:W-:Y:S05]  /*2000*/  @!P1 BRA `(.L_x_107) ;  /* 0x0000000800d09947 */ /* 0x000fea0003800000 */
[----:B------:R-:W-:-:S05]  /*2010*/  IMAD.WIDE.U32 R8, R19, 0x4, R8 ;  /* 0x0000000413087825 */ /* 0x000fca00078e0008 */
[----:B------:R-:W2:Y:S01]  /*2020*/  LDG.E.CONSTANT R17, desc[UR16][R8.64] ;  /* 0x0000001008117981 */ /* 0x000ea2000c1e9900 */
[----:B------:R-:W-:Y:S02]  /*2030*/  ISETP.NE.AND P1, PT, R11, 0x2, PT ;  /* 0x000000020b00780c */ /* 0x000fe40003f25270 */
[----:B--2---:R-:W-:-:S04]  /*2040*/  FSETP.GT.AND P0, PT, R17, R22, PT ;  /* 0x000000161100720b */ /* 0x004fc80003f04000 */
[----:B------:R-:W-:-:S07]  /*2050*/  FSEL R22, R17, R22, P0 ;  /* 0x0000001611167208 */ /* 0x000fce0000000000 */
[----:B------:R-:W-:Y:S05]  /*2060*/  @!P1 BRA `(.L_x_107) ;  /* 0x0000000800b89947 */ /* 0x000fea0003800000 */
[----:B------:R-:W-:-:S06]  /*2070*/  IMAD.WIDE.U32 R8, R19, 0x4, R8 ;  /* 0x0000000413087825 */ /* 0x000fcc00078e0008 */
[----:B------:R-:W2:Y:S02]  /*2080*/  LDG.E.CONSTANT R9, desc[UR16][R8.64] ;  /* 0x0000001008097981 */ /* 0x000ea4000c1e9900 */
[----:B--2---:R-:W-:-:S04]  /*2090*/  FSETP.GT.AND P0, PT, R9, R22, PT ;  /* 0x000000160900720b */ /* 0x004fc80003f04000 */
[----:B------:R-:W-:Y:S01]  /*20a0*/  FSEL R22, R9, R22, P0 ;  /* 0x0000001609167208 */ /* 0x000fe20000000000 */
[----:B------:R-:W-:Y:S08]  /*20b0*/  BRA `(.L_x_107) ;  /* 0x0000000800a47947 */ /* 0x000ff00003800000 */
.L_x_103:
[----:B------:R-:W-:Y:S01]  /*20c0*/  ISETP.GT.U32.AND P1, PT, R8, -0x10, PT ;  /* 0xfffffff00800780c */ /* 0x000fe20003f24070 */
[----:B------:R-:W-:Y:S01]  /*20d0*/  BSSY.RECONVERGENT B2, `(.L_x_112) ;  /* 0x000004f000027945 */ /* 0x000fe20003800200 */
[----:B------:R-:W-:Y:S01]  /*20e0*/  LOP3.LUT R10, R9, 0xf, RZ, 0xc0, !PT ;  /* 0x0000000f090a7812 */ /* 0x000fe200078ec0ff */
[----:B------:R-:W-:-:S03]  /*20f0*/  IMAD.MOV.U32 R22, RZ, RZ, 0x7f7fffff ;  /* 0x7f7fffffff167424 */ /* 0x000fc600078e00ff */
[----:B------:R-:W-:-:S07]  /*2100*/  ISETP.NE.AND P0, PT, R10, RZ, PT ;  /* 0x000000ff0a00720c */ /* 0x000fce0003f05270 */
[----:B------:R-:W-:Y:S06]  /*2110*/  @P1 BRA `(.L_x_113) ;  /* 0x0000000400281947 */ /* 0x000fec0003800000 */
[----:B------:R-:W-:Y:S01]  /*2120*/  LOP3.LUT R18, R9, 0xfffffff0, RZ, 0xc0, !PT ;  /* 0xfffffff009127812 */ /* 0x000fe200078ec0ff */
[----:B------:R-:W-:Y:S02]  /*2130*/  IMAD.MOV.U32 R8, RZ, RZ, RZ ;  /* 0x000000ffff087224 */ /* 0x000fe400078e00ff */
[----:B------:R-:W-:-:S07]  /*2140*/  IMAD.MOV.U32 R22, RZ, RZ, 0x7f7fffff ;  /* 0x7f7fffffff167424 */ /* 0x000fce00078e00ff */
.L_x_114:
        /* <DEDUP_REMOVED lines=16> */
[----:B--2---:R-:W-:-:S04]  /*2250*/  FSETP.GEU.AND P1, PT, R25, R22, PT ;  /* 0x000000161900720b */ /* 0x004fc80003f2e000 */
[----:B------:R-:W-:Y:S02]  /*2260*/  FSEL R28, R25, R22, !P1 ;  /* 0x00000016191c7208 */ /* 0x000fe40004800000 */
[----:B------:R1:W2:Y:S02]  /*2270*/  LDG.E.CONSTANT R22, desc[UR16][R16.64] ;  /* 0x0000001010167981 */ /* 0x0002a4000c1e9900 */
[----:B---3--:R-:W-:Y:S01]  /*2280*/  FSETP.GEU.AND P1, PT, R21, R28, PT ;  /* 0x0000001c1500720b */ /* 0x008fe20003f2e000 */
[----:B-1----:R-:W-:-:S03]  /*2290*/  IMAD.WIDE.U32 R16, R19, 0x4, R16 ;  /* 0x0000000413107825 */ /* 0x002fc600078e0010 */
[----:B------:R-:W-:Y:S02]  /*22a0*/  FSEL R25, R21, R28, !P1 ;  /* 0x0000001c15197208 */ /* 0x000fe40004800000 */
[----:B------:R1:W3:Y:S02]  /*22b0*/  LDG.E.CONSTANT R21, desc[UR16][R16.64] ;  /* 0x0000001010157981 */ /* 0x0002e4000c1e9900 */
[----:B----4-:R-:W-:Y:S01]  /*22c0*/  FSETP.GEU.AND P1, PT, R20, R25, PT ;  /* 0x000000191400720b */ /* 0x010fe20003f2e000 */
[----:B-1----:R-:W-:-:S03]  /*22d0*/  IMAD.WIDE.U32 R16, R19, 0x4, R16 ;  /* 0x0000000413107825 */ /* 0x002fc600078e0010 */
[----:B------:R-:W-:Y:S02]  /*22e0*/  FSEL R25, R20, R25, !P1 ;  /* 0x0000001914197208 */ /* 0x000fe40004800000 */
[----:B------:R1:W4:Y:S02]  /*22f0*/  LDG.E.CONSTANT R20, desc[UR16][R16.64] ;  /* 0x0000001010147981 */ /* 0x000324000c1e9900 */
[----:B-----5:R-:W-:Y:S01]  /*2300*/  FSETP.GEU.AND P1, PT, R24, R25, PT ;  /* 0x000000191800720b */ /* 0x020fe20003f2e000 */
[----:B-1----:R-:W-:-:S03]  /*2310*/  IMAD.WIDE.U32 R16, R19, 0x4, R16 ;  /* 0x0000000413107825 */ /* 0x002fc600078e0010 */
[----:B------:R-:W-:Y:S02]  /*2320*/  FSEL R28, R24, R25, !P1 ;  /* 0x00000019181c7208 */ /* 0x000fe40004800000 */
[----:B------:R1:W5:Y:S02]  /*2330*/  LDG.E.CONSTANT R24, desc[UR16][R16.64] ;  /* 0x0000001010187981 */ /* 0x000364000c1e9900 */
[----:B------:R-:W-:Y:S01]  /*2340*/  FSETP.GEU.AND P1, PT, R23, R28, PT ;  /* 0x0000001c1700720b */ /* 0x000fe20003f2e000 */
[----:B-1----:R-:W-:-:S03]  /*2350*/  IMAD.WIDE.U32 R16, R19, 0x4, R16 ;  /* 0x0000000413107825 */ /* 0x002fc600078e0010 */
[----:B------:R-:W-:Y:S02]  /*2360*/  FSEL R25, R23, R28, !P1 ;  /* 0x0000001c17197208 */ /* 0x000fe40004800000 */
[----:B------:R1:W5:Y:S02]  /*2370*/  LDG.E.CONSTANT R23, desc[UR16][R16.64] ;  /* 0x0000001010177981 */ /* 0x000364000c1e9900 */
[----:B------:R-:W-:Y:S01]  /*2380*/  FSETP.GEU.AND P1, PT, R26, R25, PT ;  /* 0x000000191a00720b */ /* 0x000fe20003f2e000 */
[----:B-1----:R-:W-:-:S03]  /*2390*/  IMAD.WIDE.U32 R16, R19, 0x4, R16 ;  /* 0x0000000413107825 */ /* 0x002fc600078e0010 */
[----:B------:R-:W-:Y:S02]  /*23a0*/  FSEL R27, R26, R25, !P1 ;  /* 0x000000191a1b7208 */ /* 0x000fe40004800000 */
        /* <DEDUP_REMOVED lines=13> */
[----:B-1----:R-:W-:-:S05]  /*2480*/  IMAD.WIDE.U32 R16, R19, 0x4, R16 ;  /* 0x0000000413107825 */ /* 0x002fca00078e0010 */
[----:B------:R-:W4:Y:S01]  /*2490*/  LDG.E.CONSTANT R19, desc[UR16][R16.64] ;  /* 0x0000001010137981 */ /* 0x000f22000c1e9900 */
[-C--:B-----5:R-:W-:Y:S01]  /*24a0*/  FSETP.GEU.AND P1, PT, R24, R27.reuse, PT ;  /* 0x0000001b1800720b */ /* 0x0a0fe20003f2e000 */
[----:B------:R-:W-:Y:S02]  /*24b0*/  VIADD R8, R8, 0x10 ;  /* 0x0000001008087836 */ /* 0x000fe40000000000 */
[----:B------:R-:W-:Y:S01]  /*24c0*/  VIADD R6, R6, 0x10 ;  /* 0x0000001006067836 */ /* 0x000fe20000000000 */
[----:B------:R-:W-:Y:S02]  /*24d0*/  FSEL R24, R24, R27, !P1 ;  /* 0x0000001b18187208 */ /* 0x000fe40004800000 */
[----:B------:R-:W-:Y:S02]  /*24e0*/  ISETP.NE.AND P2, PT, R8, R18, PT ;  /* 0x000000120800720c */ /* 0x000fe40003f45270 */
[----:B------:R-:W-:-:S04]  /*24f0*/  FSETP.GEU.AND P1, PT, R23, R24, PT ;  /* 0x000000181700720b */ /* 0x000fc80003f2e000 */
[----:B------:R-:W-:-:S04]  /*2500*/  FSEL R24, R23, R24, !P1 ;  /* 0x0000001817187208 */ /* 0x000fc80004800000 */
[----:B------:R-:W-:-:S04]  /*2510*/  FSETP.GEU.AND P1, PT, R25, R24, PT ;  /* 0x000000181900720b */ /* 0x000fc80003f2e000 */
[----:B------:R-:W-:-:S04]  /*2520*/  FSEL R25, R25, R24, !P1 ;  /* 0x0000001819197208 */ /* 0x000fc80004800000 */
[----:B--2---:R-:W-:-:S04]  /*2530*/  FSETP.GEU.AND P1, PT, R22, R25, PT ;  /* 0x000000191600720b */ /* 0x004fc80003f2e000 */
[----:B------:R-:W-:-:S04]  /*2540*/  FSEL R22, R22, R25, !P1 ;  /* 0x0000001916167208 */ /* 0x000fc80004800000 */
[----:B---3--:R-:W-:-:S04]  /*2550*/  FSETP.GEU.AND P1, PT, R21, R22, PT ;  /* 0x000000161500720b */ /* 0x008fc80003f2e000 */
[----:B------:R-:W-:-:S04]  /*2560*/  FSEL R21, R21, R22, !P1 ;  /* 0x0000001615157208 */ /* 0x000fc80004800000 */
[----:B----4-:R-:W-:-:S04]  /*2570*/  FSETP.GEU.AND P1, PT, R20, R21, PT ;  /* 0x000000151400720b */ /* 0x010fc80003f2e000 */
[----:B------:R-:W-:-:S04]  /*2580*/  FSEL R20, R20, R21, !P1 ;  /* 0x0000001514147208 */ /* 0x000fc80004800000 */
[----:B------:R-:W-:-:S04]  /*2590*/  FSETP.GEU.AND P1, PT, R19, R20, PT ;  /* 0x000000141300720b */ /* 0x000fc80003f2e000 */
[----:B------:R-:W-:Y:S01]  /*25a0*/  FSEL R22, R19, R20, !P1 ;  /* 0x0000001413167208 */ /* 0x000fe20004800000 */
[----:B------:R-:W-:Y:S08]  /*25b0*/  @P2 BRA `(.L_x_114) ;  /* 0xfffffff800e42947 */ /* 0x000ff0000383ffff */
.L_x_113:
[----:B------:R-:W-:Y:S05]  /*25c0*/  BSYNC.RECONVERGENT B2 ;  /* 0x0000000000027941 */ /* 0x000fea0003800200 */
.L_x_112:
        /* <DEDUP_REMOVED lines=26> */
[----:B--2---:R-:W-:-:S04]  /*2770*/  FSETP.GEU.AND P1, PT, R8, R22, PT ;  /* 0x000000160800720b */ /* 0x004fc80003f2e000 */
[----:B------:R-:W-:-:S04]  /*2780*/  FSEL R19, R8, R22, !P1 ;  /* 0x0000001608137208 */ /* 0x000fc80004800000 */
[----:B---3--:R-:W-:-:S04]  /*2790*/  FSETP.GEU.AND P1, PT, R10, R19, PT ;  /* 0x000000130a00720b */ /* 0x008fc80003f2e000 */
[----:B------:R-:W-:-:S04]  /*27a0*/  FSEL R19, R10, R19, !P1 ;  /* 0x000000130a137208 */ /* 0x000fc80004800000 */
[----:B----4-:R-:W-:-:S04]  /*27b0*/  FSETP.GEU.AND P1, PT, R18, R19, PT ;  /* 0x000000131200720b */ /* 0x010fc80003f2e000 */
[----:B------:R-:W-:-:S04]  /*27c0*/  FSEL R19, R18, R19, !P1 ;  /* 0x0000001312137208 */ /* 0x000fc80004800000 */
[----:B-----5:R-:W-:-:S04]  /*27d0*/  FSETP.GEU.AND P1, PT, R20, R19, PT ;  /* 0x000000131400720b */ /* 0x020fc80003f2e000 */
[----:B------:R-:W-:-:S04]  /*27e0*/  FSEL R20, R20, R19, !P1 ;  /* 0x0000001314147208 */ /* 0x000fc80004800000 */
[----:B------:R-:W-:-:S04]  /*27f0*/  FSETP.GEU.AND P1, PT, R21, R20, PT ;  /* 0x000000141500720b */ /* 0x000fc80003f2e000 */
[----:B------:R-:W-:-:S04]  /*2800*/  FSEL R20, R21, R20, !P1 ;  /* 0x0000001415147208 */ /* 0x000fc80004800000 */
[----:B------:R-:W-:-:S04]  /*2810*/  FSETP.GEU.AND P1, PT, R23, R20, PT ;  /* 0x000000141700720b */ /* 0x000fc80003f2e000 */
[----:B------:R-:W-:-:S04]  /*2820*/  FSEL R23, R23, R20, !P1 ;  /* 0x0000001417177208 */ /* 0x000fc80004800000 */
[----:B------:R-:W-:-:S04]  /*2830*/  FSETP.GEU.AND P1, PT, R24, R23, PT ;  /* 0x000000171800720b */ /* 0x000fc80003f2e000 */
[----:B------:R-:W-:-:S04]  /*2840*/  FSEL R22, R24, R23, !P1 ;  /* 0x0000001718167208 */ /* 0x000fc80004800000 */
[----:B------:R-:W-:-:S04]  /*2850*/  FSETP.GEU.AND P1, PT, R25, R22, PT ;  /* 0x000000161900720b */ /* 0x000fc80003f2e000 */
[----:B------:R-:W-:-:S09]  /*2860*/  FSEL R22, R25, R22, !P1 ;  /* 0x0000001619167208 */ /* 0x000fd20004800000 */
.L_x_116:
[----:B------:R-:W-:Y:S05]  /*2870*/  BSYNC.RECONVERGENT B2 ;  /* 0x0000000000027941 */ /* 0x000fea0003800200 */
.L_x_115:
        /* <DEDUP_REMOVED lines=24> */
[----:B------:R-:W-:-:S09]  /*2a00*/  FSEL R22, R19, R22, !P1 ;  /* 0x0000001613167208 */ /* 0x000fd20004800000 */
.L_x_118:
[----:B------:R-:W-:Y:S05]  /*2a10*/  BSYNC.RECONVERGENT B2 ;  /* 0x0000000000027941 */ /* 0x000fea0003800200 */
.L_x_117:
[----:B------:R-:W-:Y:S05]  /*2a20*/  @!P0 BRA `(.L_x_107) ;  /* 0x0000000000488947 */ /* 0x000fea0003800000 */
[----:B------:R-:W1:Y:S08]  /*2a30*/  LDC R19, c[0x0][0x3b0] ;  /* 0x0000ec00ff137b82 */ /* 0x000e700000000800 */
[----:B------:R-:W2:Y:S01]  /*2a40*/  LDC.64 R8, c[0x0][0x388] ;  /* 0x0000e200ff087b82 */ /* 0x000ea20000000a00 */
[----:B-1----:R-:W-:-:S04]  /*2a50*/  IMAD R17, R6, R19, R3 ;  /* 0x0000001306117224 */ /* 0x002fc800078e0203 */
[----:B--2---:R-:W-:-:S05]  /*2a60*/  IMAD.WIDE R8, R17, 0x4, R8 ;  /* 0x0000000411087825 */ /* 0x004fca00078e0208 */
[----:B------:R-:W2:Y:S01]  /*2a70*/  LDG.E.CONSTANT R17, desc[UR16][R8.64] ;  /* 0x0000001008117981 */ /* 0x000ea2000c1e9900 */
[----:B------:R-:W-:Y:S02]  /*2a80*/  ISETP.NE.AND P1, PT, R11, 0x1, PT ;  /* 0x000000010b00780c */ /* 0x000fe40003f25270 */
[----:B--2---:R-:W-:-:S04]  /*2a90*/  FSETP.GEU.AND P0, PT, R17, R22, PT ;  /* 0x000000161100720b */ /* 0x004fc80003f0e000 */
[----:B------:R-:W-:-:S07]  /*2aa0*/  FSEL R22, R17, R22, !P0 ;  /* 0x0000001611167208 */ /* 0x000fce0004000000 */
[----:B------:R-:W-:Y:S05]  /*2ab0*/  @!P1 BRA `(.L_x_107) ;  /* 0x0000000000249947 */ /* 0x000fea0003800000 */
[----:B------:R-:W-:Y:S01]  /*2ac0*/  ISETP.NE.AND P1, PT, R11, 0x2, PT ;  /* 0x000000020b00780c */ /* 0x000fe20003f25270 */
[----:B------:R-:W-:-:S05]  /*2ad0*/  IMAD.WIDE.U32 R10, R19, 0x4, R8 ;  /* 0x00000004130a7825 */ /* 0x000fca00078e0008 */
[----:B------:R-:W2:Y:S07]  /*2ae0*/  LDG.E.CONSTANT R17, desc[UR16][R10.64] ;  /* 0x000000100a117981 */ /* 0x000eae000c1e9900 */
[----:B------:R-:W-:-:S06]  /*2af0*/  @P1 IMAD.WIDE.U32 R8, R19, 0x4, R10 ;  /* 0x0000000413081825 */ /* 0x000fcc00078e000a */
[----:B------:R-:W3:Y:S01]  /*2b00*/  @P1 LDG.E.CONSTANT R9, desc[UR16][R8.64] ;  /* 0x0000001008091981 */ /* 0x000ee2000c1e9900 */
[----:B--2---:R-:W-:-:S04]  /*2b10*/  FSETP.GEU.AND P0, PT, R17, R22, PT ;  /* 0x000000161100720b */ /* 0x004fc80003f0e000 */
[----:B------:R-:W-:-:S04]  /*2b20*/  FSEL R22, R17, R22, !P0 ;  /* 0x0000001611167208 */ /* 0x000fc80004000000 */
[----:B---3--:R-:W-:-:S04]  /*2b30*/  @P1 FSETP.GEU.AND P0, PT, R9, R22, PT ;  /* 0x000000160900120b */ /* 0x008fc80003f0e000 */
[----:B------:R-:W-:-:S09]  /*2b40*/  @P1 FSEL R22, R9, R22, !P0 ;  /* 0x0000001609161208 */ /* 0x000fd20004000000 */
.L_x_107:
[----:B------:R-:W-:Y:S05]  /*2b50*/  BSYNC.RECONVERGENT B1 ;  /* 0x0000000000017941 */ /* 0x000fea0003800200 */
.L_x_102:
[----:B------:R-:W1:Y:S01]  /*2b60*/  LDCU UR5, c[0x0][0x3a8] ;  /* 0x00007500ff0577ac */ /* 0x000e620008000800 */
[----:B------:R-:W2:Y:S01]  /*2b70*/  LDC.64 R8, c[0x0][0x3b8] ;  /* 0x0000ee00ff087b82 */ /* 0x000ea20000000a00 */
[----:B------:R-:W3:Y:S01]  /*2b80*/  F2F.F32.F64 R19, R14 ;  /* 0x0000000e00137310 */ /* 0x000ee20000301000 */
[----:B------:R-:W-:Y:S01]  /*2b90*/  VIADD R6, R7, 0xffffffff ;  /* 0xffffffff07067836 */ /* 0x000fe20000000000 */
[----:B------:R-:W4:Y:S01]  /*2ba0*/  LDCU.64 UR18, c[0x0][0x3b0] ;  /* 0x00007600ff1277ac */ /* 0x000f220008000a00 */
[----:B------:R-:W3:Y:S01]  /*2bb0*/  LDCU UR4, c[0x0][0x3a4] ;  /* 0x00007480ff0477ac */ /* 0x000ee20008000800 */
[----:B-1----:R-:W-:Y:S01]  /*2bc0*/  ISETP.NE.AND P0, PT, RZ, UR5, PT ;  /* 0x00000005ff007c0c */ /* 0x002fe2000bf05270 */
[----:B----4-:R-:W-:-:S04]  /*2bd0*/  IMAD R17, R6, UR18, R3 ;  /* 0x0000001206117c24 */ /* 0x010fc8000f8e0203 */
[----:B--2---:R-:W-:-:S08]  /*2be0*/  IMAD.WIDE R8, R17, 0x4, R8 ;  /* 0x0000000411087825 */ /* 0x004fd000078e0208 */
[C-C-:B---3--:R-:W-:Y:S01]  /*2bf0*/  @P0 FFMA R11, -R19.reuse, UR4, R22.reuse ;  /* 0x00000004130b0c23 */ /* 0x148fe20008000116 */
[----:B------:R-:W-:Y:S01]  /*2c00*/  @!P0 FFMA R11, R19, UR4, R22 ;  /* 0x00000004130b8c23 */ /* 0x000fe20008000016 */
[----:B------:R-:W-:-:S04]  /*2c10*/  ISETP.GE.AND P0, PT, R7, UR19, PT ;  /* 0x0000001307007c0c */ /* 0x000fc8000bf06270 */
[----:B------:R4:W-:Y:S09]  /*2c20*/  STG.E desc[UR16][R8.64], R11 ;  /* 0x0000000b08007986 */ /* 0x0009f2000c101910 */
[----:B------:R-:W-:Y:S05]  /*2c30*/  @P0 BRA `(.L_x_94) ;  /* 0x00000014008c0947 */ /* 0x000fea0003800000 */
.L_x_130:
[----:B------:R-:W1:Y:S08]  /*2c40*/  LDC R6, c[0x0][0x3b0] ;  /* 0x0000ec00ff067b82 */ /* 0x000e700000000800 */
[----:B----4-:R-:W2:Y:S08]  /*2c50*/  LDC.64 R10, c[0x0][0x380] ;  /* 0x0000e000ff0a7b82 */ /* 0x010eb00000000a00 */
[----:B------:R-:W3:Y:S08]  /*2c60*/  LDC.64 R16, c[0x0][0x388] ;  /* 0x0000e200ff107b82 */ /* 0x000ef00000000a00 */
[----:B------:R-:W4:Y:S01]  /*2c70*/  LDC.64 R18, c[0x0][0x390] ;  /* 0x0000e400ff127b82 */ /* 0x000f220000000a00 */
[----:B-1----:R-:W-:-:S02]  /*2c80*/  IMAD R20, R7, R6, -R6 ;  /* 0x0000000607147224 */ /* 0x002fc400078e0a06 */
[--C-:B------:R-:W-:Y:S02]  /*2c90*/  IMAD R8, R7, R6, R3.reuse ;  /* 0x0000000607087224 */ /* 0x100fe400078e0203 */
[----:B------:R-:W-:Y:S02]  /*2ca0*/  IMAD.IADD R9, R20, 0x1, R3 ;  /* 0x0000000114097824 */ /* 0x000fe400078e0203 */
[C---:B--2---:R-:W-:Y:S01]  /*2cb0*/  IMAD.WIDE R22, R8.reuse, 0x4, R10 ;  /* 0x0000000408167825 */ /* 0x044fe200078e020a */
[----:B------:R-:W1:Y:S05]  /*2cc0*/  LDC R28, c[0x0][0x3a0] ;  /* 0x0000e800ff1c7b82 */ /* 0x000e6a0000000800 */
[----:B------:R-:W2:Y:S01]  /*2cd0*/  LDG.E.CONSTANT R22, desc[UR16][R22.64] ;  /* 0x0000001016167981 */ /* 0x000ea2000c1e9900 */
[----:B---3--:R-:W-:-:S06]  /*2ce0*/  IMAD.WIDE R20, R8, 0x4, R16 ;  /* 0x0000000408147825 */ /* 0x008fcc00078e0210 */
[----:B------:R-:W2:Y:S01]  /*2cf0*/  LDG.E.CONSTANT R21, desc[UR16][R20.64] ;  /* 0x0000001014157981 */ /* 0x000ea2000c1e9900 */
[----:B----4-:R-:W-:-:S06]  /*2d00*/  IMAD.WIDE R18, R9, 0x4, R18 ;  /* 0x0000000409127825 */ /* 0x010fcc00078e0212 */
[----:B------:R-:W3:Y:S01]  /*2d10*/  LDG.E.CONSTANT R18, desc[UR16][R18.64] ;  /* 0x0000001012127981 */ /* 0x000ee2000c1e9900 */
[----:B------:R-:W-:Y:S01]  /*2d20*/  BSSY.RECONVERGENT B1, `(.L_x_119) ;  /* 0x0000147000017945 */ /* 0x000fe20003800200 */
[C---:B--2---:R-:W-:Y:S01]  /*2d30*/  FADD R9, R22.reuse, -R21 ;  /* 0x8000001516097221 */ /* 0x044fe20000000000 */
[--C-:B---3--:R-:W-:Y:S01]  /*2d40*/  FADD R24, R22, -R18.reuse ;  /* 0x8000001216187221 */ /* 0x108fe20000000000 */
[----:B------:R-:W-:-:S04]  /*2d50*/  FADD R26, R21, -R18 ;  /* 0x80000012151a7221 */ /* 0x000fc80000000000 */
[----:B------:R-:W-:-:S04]  /*2d60*/  FSETP.GT.AND P0, PT, |R24|, R9, PT ;  /* 0x000000091800720b */ /* 0x000fc80003f04200 */
[----:B------:R-:W-:-:S04]  /*2d70*/  FSEL R9, |R24|, R9, P0 ;  /* 0x0000000918097208 */ /* 0x000fc80000000200 */
[----:B------:R-:W-:-:S04]  /*2d80*/  FSETP.GT.AND P0, PT, |R26|, R9, PT ;  /* 0x000000091a00720b */ /* 0x000fc80003f04200 */
[----:B------:R-:W-:Y:S01]  /*2d90*/  FSEL R26, |R26|, R9, P0 ;  /* 0x000000091a1a7208 */ /* 0x000fe20000000200 */
[----:B------:R-:W-:-:S03]  /*2da0*/  VIADD R9, R7, 0x1 ;  /* 0x0000000107097836 */ /* 0x000fc60000000000 */
[----:B------:R-:W2:Y:S01]  /*2db0*/  F2F.F64.F32 R22, R26 ;  /* 0x0000001a00167310 */ /* 0x000ea20000201800 */
[----:B-1----:R-:W-:-:S05]  /*2dc0*/  IMAD.IADD R20, R9, 0x1, -R28 ;  /* 0x0000000109147824 */ /* 0x002fca00078e0a1c */
[----:B------:R-:W-:Y:S01]  /*2dd0*/  ISETP.GT.AND P0, PT, R20, R7, PT ;  /* 0x000000071400720c */ /* 0x000fe20003f04270 */
[----:B--2---:R-:W-:Y:S01]  /*2de0*/  DADD R18, R22, -R14 ;  /* 0x0000000016127229 */ /* 0x004fe2000000080e */
[----:B------:R-:W-:-:S07]  /*2df0*/  IMAD.MOV.U32 R24, RZ, RZ, R4 ;  /* 0x000000ffff187224 */ /* 0x000fce00078e0004 */
[----:B0-----:R-:W-:-:S04]  /*2e00*/  DFMA R14, R12, R18, R14 ;  /* 0x000000120c0e722b */ /* 0x001fc8000000000e */
[----:B------:R-:W-:Y:S07]  /*2e10*/  @P0 BRA `(.L_x_120) ;  /* 0x0000001000dc0947 */ /* 0x000fee0003800000 */
[----:B------:R-:W0:Y:S01]  /*2e20*/  LDCU UR4, c[0x0][0x3a8] ;  /* 0x00007500ff0477ac */ /* 0x000e220008000800 */
[----:B------:R-:W-:Y:S01]  /*2e30*/  IMAD.MOV.U32 R7, RZ, RZ, R20 ;  /* 0x000000ffff077224 */ /* 0x000fe200078e0014 */
[----:B0-----:R-:W-:-:S09]  /*2e40*/  UISETP.NE.AND UP0, UPT, UR4, URZ, UPT ;  /* 0x000000ff0400728c */ /* 0x001fd2000bf05270 */
[----:B------:R-:W-:Y:S05]  /*2e50*/  BRA.U !UP0, `(.L_x_121) ;  /* 0x0000000908687547 */ /* 0x000fea000b800000 */
[----:B------:R-:W-:Y:S01]  /*2e60*/  ISETP.GE.U32.AND P0, PT, R28, 0x10, PT ;  /* 0x000000101c00780c */ /* 0x000fe20003f06070 */
[----:B------:R-:W-:Y:S01]  /*2e70*/  UISETP.NE.AND UP1, UPT, UR10, URZ, UPT ;  /* 0x000000ff0a00728c */ /* 0x000fe2000bf25270 */
[----:B------:R-:W-:-:S11]  /*2e80*/  IMAD.MOV.U32 R24, RZ, RZ, -0x800001 ;  /* 0xff7fffffff187424 */ /* 0x000fd600078e00ff */
[----:B------:R-:W-:Y:S05]  /*2e90*/  @!P0 BRA `(.L_x_122) ;  /* 0x00000004001c8947 */ /* 0x000fea0003800000 */
[----:B------:R-:W-:Y:S01]  /*2ea0*/  IMAD.MOV.U32 R24, RZ, RZ, -0x800001 ;  /* 0xff7fffffff187424 */ /* 0x000fe200078e00ff */
[----:B------:R-:W-:-:S06]  /*2eb0*/  UMOV UR4, URZ ;  /* 0x000000ff00047c82 */ /* 0x000fcc0008000000 */
.L_x_123:
[----:B------:R-:W-:-:S04]  /*2ec0*/  IMAD R17, R7, R6, R3 ;  /* 0x0000000607117224 */ /* 0x000fc800078e0203 */
[----:B------:R-:W-:-:S05]  /*2ed0*/  IMAD.WIDE R16, R17, 0x4, R10 ;  /* 0x0000000411107825 */ /* 0x000fca00078e020a */
[----:B------:R0:W2:Y:S02]  /*2ee0*/  LDG.E.CONSTANT R25, desc[UR16][R16.64] ;  /* 0x0000001010197981 */ /* 0x0000a4000c1e9900 */
[----:B0-----:R-:W-:-:S05]  /*2ef0*/  IMAD.WIDE.U32 R16, R6, 0x4, R16 ;  /* 0x0000000406107825 */ /* 0x001fca00078e0010 */
[----:B------:R0:W3:Y:S02]  /*2f00*/  LDG.E.CONSTANT R23, desc[UR16][R16.64] ;  /* 0x0000001010177981 */ /* 0x0000e4000c1e9900 */
[----:B0-----:R-:W-:-:S05]  /*2f10*/  IMAD.WIDE.U32 R16, R6, 0x4, R16 ;  /* 0x0000000406107825 */ /* 0x001fca00078e0010 */
[----:B------:R0:W4:Y:S02]  /*2f20*/  LDG.E.CONSTANT R22, desc[UR16][R16.64] ;  /* 0x0000001010167981 */ /* 0x000124000c1e9900 */
[----:B0-----:R-:W-:-:S05]  /*2f30*/  IMAD.WIDE.U32 R16, R6, 0x4, R16 ;  /* 0x0000000406107825 */ /* 0x001fca00078e0010 */
[----:B------:R0:W5:Y:S02]  /*2f40*/  LDG.E.CONSTANT R21, desc[UR16][R16.64] ;  /* 0x0000001010157981 */ /* 0x000164000c1e9900 */
        /* <DEDUP_REMOVED lines=8> */
[----:B0-----:R-:W-:Y:S01]  /*2fd0*/  IMAD.WIDE.U32 R16, R6, 0x4, R16 ;  /* 0x0000000406107825 */ /* 0x001fe200078e0010 */
[----:B--2---:R-:W-:-:S04]  /*2fe0*/  FSETP.GT.AND P0, PT, R25, R24, PT ;  /* 0x000000181900720b */ /* 0x004fc80003f04000 */
[----:B------:R-:W-:Y:S02]  /*2ff0*/  FSEL R28, R25, R24, P0 ;  /* 0x00000018191c7208 */ /* 0x000fe40000000000 */
[----:B------:R0:W2:Y:S02]  /*3000*/  LDG.E.CONSTANT R24, desc[UR16][R16.64] ;  /* 0x0000001010187981 */ /* 0x0000a4000c1e9900 */
[----:B---3--:R-:W-:Y:S01]  /*3010*/  FSETP.GT.AND P0, PT, R23, R28, PT ;  /* 0x0000001c1700720b */ /* 0x008fe20003f04000 */
[----:B0-----:R-:W-:-:S03]  /*3020*/  IMAD.WIDE.U32 R16, R6, 0x4, R16 ;  /* 0x0000000406107825 */ /* 0x001fc600078e0010 */
[----:B------:R-:W-:Y:S02]  /*3030*/  FSEL R25, R23, R28, P0 ;  /* 0x0000001c17197208 */ /* 0x000fe40000000000 */
[----:B------:R0:W3:Y:S02]  /*3040*/  LDG.E.CONSTANT R23, desc[UR16][R16.64] ;  /* 0x0000001010177981 */ /* 0x0000e4000c1e9900 */
[----:B----4-:R-:W-:Y:S01]  /*3050*/  FSETP.GT.AND P0, PT, R22, R25, PT ;  /* 0x000000191600720b */ /* 0x010fe20003f04000 */
[----:B0-----:R-:W-:-:S03]  /*3060*/  IMAD.WIDE.U32 R16, R6, 0x4, R16 ;  /* 0x0000000406107825 */ /* 0x001fc600078e0010 */
[----:B------:R-:W-:Y:S02]  /*3070*/  FSEL R28, R22, R25, P0 ;  /* 0x00000019161c7208 */ /* 0x000fe40000000000 */
[----:B------:R0:W4:Y:S02]  /*3080*/  LDG.E.CONSTANT R22, desc[UR16][R16.64] ;  /* 0x0000001010167981 */ /* 0x000124000c1e9900 */
[----:B-----5:R-:W-:Y:S01]  /*3090*/  FSETP.GT.AND P0, PT, R21, R28, PT ;  /* 0x0000001c1500720b */ /* 0x020fe20003f04000 */
[----:B0-----:R-:W-:-:S03]  /*30a0*/  IMAD.WIDE.U32 R16, R6, 0x4, R16 ;  /* 0x0000000406107825 */ /* 0x001fc600078e0010 */
[----:B------:R-:W-:Y:S02]  /*30b0*/  FSEL R25, R21, R28, P0 ;  /* 0x0000001c15197208 */ /* 0x000fe40000000000 */
[----:B------:R0:W5:Y:S02]  /*30c0*/  LDG.E.CONSTANT R21, desc[UR16][R16.64] ;  /* 0x0000001010157981 */ /* 0x000164000c1e9900 */
[----:B------:R-:W-:Y:S01]  /*30d0*/  FSETP.GT.AND P0, PT, R20, R25, PT ;  /* 0x000000191400720b */ /* 0x000fe20003f04000 */
        /* <DEDUP_REMOVED lines=11> */
[----:B0-----:R-:W-:-:S05]  /*3190*/  IMAD.WIDE.U32 R16, R6, 0x4, R16 ;  /* 0x0000000406107825 */ /* 0x001fca00078e0010 */
[----:B------:R-:W5:Y:S01]  /*31a0*/  LDG.E.CONSTANT R25, desc[UR16][R16.64] ;  /* 0x0000001010197981 */ /* 0x000f62000c1e9900 */
[CC--:B------:R-:W-:Y:S01]  /*31b0*/  FSETP.GT.AND P0, PT, R26.reuse, R27.reuse, PT ;  /* 0x0000001b1a00720b */ /* 0x0c0fe20003f04000 */
[----:B------:R-:W-:Y:S01]  /*31c0*/  UIADD3 UR4, UPT, UPT, UR4, 0x10, URZ ;  /* 0x0000001004047890 */ /* 0x000fe2000fffe0ff */
[----:B------:R-:W-:Y:S02]  /*31d0*/  VIADD R7, R7, 0x10 ;  /* 0x0000001007077836 */ /* 0x000fe40000000000 */
[----:B------:R-:W-:Y:S01]  /*31e0*/  FSEL R27, R26, R27, P0 ;  /* 0x0000001b1a1b7208 */ /* 0x000fe20000000000 */
[----:B------:R-:W-:-:S03]  /*31f0*/  UISETP.NE.AND UP0, UPT, UR4, UR14, UPT ;  /* 0x0000000e0400728c */ /* 0x000fc6000bf05270 */
        /* <DEDUP_REMOVED lines=15> */
[----:B------:R-:W-:Y:S01]  /*32f0*/  FSEL R24, R25, R18, P0 ;  /* 0x0000001219187208 */ /* 0x000fe20000000000 */
[----:B------:R-:W-:Y:S08]  /*3300*/  BRA.U UP0, `(.L_x_123) ;  /* 0xfffffff900ec7547 */ /* 0x000ff0000b83ffff */
.L_x_122:
[----:B------:R-:W-:Y:S05]  /*3310*/  BRA.U !UP1, `(.L_x_120) ;  /* 0x0000000d099c7547 */ /* 0x000fea000b800000 */
[----:B------:R-:W-:Y:S02]  /*3320*/  UISETP.GE.U32.AND UP0, UPT, UR11, 0x7, UPT ;  /* 0x000000070b00788c */ /* 0x000fe4000bf06070 */
[----:B------:R-:W-:-:S07]  /*3330*/  UISETP.NE.AND UP1, UPT, UR12, URZ, UPT ;  /* 0x000000ff0c00728c */ /* 0x000fce000bf25270 */
[----:B------:R-:W-:Y:S05]  /*3340*/  BRA.U !UP0, `(.L_x_124) ;  /* 0x0000000108887547 */ /* 0x000fea000b800000 */
        /* <DEDUP_REMOVED lines=34> */
.L_x_124:
[----:B------:R-:W-:Y:S05]  /*3570*/  BRA.U !UP1, `(.L_x_120) ;  /* 0x0000000d09047547 */ /* 0x000fea000b800000 */
[----:B------:R-:W-:Y:S02]  /*3580*/  UISETP.GE.U32.AND UP0, UPT, UR13, 0x3, UPT ;  /* 0x000000030d00788c */ /* 0x000fe4000bf06070 */
[----:B------:R-:W-:-:S07]  /*3590*/  UISETP.NE.AND UP1, UPT, UR6, URZ, UPT ;  /* 0x000000ff0600728c */ /* 0x000fce000bf25270 */
[----:B------:R-:W-:Y:S05]  /*35a0*/  BRA.U !UP0, `(.L_x_125) ;  /* 0x0000000108487547 */ /* 0x000fea000b800000 */
[----:B------:R-:W-:-:S04]  /*35b0*/  IMAD R17, R7, R6, R3 ;  /* 0x0000000607117224 */ /* 0x000fc800078e0203 */
[----:B------:R-:W-:-:S05]  /*35c0*/  IMAD.WIDE R16, R17, 0x4, R10 ;  /* 0x0000000411107825 */ /* 0x000fca00078e020a */
        /* <DEDUP_REMOVED lines=16> */
.L_x_125:
[----:B------:R-:W-:Y:S05]  /*36d0*/  BRA.U !UP1, `(.L_x_120) ;  /* 0x0000000909ac7547 */ /* 0x000fea000b800000 */
[----:B------:R-:W-:-:S04]  /*36e0*/  IMAD R7, R7, R6, R3 ;  /* 0x0000000607077224 */ /* 0x000fc800078e0203 */
[----:B------:R-:W-:-:S05]  /*36f0*/  IMAD.WIDE R10, R7, 0x4, R10 ;  /* 0x00000004070a7825 */ /* 0x000fca00078e020a */
[----:B------:R-:W2:Y:S01]  /*3700*/  LDG.E.CONSTANT R7, desc[UR16][R10.64] ;  /* 0x000000100a077981 */ /* 0x000ea2000c1e9900 */
[----:B------:R-:W-:Y:S01]  /*3710*/  UISETP.NE.AND UP0, UPT, UR6, 0x1, UPT ;  /* 0x000000010600788c */ /* 0x000fe2000bf05270 */
[----:B--2---:R-:W-:-:S04]  /*3720*/  FSETP.GT.AND P0, PT, R7, R24, PT ;  /* 0x000000180700720b */ /* 0x004fc80003f04000 */
[----:B------:R-:W-:-:S04]  /*3730*/  FSEL R24, R7, R24, P0 ;  /* 0x0000001807187208 */ /* 0x000fc80000000000 */
[----:B------:R-:W-:Y:S05]  /*3740*/  BRA.U !UP0, `(.L_x_120) ;  /* 0x0000000908907547 */ /* 0x000fea000b800000 */
[----:B------:R-:W-:-:S05]  /*3750*/  IMAD.WIDE.U32 R10, R6, 0x4, R10 ;  /* 0x00000004060a7825 */ /* 0x000fca00078e000a */
[----:B------:R-:W2:Y:S01]  /*3760*/  LDG.E.CONSTANT R7, desc[UR16][R10.64] ;  /* 0x000000100a077981 */ /* 0x000ea2000c1e9900 */
[----:B------:R-:W-:Y:S01]  /*3770*/  UISETP.NE.AND UP0, UPT, UR6, 0x2, UPT ;  /* 0x000000020600788c */ /* 0x000fe2000bf05270 */
[----:B--2---:R-:W-:-:S04]  /*3780*/  FSETP.GT.AND P0, PT, R7, R24, PT ;  /* 0x000000180700720b */ /* 0x004fc80003f04000 */
[----:B------:R-:W-:-:S04]  /*3790*/  FSEL R24, R7, R24, P0 ;  /* 0x0000001807187208 */ /* 0x000fc80000000000 */
[----:B------:R-:W-:Y:S05]  /*37a0*/  BRA.U !UP0, `(.L_x_120) ;  /* 0x0000000908787547 */ /* 0x000fea000b800000 */
[----:B------:R-:W-:-:S06]  /*37b0*/  IMAD.WIDE.U32 R6, R6, 0x4, R10 ;  /* 0x0000000406067825 */ /* 0x000fcc00078e000a */
[----:B------:R-:W2:Y:S02]  /*37c0*/  LDG.E.CONSTANT R7, desc[UR16][R6.64] ;  /* 0x0000001006077981 */ /* 0x000ea4000c1e9900 */
[----:B--2---:R-:W-:-:S04]  /*37d0*/  FSETP.GT.AND P0, PT, R7, R24, PT ;  /* 0x000000180700720b */ /* 0x004fc80003f04000 */
[----:B------:R-:W-:Y:S01]  /*37e0*/  FSEL R24, R7, R24, P0 ;  /* 0x0000001807187208 */ /* 0x000fe20000000000 */
[----:B------:R-:W-:Y:S08]  /*37f0*/  BRA `(.L_x_120) ;  /* 0x0000000800647947 */ /* 0x000ff00003800000 */
.L_x_121:
[----:B------:R-:W-:Y:S01]  /*3800*/  ISETP.GE.U32.AND P0, PT, R28, 0x10, PT ;  /* 0x000000101c00780c */ /* 0x000fe20003f06070 */
[----:B------:R-:W-:Y:S01]  /*3810*/  UISETP.NE.AND UP1, UPT, UR10, URZ, UPT ;  /* 0x000000ff0a00728c */ /* 0x000fe2000bf25270 */
[----:B------:R-:W-:-:S11]  /*3820*/  IMAD.MOV.U32 R24, RZ, RZ, 0x7f7fffff ;  /* 0x7f7fffffff187424 */ /* 0x000fd600078e00ff */
[----:B------:R-:W-:Y:S05]  /*3830*/  @!P0 BRA `(.L_x_126) ;  /* 0x00000004001c8947 */ /* 0x000fea0003800000 */
[----:B------:R-:W-:Y:S01]  /*3840*/  IMAD.MOV.U32 R24, RZ, RZ, 0x7f7fffff ;  /* 0x7f7fffffff187424 */ /* 0x000fe200078e00ff */
[----:B------:R-:W-:-:S06]  /*3850*/  UMOV UR4, URZ ;  /* 0x000000ff00047c82 */ /* 0x000fcc0008000000 */
.L_x_127:
        /* <DEDUP_REMOVED lines=18> */
[----:B--2---:R-:W-:-:S04]  /*3980*/  FSETP.GEU.AND P0, PT, R25, R24, PT ;  /* 0x000000181900720b */ /* 0x004fc80003f0e000 */
[----:B------:R-:W-:Y:S02]  /*3990*/  FSEL R28, R25, R24, !P0 ;  /* 0x00000018191c7208 */ /* 0x000fe40004000000 */
[----:B------:R0:W2:Y:S02]  /*39a0*/  LDG.E.CONSTANT R24, desc[UR16][R18.64] ;  /* 0x0000001012187981 */ /* 0x0000a4000c1e9900 */
[----:B---3--:R-:W-:Y:S01]  /*39b0*/  FSETP.GEU.AND P0, PT, R23, R28, PT ;  /* 0x0000001c1700720b */ /* 0x008fe20003f0e000 */
[----:B0-----:R-:W-:-:S03]  /*39c0*/  IMAD.WIDE.U32 R18, R6, 0x4, R18 ;  /* 0x0000000406127825 */ /* 0x001fc600078e0012 */
[----:B------:R-:W-:Y:S02]  /*39d0*/  FSEL R25, R23, R28, !P0 ;  /* 0x0000001c17197208 */ /* 0x000fe40004000000 */
[----:B------:R0:W3:Y:S02]  /*39e0*/  LDG.E.CONSTANT R23, desc[UR16][R18.64] ;  /* 0x0000001012177981 */ /* 0x0000e4000c1e9900 */
[----:B----4-:R-:W-:Y:S01]  /*39f0*/  FSETP.GEU.AND P0, PT, R22, R25, PT ;  /* 0x000000191600720b */ /* 0x010fe20003f0e000 */
[----:B0-----:R-:W-:-:S03]  /*3a00*/  IMAD.WIDE.U32 R18, R6, 0x4, R18 ;  /* 0x0000000406127825 */ /* 0x001fc600078e0012 */
[----:B------:R-:W-:Y:S02]  /*3a10*/  FSEL R28, R22, R25, !P0 ;  /* 0x00000019161c7208 */ /* 0x000fe40004000000 */
[----:B------:R0:W4:Y:S02]  /*3a20*/  LDG.E.CONSTANT R22, desc[UR16][R18.64] ;  /* 0x0000001012167981 */ /* 0x000124000c1e9900 */
[----:B-----5:R-:W-:Y:S01]  /*3a30*/  FSETP.GEU.AND P0, PT, R21, R28, PT ;  /* 0x0000001c1500720b */ /* 0x020fe20003f0e000 */
[----:B0-----:R-:W-:-:S03]  /*3a40*/  IMAD.WIDE.U32 R18, R6, 0x4, R18 ;  /* 0x0000000406127825 */ /* 0x001fc600078e0012 */
[----:B------:R-:W-:Y:S02]  /*3a50*/  FSEL R25, R21, R28, !P0 ;  /* 0x0000001c15197208 */ /* 0x000fe40004000000 */
[----:B------:R0:W5:Y:S02]  /*3a60*/  LDG.E.CONSTANT R21, desc[UR16][R18.64] ;  /* 0x0000001012157981 */ /* 0x000164000c1e9900 */
[----:B------:R-:W-:Y:S01]  /*3a70*/  FSETP.GEU.AND P0, PT, R20, R25, PT ;  /* 0x000000191400720b */ /* 0x000fe20003f0e000 */
        /* <DEDUP_REMOVED lines=11> */
[----:B0-----:R-:W-:-:S05]  /*3b30*/  IMAD.WIDE.U32 R18, R6, 0x4, R18 ;  /* 0x0000000406127825 */ /* 0x001fca00078e0012 */
[----:B------:R-:W5:Y:S01]  /*3b40*/  LDG.E.CONSTANT R25, desc[UR16][R18.64] ;  /* 0x0000001012197981 */ /* 0x000f62000c1e9900 */
[CC--:B------:R-:W-:Y:S01]  /*3b50*/  FSETP.GEU.AND P0, PT, R26.reuse, R27.reuse, PT ;  /* 0x0000001b1a00720b */ /* 0x0c0fe20003f0e000 */
[----:B------:R-:W-:Y:S01]  /*3b60*/  UIADD3 UR4, UPT, UPT, UR4, 0x10, URZ ;  /* 0x0000001004047890 */ /* 0x000fe2000fffe0ff */
[----:B------:R-:W-:Y:S02]  /*3b70*/  VIADD R7, R7, 0x10 ;  /* 0x0000001007077836 */ /* 0x000fe40000000000 */
[----:B------:R-:W-:Y:S01]  /*3b80*/  FSEL R27, R26, R27, !P0 ;  /* 0x0000001b1a1b7208 */ /* 0x000fe20004000000 */
[----:B------:R-:W-:-:S03]  /*3b90*/  UISETP.NE.AND UP0, UPT, UR4, UR14, UPT ;  /* 0x0000000e0400728c */ /* 0x000fc6000bf05270 */
        /* <DEDUP_REMOVED lines=15> */
[----:B------:R-:W-:Y:S01]  /*3c90*/  FSEL R24, R25, R10, !P0 ;  /* 0x0000000a19187208 */ /* 0x000fe20004000000 */
[----:B------:R-:W-:Y:S08]  /*3ca0*/  BRA.U UP0, `(.L_x_127) ;  /* 0xfffffff900ec7547 */ /* 0x000ff0000b83ffff */
.L_x_126:
        /* <DEDUP_REMOVED lines=38> */
.L_x_128:
        /* <DEDUP_REMOVED lines=22> */
.L_x_129:
[----:B------:R-:W-:Y:S05]  /*4070*/  BRA.U !UP1, `(.L_x_120) ;  /* 0x0000000109447547 */ /* 0x000fea000b800000 */
[----:B------:R-:W-:-:S04]  /*4080*/  IMAD R7, R7, R6, R3 ;  /* 0x0000000607077224 */ /* 0x000fc800078e0203 */
[----:B------:R-:W-:-:S05]  /*4090*/  IMAD.WIDE R16, R7, 0x4, R16 ;  /* 0x0000000407107825 */ /* 0x000fca00078e0210 */
[----:B------:R-:W2:Y:S01]  /*40a0*/  LDG.E.CONSTANT R7, desc[UR16][R16.64] ;  /* 0x0000001010077981 */ /* 0x000ea2000c1e9900 */
[----:B------:R-:W-:Y:S01]  /*40b0*/  UISETP.NE.AND UP0, UPT, UR6, 0x1, UPT ;  /* 0x000000010600788c */ /* 0x000fe2000bf05270 */
[----:B--2---:R-:W-:-:S04]  /*40c0*/  FSETP.GEU.AND P0, PT, R7, R24, PT ;  /* 0x000000180700720b */ /* 0x004fc80003f0e000 */
[----:B------:R-:W-:-:S04]  /*40d0*/  FSEL R24, R7, R24, !P0 ;  /* 0x0000001807187208 */ /* 0x000fc80004000000 */
[----:B------:R-:W-:Y:S05]  /*40e0*/  BRA.U !UP0, `(.L_x_120) ;  /* 0x0000000108287547 */ /* 0x000fea000b800000 */
[----:B------:R-:W-:Y:S01]  /*40f0*/  UISETP.NE.AND UP0, UPT, UR6, 0x2, UPT ;  /* 0x000000020600788c */ /* 0x000fe2000bf05270 */
[----:B------:R-:W-:-:S05]  /*4100*/  IMAD.WIDE.U32 R16, R6, 0x4, R16 ;  /* 0x0000000406107825 */ /* 0x000fca00078e0010 */
[----:B------:R-:W-:Y:S01]  /*4110*/  PLOP3.LUT P1, PT, PT, PT, UP0, 0x80, 0x8 ;  /* 0x000000000008781c */ /* 0x000fe20003f2f008 */
[----:B------:R-:W2:-:S12]  /*4120*/  LDG.E.CONSTANT R11, desc[UR16][R16.64] ;  /* 0x00000010100b7981 */ /* 0x000e98000c1e9900 */
[----:B------:R-:W-:-:S06]  /*4130*/  @P1 IMAD.WIDE.U32 R6, R6, 0x4, R16 ;  /* 0x0000000406061825 */ /* 0x000fcc00078e0010 */
[----:B------:R-:W3:Y:S01]  /*4140*/  @P1 LDG.E.CONSTANT R7, desc[UR16][R6.64] ;  /* 0x0000001006071981 */ /* 0x000ee2000c1e9900 */
[----:B--2---:R-:W-:-:S04]  /*4150*/  FSETP.GEU.AND P0, PT, R11, R24, PT ;  /* 0x000000180b00720b */ /* 0x004fc80003f0e000 */
[----:B------:R-:W-:-:S04]  /*4160*/  FSEL R24, R11, R24, !P0 ;  /* 0x000000180b187208 */ /* 0x000fc80004000000 */
[----:B---3--:R-:W-:-:S04]  /*4170*/  @P1 FSETP.GEU.AND P0, PT, R7, R24, PT ;  /* 0x000000180700120b */ /* 0x008fc80003f0e000 */
[----:B------:R-:W-:-:S09]  /*4180*/  @P1 FSEL R24, R7, R24, !P0 ;  /* 0x0000001807181208 */ /* 0x000fd20004000000 */
.L_x_120:
[----:B------:R-:W-:Y:S05]  /*4190*/  BSYNC.RECONVERGENT B1 ;  /* 0x0000000000017941 */ /* 0x000fea0003800200 */
.L_x_119:
[----:B------:R-:W0:Y:S01]  /*41a0*/  LDCU UR4, c[0x0][0x3a8] ;  /* 0x00007500ff0477ac */ /* 0x000e220008000800 */
[----:B------:R-:W1:Y:S01]  /*41b0*/  LDC.64 R10, c[0x0][0x3b8] ;  /* 0x0000ee00ff0a7b82 */ /* 0x000e620000000a00 */
[----:B------:R-:W2:Y:S01]  /*41c0*/  F2F.F32.F64 R7, R14 ;  /* 0x0000000e00077310 */ /* 0x000ea20000301000 */
[----:B------:R-:W2:Y:S01]  /*41d0*/  LDCU UR5, c[0x0][0x3a4] ;  /* 0x00007480ff0577ac */ /* 0x000ea20008000800 */
[----:B0-----:R-:W-:Y:S01]  /*41e0*/  ISETP.NE.AND P0, PT, RZ, UR4, PT ;  /* 0x00000004ff007c0c */ /* 0x001fe2000bf05270 */
[----:B------:R-:W0:Y:S01]  /*41f0*/  LDCU UR4, c[0x0][0x3b4] ;  /* 0x00007680ff0477ac */ /* 0x000e220008000800 */
[----:B-1----:R-:W-:-:S11]  /*4200*/  IMAD.WIDE R10, R8, 0x4, R10 ;  /* 0x00000004080a7825 */ /* 0x002fd600078e020a */
[C-C-:B--2---:R-:W-:Y:S01]  /*4210*/  @P0 FFMA R17, -R7.reuse, UR5, R24.reuse ;  /* 0x0000000507110c23 */ /* 0x144fe20008000118 */
[----:B------:R-:W-:Y:S01]  /*4220*/  @!P0 FFMA R17, R7, UR5, R24 ;  /* 0x0000000507118c23 */ /* 0x000fe20008000018 */
[----:B------:R-:W-:-:S04]  /*4230*/  IMAD.MOV.U32 R7, RZ, RZ, R9 ;  /* 0x000000ffff077224 */ /* 0x000fc800078e0009 */
[----:B------:R1:W-:Y:S01]  /*4240*/  STG.E desc[UR16][R10.64], R17 ;  /* 0x000000110a007986 */ /* 0x0003e2000c101910 */
[----:B0-----:R-:W-:-:S13]  /*4250*/  ISETP.GE.AND P0, PT, R9, UR4, PT ;  /* 0x0000000409007c0c */ /* 0x001fda000bf06270 */
[----:B-1----:R-:W-:Y:S05]  /*4260*/  @!P0 BRA `(.L_x_130) ;  /* 0xffffffe800748947 */ /* 0x002fea000383ffff */
.L_x_94:
[----:B------:R-:W-:Y:S05]  /*4270*/  BSYNC.RECONVERGENT B0 ;  /* 0x0000000000007941 */ /* 0x000fea0003800200 */
.L_x_93:
[----:B------:R-:W5:Y:S01]  /*4280*/  LDCU UR4, c[0x0][0x3b0] ;  /* 0x00007600ff0477ac */ /* 0x000f620008000800 */
[----:B------:R-:W-:-:S05]  /*4290*/  VIADD R3, R3, UR7 ;  /* 0x0000000703037c36 */ /* 0x000fca0008000000 */
[----:B-----5:R-:W-:-:S13]  /*42a0*/  ISETP.GE.AND P0, PT, R3, UR4, PT ;  /* 0x0000000403007c0c */ /* 0x020fda000bf06270 */
[----:B------:R-:W-:Y:S05]  /*42b0*/  @!P0 BRA `(.L_x_131) ;  /* 0xffffffbc00f08947 */ /* 0x000fea000383ffff */
[----:B------:R-:W-:Y:S05]  /*42c0*/  EXIT ;  /* 0x000000000000794d */ /* 0x000fea0003800000 */
        .weak           $__internal_2_$__cuda_sm20_div_rn_f64_full
        .type           $__internal_2_$__cuda_sm20_div_rn_f64_full,@function
        .size           $__internal_2_$__cuda_sm20_div_rn_f64_full,(.L_x_196 - $__internal_2_$__cuda_sm20_div_rn_f64_full)
$__internal_2_$__cuda_sm20_div_rn_f64_full:
[----:B------:R-:W-:Y:S01]  /*42d0*/  IMAD.U32 R16, RZ, RZ, UR9 ;  /* 0x00000009ff107e24 */ /* 0x000fe2000f8e00ff */
[C---:B------:R-:W-:Y:S01]  /*42e0*/  FSETP.GEU.AND P3, PT, |R15|.reuse, 1.469367938527859385e-39, PT ;  /* 0x001000000f00780b */ /* 0x040fe20003f6e200 */
[----:B------:R-:W-:Y:S01]  /*42f0*/  ULOP3.LUT UR4, UR9, 0x800fffff, URZ, 0xc0, !UPT ;  /* 0x800fffff09047892 */ /* 0x000fe2000f8ec0ff */
[----:B------:R-:W-:Y:S01]  /*4300*/  IMAD.U32 R26, RZ, RZ, UR8 ;  /* 0x00000008ff1a7e24 */ /* 0x000fe2000f8e00ff */
[----:B------:R-:W-:Y:S01]  /*4310*/  LOP3.LUT R28, R15, 0x7ff00000, RZ, 0xc0, !PT ;  /* 0x7ff000000f1c7812 */ /* 0x000fe200078ec0ff */
[----:B------:R-:W-:Y:S01]  /*4320*/  IMAD.U32 R27, RZ, RZ, UR9 ;  /* 0x00000009ff1b7e24 */ /* 0x000fe2000f8e00ff */
[----:B------:R-:W-:Y:S01]  /*4330*/  FSETP.GEU.AND P0, PT, |R16|, 1.469367938527859385e-39, PT ;  /* 0x001000001000780b */ /* 0x000fe20003f0e200 */
[----:B------:R-:W-:Y:S01]  /*4340*/  IMAD.U32 R16, RZ, RZ, UR8 ;  /* 0x00000008ff107e24 */ /* 0x000fe2000f8e00ff */
[----:B------:R-:W-:Y:S01]  /*4350*/  ULOP3.LUT UR5, UR4, 0x3ff00000, URZ, 0xfc, !UPT ;  /* 0x3ff0000004057892 */ /* 0x000fe2000f8efcff */
[----:B------:R-:W-:Y:S01]  /*4360*/  IMAD.U32 R17, RZ, RZ, UR9 ;  /* 0x00000009ff117e24 */ /* 0x000fe2000f8e00ff */
[----:B------:R-:W-:Y:S01]  /*4370*/  BSSY.RECONVERGENT B2, `(.L_x_132) ;  /* 0x0000056000027945 */ /* 0x000fe20003800200 */
[----:B------:R-:W-:Y:S01]  /*4380*/  IMAD.MOV.U32 R26, RZ, RZ, R16 ;  /* 0x000000ffff1a7224 */ /* 0x000fe200078e0010 */
[----:B------:R-:W-:Y:S01]  /*4390*/  UMOV UR4, UR8 ;  /* 0x0000000800047c82 */ /* 0x000fe20008000000 */
[----:B------:R-:W-:Y:S01]  /*43a0*/  IMAD.MOV.U32 R29, RZ, RZ, 0x1ca00000 ;  /* 0x1ca00000ff1d7424 */ /* 0x000fe200078e00ff */
[----:B------:R-:W-:Y:S01]  /*43b0*/  @!P3 LOP3.LUT R17, R27, 0x7ff00000, RZ, 0xc0, !PT ;  /* 0x7ff000001b11b812 */ /* 0x000fe200078ec0ff */
[----:B------:R-:W-:Y:S01]  /*43c0*/  IMAD.U32 R24, RZ, RZ, UR4 ;  /* 0x00000004ff187e24 */ /* 0x000fe2000f8e00ff */
[----:B------:R-:W-:Y:S01]  /*43d0*/  ULOP3.LUT UR4, UR9, 0x7ff00000, URZ, 0xc0, !UPT ;  /* 0x7ff0000009047892 */ /* 0x000fe2000f8ec0ff */
[----:B------:R-:W-:Y:S01]  /*43e0*/  IMAD.U32 R25, RZ, RZ, UR5 ;  /* 0x00000005ff197e24 */ /* 0x000fe2000f8e00ff */
[----:B------:R-:W-:Y:S01]  /*43f0*/  @!P3 ISETP.GE.U32.AND P4, PT, R28, R17, PT ;  /* 0x000000111c00b20c */ /* 0x000fe20003f86070 */
[----:B------:R-:W-:Y:S01]  /*4400*/  @!P0 DMUL R24, R26, 8.98846567431157953865e+307 ;  /* 0x7fe000001a188828 */ /* 0x000fe20000000000 */
[----:B------:R-:W-:-:S02]  /*4410*/  IMAD.MOV.U32 R22, RZ, RZ, R14 ;  /* 0x000000ffff167224 */ /* 0x000fc400078e000e */
[----:B------:R-:W-:Y:S01]  /*4420*/  ISETP.GE.U32.AND P2, PT, R28, UR4, PT ;  /* 0x000000041c007c0c */ /* 0x000fe2000bf46070 */
[----:B------:R-:W-:Y:S01]  /*4430*/  @!P3 IMAD.MOV.U32 R16, RZ, RZ, RZ ;  /* 0x000000ffff10b224 */ /* 0x000fe200078e00ff */
[C---:B------:R-:W-:Y:S01]  /*4440*/  @!P3 SEL R17, R29.reuse, 0x63400000, !P4 ;  /* 0x634000001d11b807 */ /* 0x040fe20006000000 */
[----:B------:R-:W0:Y:S01]  /*4450*/  MUFU.RCP64H R19, R25 ;  /* 0x0000001900137308 */ /* 0x000e220000001800 */
[----:B------:R-:W-:Y:S01]  /*4460*/  SEL R23, R29, 0x63400000, !P2 ;  /* 0x634000001d177807 */ /* 0x000fe20005000000 */
[----:B------:R-:W-:Y:S01]  /*4470*/  IMAD.MOV.U32 R18, RZ, RZ, 0x1 ;  /* 0x00000001ff127424 */ /* 0x000fe200078e00ff */
[--C-:B------:R-:W-:Y:S02]  /*4480*/  @!P3 LOP3.LUT R17, R17, 0x80000000, R15.reuse, 0xf8, !PT ;  /* 0x800000001111b812 */ /* 0x100fe400078ef80f */
[----:B------:R-:W-:Y:S02]  /*4490*/  LOP3.LUT R23, R23, 0x800fffff, R15, 0xf8, !PT ;  /* 0x800fffff17177812 */ /* 0x000fe400078ef80f */
[----:B------:R-:W-:-:S06]  /*44a0*/  @!P3 LOP3.LUT R17, R17, 0x100000, RZ, 0xfc, !PT ;  /* 0x001000001111b812 */ /* 0x000fcc00078efcff */
[----:B------:R-:W-:Y:S02]  /*44b0*/  @!P3 DFMA R22, R22, 2, -R16 ;  /* 0x400000001616b82b */ /* 0x000fe40000000810 */
[----:B0-----:R-:W-:-:S08]  /*44c0*/  DFMA R16, R18, -R24, 1 ;  /* 0x3ff000001210742b */ /* 0x001fd00000000818 */
[----:B------:R-:W-:-:S08]  /*44d0*/  DFMA R16, R16, R16, R16 ;  /* 0x000000101010722b */ /* 0x000fd00000000010 */
[----:B------:R-:W-:-:S08]  /*44e0*/  DFMA R16, R18, R16, R18 ;  /* 0x000000101210722b */ /* 0x000fd00000000012 */
[----:B------:R-:W-:-:S08]  /*44f0*/  DFMA R20, R16, -R24, 1 ;  /* 0x3ff000001014742b */ /* 0x000fd00000000818 */
[----:B------:R-:W-:-:S08]  /*4500*/  DFMA R20, R16, R20, R16 ;  /* 0x000000141014722b */ /* 0x000fd00000000010 */
[----:B------:R-:W-:-:S08]  /*4510*/  DMUL R16, R20, R22 ;  /* 0x0000001614107228 */ /* 0x000fd00000000000 */
[----:B------:R-:W-:-:S08]  /*4520*/  DFMA R18, R16, -R24, R22 ;  /* 0x800000181012722b */ /* 0x000fd00000000016 */
[----:B------:R-:W-:Y:S01]  /*4530*/  DFMA R18, R20, R18, R16 ;  /* 0x000000121412722b */ /* 0x000fe20000000010 */
[----:B------:R-:W-:Y:S01]  /*4540*/  IMAD.MOV.U32 R20, RZ, RZ, R28 ;  /* 0x000000ffff147224 */ /* 0x000fe200078e001c */
[----:B------:R-:W-:Y:S01]  /*4550*/  @!P3 LOP3.LUT R20, R23, 0x7ff00000, RZ, 0xc0, !PT ;  /* 0x7ff000001714b812 */ /* 0x000fe200078ec0ff */
[----:B------:R-:W-:Y:S01]  /*4560*/  IMAD.U32 R21, RZ, RZ, UR4 ;  /* 0x00000004ff157e24 */ /* 0x000fe2000f8e00ff */
[----:B------:R-:W-:-:S03]  /*4570*/  @!P0 LOP3.LUT R21, R25, 0x7ff00000, RZ, 0xc0, !PT ;  /* 0x7ff0000019158812 */ /* 0x000fc600078ec0ff */
[----:B------:R-:W-:-:S05]  /*4580*/  VIADD R16, R20, 0xffffffff ;  /* 0xffffffff14107836 */ /* 0x000fca0000000000 */
[----:B------:R-:W-:Y:S01]  /*4590*/  ISETP.GT.U32.AND P0, PT, R16, 0x7feffffe, PT ;  /* 0x7feffffe1000780c */ /* 0x000fe20003f04070 */
[----:B------:R-:W-:-:S05]  /*45a0*/  VIADD R16, R21, 0xffffffff ;  /* 0xffffffff15107836 */ /* 0x000fca0000000000 */
[----:B------:R-:W-:-:S13]  /*45b0*/  ISETP.GT.U32.OR P0, PT, R16, 0x7feffffe, P0 ;  /* 0x7feffffe1000780c */ /* 0x000fda0000704470 */
[----:B------:R-:W-:Y:S05]  /*45c0*/  @P0 BRA `(.L_x_133) ;  /* 0x00000000006c0947 */ /* 0x000fea0003800000 */
[----:B------:R-:W-:-:S04]  /*45d0*/  LOP3.LUT R15, R27, 0x7ff00000, RZ, 0xc0, !PT ;  /* 0x7ff000001b0f7812 */ /* 0x000fc800078ec0ff */
[CC--:B------:R-:W-:Y:S02]  /*45e0*/  VIADDMNMX R14, R28.reuse, -R15.reuse, 0xb9600000, !PT ;  /* 0xb96000001c0e7446 */ /* 0x0c0fe4000780090f */
[----:B------:R-:W-:Y:S02]  /*45f0*/  ISETP.GE.U32.AND P0, PT, R28, R15, PT ;  /* 0x0000000f1c00720c */ /* 0x000fe40003f06070 */
[----:B------:R-:W-:Y:S02]  /*4600*/  VIMNMX R14, PT, PT, R14, 0x46a00000, PT ;  /* 0x46a000000e0e7848 */ /* 0x000fe40003fe0100 */
[----:B------:R-:W-:-:S05]  /*4610*/  SEL R29, R29, 0x63400000, !P0 ;  /* 0x634000001d1d7807 */ /* 0x000fca0004000000 */
[----:B------:R-:W-:Y:S02]  /*4620*/  IMAD.IADD R20, R14, 0x1, -R29 ;  /* 0x000000010e147824 */ /* 0x000fe400078e0a1d */
[----:B------:R-:W-:Y:S02]  /*4630*/  IMAD.MOV.U32 R14, RZ, RZ, RZ ;  /* 0x000000ffff0e7224 */ /* 0x000fe400078e00ff */
[----:B------:R-:W-:-:S06]  /*4640*/  VIADD R15, R20, 0x7fe00000 ;  /* 0x7fe00000140f7836 */ /* 0x000fcc0000000000 */
[----:B------:R-:W-:-:S10]  /*4650*/  DMUL R16, R18, R14 ;  /* 0x0000000e12107228 */ /* 0x000fd40000000000 */
[----:B------:R-:W-:-:S13]  /*4660*/  FSETP.GTU.AND P0, PT, |R17|, 1.469367938527859385e-39, PT ;  /* 0x001000001100780b */ /* 0x000fda0003f0c200 */
[----:B------:R-:W-:Y:S05]  /*4670*/  @P0 BRA `(.L_x_134) ;  /* 0x0000000000940947 */ /* 0x000fea0003800000 */
[----:B------:R-:W-:-:S06]  /*4680*/  DFMA R22, R18, -R24, R22 ;  /* 0x800000181216722b */ /* 0x000fcc0000000016 */
[----:B------:R-:W-:-:S04]  /*4690*/  IMAD.MOV.U32 R22, RZ, RZ, RZ ;  /* 0x000000ffff167224 */ /* 0x000fc800078e00ff */
[C---:B------:R-:W-:Y:S02]  /*46a0*/  FSETP.NEU.AND P0, PT, R23.reuse, RZ, PT ;  /* 0x000000ff1700720b */ /* 0x040fe40003f0d000 */
[----:B------:R-:W-:-:S04]  /*46b0*/  LOP3.LUT R26, R23, 0x80000000, R27, 0x48, !PT ;  /* 0x80000000171a7812 */ /* 0x000fc800078e481b */
[----:B------:R-:W-:-:S07]  /*46c0*/  LOP3.LUT R23, R26, R15, RZ, 0xfc, !PT ;  /* 0x0000000f1a177212 */ /* 0x000fce00078efcff */
[----:B------:R-:W-:Y:S05]  /*46d0*/  @!P0 BRA `(.L_x_134) ;  /* 0x00000000007c8947 */ /* 0x000fea0003800000 */
[----:B------:R-:W-:Y:S02]  /*46e0*/  IMAD.MOV R15, RZ, RZ, -R20 ;  /* 0x000000ffff0f7224 */ /* 0x000fe400078e0a14 */
[----:B------:R-:W-:-:S06]  /*46f0*/  IMAD.MOV.U32 R14, RZ, RZ, RZ ;  /* 0x000000ffff0e7224 */ /* 0x000fcc00078e00ff */
[----:B------:R-:W-:Y:S02]  /*4700*/  DFMA R14, R16, -R14, R18 ;  /* 0x8000000e100e722b */ /* 0x000fe40000000012 */
[----:B------:R-:W-:-:S04]  /*4710*/  DMUL.RP R18, R18, R22 ;  /* 0x0000001612127228 */ /* 0x000fc80000008000 */
[----:B------:R-:W-:-:S04]  /*4720*/  IADD3 R14, PT, PT, -R20, -0x43300000, RZ ;  /* 0xbcd00000140e7810 */ /* 0x000fc80007ffe1ff */
[----:B------:R-:W-:Y:S02]  /*4730*/  FSETP.NEU.AND P0, PT, |R15|, R14, PT ;  /* 0x0000000e0f00720b */ /* 0x000fe40003f0d200 */
[----:B------:R-:W-:Y:S02]  /*4740*/  LOP3.LUT R15, R19, R26, RZ, 0x3c, !PT ;  /* 0x0000001a130f7212 */ /* 0x000fe400078e3cff */
[----:B------:R-:W-:Y:S02]  /*4750*/  FSEL R16, R18, R16, !P0 ;  /* 0x0000001012107208 */ /* 0x000fe40004000000 */
[----:B------:R-:W-:Y:S01]  /*4760*/  FSEL R17, R15, R17, !P0 ;  /* 0x000000110f117208 */ /* 0x000fe20004000000 */
[----:B------:R-:W-:Y:S06]  /*4770*/  BRA `(.L_x_134) ;  /* 0x0000000000547947 */ /* 0x000fec0003800000 */
.L_x_133:
[----:B------:R-:W-:-:S14]  /*4780*/  DSETP.NAN.AND P0, PT, R14, R14, PT ;  /* 0x0000000e0e00722a */ /* 0x000fdc0003f08000 */
[----:B------:R-:W-:Y:S05]  /*4790*/  @P0 BRA `(.L_x_135) ;  /* 0x0000000000440947 */ /* 0x000fea0003800000 */
[----:B------:R-:W-:-:S14]  /*47a0*/  DSETP.NAN.AND P0, PT, R26, R26, PT ;  /* 0x0000001a1a00722a */ /* 0x000fdc0003f08000 */
[----:B------:R-:W-:Y:S05]  /*47b0*/  @P0 BRA `(.L_x_136) ;  /* 0x0000000000300947 */ /* 0x000fea0003800000 */
[----:B------:R-:W-:Y:S01]  /*47c0*/  ISETP.NE.AND P0, PT, R20, R21, PT ;  /* 0x000000151400720c */ /* 0x000fe20003f05270 */
[----:B------:R-:W-:Y:S02]  /*47d0*/  IMAD.MOV.U32 R16, RZ, RZ, 0x0 ;  /* 0x00000000ff107424 */ /* 0x000fe400078e00ff */
[----:B------:R-:W-:-:S10]  /*47e0*/  IMAD.MOV.U32 R17, RZ, RZ, -0x80000 ;  /* 0xfff80000ff117424 */ /* 0x000fd400078e00ff */
[----:B------:R-:W-:Y:S05]  /*47f0*/  @!P0 BRA `(.L_x_134) ;  /* 0x0000000000348947 */ /* 0x000fea0003800000 */
[----:B------:R-:W-:Y:S02]  /*4800*/  ISETP.NE.AND P0, PT, R20, 0x7ff00000, PT ;  /* 0x7ff000001400780c */ /* 0x000fe40003f05270 */
[----:B------:R-:W-:Y:S02]  /*4810*/  LOP3.LUT R17, R15, 0x80000000, R27, 0x48, !PT ;  /* 0x800000000f117812 */ /* 0x000fe400078e481b */
[----:B------:R-:W-:-:S13]  /*4820*/  ISETP.EQ.OR P0, PT, R21, RZ, !P0 ;  /* 0x000000ff1500720c */ /* 0x000fda0004702670 */
[----:B------:R-:W-:Y:S01]  /*4830*/  @P0 LOP3.LUT R14, R17, 0x7ff00000, RZ, 0xfc, !PT ;  /* 0x7ff00000110e0812 */ /* 0x000fe200078efcff */
[----:B------:R-:W-:Y:S02]  /*4840*/  @!P0 IMAD.MOV.U32 R16, RZ, RZ, RZ ;  /* 0x000000ffff108224 */ /* 0x000fe400078e00ff */
[----:B------:R-:W-:Y:S02]  /*4850*/  @P0 IMAD.MOV.U32 R16, RZ, RZ, RZ ;  /* 0x000000ffff100224 */ /* 0x000fe400078e00ff */
[----:B------:R-:W-:Y:S01]  /*4860*/  @P0 IMAD.MOV.U32 R17, RZ, RZ, R14 ;  /* 0x000000ffff110224 */ /* 0x000fe200078e000e */
[----:B------:R-:W-:Y:S06]  /*4870*/  BRA `(.L_x_134) ;  /* 0x0000000000147947 */ /* 0x000fec0003800000 */
.L_x_136:
[----:B------:R-:W-:Y:S01]  /*4880*/  LOP3.LUT R17, R27, 0x80000, RZ, 0xfc, !PT ;  /* 0x000800001b117812 */ /* 0x000fe200078efcff */
[----:B------:R-:W-:Y:S01]  /*4890*/  IMAD.MOV.U32 R16, RZ, RZ, R26 ;  /* 0x000000ffff107224 */ /* 0x000fe200078e001a */
[----:B------:R-:W-:Y:S06]  /*48a0*/  BRA `(.L_x_134) ;  /* 0x0000000000087947 */ /* 0x000fec0003800000 */
.L_x_135:
[----:B------:R-:W-:Y:S01]  /*48b0*/  LOP3.LUT R17, R15, 0x80000, RZ, 0xfc, !PT ;  /* 0x000800000f117812 */ /* 0x000fe200078efcff */
[----:B------:R-:W-:-:S07]  /*48c0*/  IMAD.MOV.U32 R16, RZ, RZ, R14 ;  /* 0x000000ffff107224 */ /* 0x000fce00078e000e */
.L_x_134:
[----:B------:R-:W-:Y:S05]  /*48d0*/  BSYNC.RECONVERGENT B2 ;  /* 0x0000000000027941 */ /* 0x000fea0003800200 */
.L_x_132:
[----:B------:R-:W-:Y:S02]  /*48e0*/  IMAD.MOV.U32 R14, RZ, RZ, R10 ;  /* 0x000000ffff0e7224 */ /* 0x000fe400078e000a */
[----:B------:R-:W-:-:S04]  /*48f0*/  IMAD.MOV.U32 R15, RZ, RZ, 0x0 ;  /* 0x00000000ff0f7424 */ /* 0x000fc800078e00ff */
[----:B------:R-:W-:Y:S05]  /*4900*/  RET.REL.NODEC R14 `(chande_many_series_one_param_f32) ;  /* 0xffffffb40ebc7950 */ /* 0x000fea0003c3ffff */
.L_x_137:
        /* <DEDUP_REMOVED lines=15> */
.L_x_196:


//--------------------- .text.chande_batch_from_tr_f32 --------------------------
	.section	.text.chande_batch_from_tr_f32,"ax",@progbits
	.align	128
        .global         chande_batch_from_tr_f32
        .type           chande_batch_from_tr_f32,@function
        .size           chande_batch_from_tr_f32,(.L_x_197 - chande_batch_from_tr_f32)
        .other          chande_batch_from_tr_f32,@"STO_CUDA_ENTRY STV_DEFAULT"
chande_batch_from_tr_f32:
.text.chande_batch_from_tr_f32:
[----:B------:R-:W-:Y:S01]  /*0000*/  LDC R1, c[0x0][0x37c] ;  /* 0x0000df00ff017b82 */ /* 0x000fe20000000800 */
[----:B------:R-:W0:Y:S01]  /*0010*/  S2R R3, SR_CTAID.X ;  /* 0x0000000000037919 */ /* 0x000e220000002500 */
[----:B------:R-:W0:Y:S02]  /*0020*/  LDCU UR4, c[0x0][0x3c8] ;  /* 0x00007900ff0477ac */ /* 0x000e240008000800 */
[----:B0-----:R-:W-:-:S13]  /*0030*/  ISETP.GE.AND P0, PT, R3, UR4, PT ;  /* 0x0000000403007c0c */ /* 0x001fda000bf06270 */
[----:B------:R-:W-:Y:S05]  /*0040*/  @P0 EXIT ;  /* 0x000000000000094d */ /* 0x000fea0003800000 */
[----:B------:R-:W0:Y:S01]  /*0050*/  LDC.64 R4, c[0x0][0x398] ;  /* 0x0000e600ff047b82 */ /* 0x000e220000000a00 */
[----:B------:R-:W1:Y:S07]  /*0060*/  LDCU.64 UR6, c[0x0][0x358] ;  /* 0x00006b00ff0677ac */ /* 0x000e6e0008000a00 */
[----:B------:R-:W2:Y:S08]  /*0070*/  LDC.64 R6, c[0x0][0x3b8] ;  /* 0x0000ee00ff067b82 */ /* 0x000eb00000000a00 */
[----:B------:R-:W3:Y:S01]  /*0080*/  LDC.64 R8, c[0x0][0x3c0] ;  /* 0x0000f000ff087b82 */ /* 0x000ee20000000a00 */
[----:B0-----:R-:W-:-:S07]  /*0090*/  IMAD.WIDE.U32 R4, R3, 0x4, R4 ;  /* 0x0000000403047825 */ /* 0x001fce00078e0004 */
[----:B------:R-:W0:Y:S01]  /*00a0*/  LDC.64 R14, c[0x0][0x3b0] ;  /* 0x0000ec00ff0e7b82 */ /* 0x000e220000000a00 */
[----:B-1----:R-:W4:Y:S01]  /*00b0*/  LDG.E.CONSTANT R0, desc[UR6][R4.64] ;  /* 0x0000000604007981 */ /* 0x002f22000c1e9900 */
[----:B--2---:R-:W-:-:S05]  /*00c0*/  IMAD.WIDE.U32 R6, R3, 0x4, R6 ;  /* 0x0000000403067825 */ /* 0x004fca00078e0006 */
[----:B------:R-:W3:Y:S01]  /*00d0*/  LDG.E.CONSTANT R2, desc[UR6][R6.64] ;  /* 0x0000000606027981 */ /* 0x000ee2000c1e9900 */
[----:B----4-:R-:W-:Y:S02]  /*00e0*/  ISETP.GE.AND P0, PT, R0, 0x1, PT ;  /* 0x000000010000780c */ /* 0x010fe40003f06270 */
[----:B---3--:R-:W-:-:S04]  /*00f0*/  VIMNMX R11, PT, PT, R2, R9, !PT ;  /* 0x00000009020b7248 */ /* 0x008fc80007fe0100 */
[----:B------:R-:W-:-:S13]  /*0100*/  ISETP.GE.OR P0, PT, R11, R8, !P0 ;  /* 0x000000080b00720c */ /* 0x000fda0004706670 */
[----:B0-----:R-:W-:Y:S05]  /*0110*/  @P0 EXIT ;  /* 0x000000000000094d */ /* 0x001fea0003800000 */
[----:B------:R-:W0:Y:S01]  /*0120*/  LDC.64 R12, c[0x0][0x3a0] ;  /* 0x0000e800ff0c7b82 */ /* 0x000e220000000a00 */
[----:B------:R-:W-:-:S05]  /*0130*/  IMAD.WIDE.U32 R14, R3, 0x4, R14 ;  /* 0x00000004030e7825 */ /* 0x000fca00078e000e */
[----:B------:R-:W5:Y:S02]  /*0140*/  LDG.E.CONSTANT R4, desc[UR6][R14.64] ;  /* 0x000000060e047981 */ /* 0x000f64000c1e9900 */
[----:B------:R-:W1:Y:S01]  /*0150*/  LDC.64 R6, c[0x0][0x3a8] ;  /* 0x0000ea00ff067b82 */ /* 0x000e620000000a00 */
[----:B0-----:R-:W-:-:S05]  /*0160*/  IMAD.WIDE.U32 R12, R3, 0x4, R12 ;  /* 0x00000004030c7825 */ /* 0x001fca00078e000c */
[----:B------:R-:W5:Y:S01]  /*0170*/  LDG.E.CONSTANT R5, desc[UR6][R12.64] ;  /* 0x000000060c057981 */ /* 0x000f62000c1e9900 */
[----:B-1----:R-:W-:-:S06]  /*0180*/  IMAD.WIDE.U32 R6, R3, 0x4, R6 ;  /* 0x0000000403067825 */ /* 0x002fcc00078e0006 */
[----:B------:R0:W5:Y:S02]  /*0190*/  LDG.E.CONSTANT R6, desc[UR6][R6.64] ;  /* 0x0000000606067981 */ /* 0x000164000c1e9900 */
[----:B0-----:R-:W0:Y:S01]  /*01a0*/  S2R R7, SR_TID.X ;  /* 0x0000000000077919 */ /* 0x001e220000002100 */
[----:B------:R-:W1:Y:S01]  /*01b0*/  LDCU UR4, c[0x0][0x3c4] ;  /* 0x00007880ff0477ac */ /* 0x000e620008000800 */
[----:B------:R-:W-:Y:S01]  /*01c0*/  BSSY.RECONVERGENT B0, `(.L_x_138) ;  /* 0x000000e000007945 */ /* 0x000fe20003800200 */
[----:B-1----:R-:W-:Y:S01]  /*01d0*/  IMAD.U32 R10, RZ, RZ, UR4 ;  /* 0x00000004ff0a7e24 */ /* 0x002fe2000f8e00ff */
[C---:B0-----:R-:W-:Y:S02]  /*01e0*/  ISETP.GE.AND P0, PT, R7.reuse, R8, PT ;  /* 0x000000080700720c */ /* 0x041fe40003f06270 */
[----:B------:R-:W-:-:S11]  /*01f0*/  ISETP.NE.AND P1, PT, R7, RZ, PT ;  /* 0x000000ff0700720c */ /* 0x000fd60003f25270 */
[----:B------:R-:W-:Y:S05]  /*0200*/  @P0 BRA `(.L_x_139) ;  /* 0x0000000000240947 */ /* 0x000fea0003800000 */
[----:B------:R-:W0:Y:S01]  /*0210*/  LDC R16, c[0x0][0x360] ;  /* 0x0000d800ff107b82 */ /* 0x000e220000000800 */
[----:B------:R-:W-:-:S07]  /*0220*/  IMAD.MOV.U32 R11, RZ, RZ, 0x7fc00000 ;  /* 0x7fc00000ff0b7424 */ /* 0x000fce00078e00ff */
[----:B------:R-:W1:Y:S02]  /*0230*/  LDC.64 R12, c[0x0][0x3d0] ;  /* 0x0000f400ff0c7b82 */ /* 0x000e640000000a00 */
.L_x_140:
[--C-:B--2---:R-:W-:Y:S02]  /*0240*/  IMAD R15, R3, R8, R7.reuse ;  /* 0x00000008030f7224 */ /* 0x104fe400078e0207 */
[----:B0-----:R-:W-:Y:S02]  /*0250*/  IMAD.IADD R7, R16, 0x1, R7 ;  /* 0x0000000110077824 */ /* 0x001fe400078e0207 */
[----:B-1----:R-:W-:-:S03]  /*0260*/  IMAD.WIDE R14, R15, 0x4, R12 ;  /* 0x000000040f0e7825 */ /* 0x002fc600078e020c */
[----:B------:R-:W-:Y:S02]  /*0270*/  ISETP.GE.AND P0, PT, R7, R8, PT ;  /* 0x000000080700720c */ /* 0x000fe40003f06270 */
[----:B------:R2:W-:Y:S11]  /*0280*/  STG.E desc[UR6][R14.64], R11 ;  /* 0x0000000b0e007986 */ /* 0x0005f6000c101906 */
[----:B------:R-:W-:Y:S05]  /*0290*/  @!P0 BRA `(.L_x_140) ;  /* 0xfffffffc00e88947 */ /* 0x000fea000383ffff */
.L_x_139:
[----:B------:R-:W-:Y:S05]  /*02a0*/  BSYNC.RECONVERGENT B0 ;  /* 0x0000000000007941 */ /* 0x000fea0003800200 */
.L_x_138:
[----:B------:R-:W-:Y:S06]  /*02b0*/  BAR.SYNC.DEFER_BLOCKING 0x0 ;  /* 0x0000000000007b1d */ /* 0x000fec0000010000 */
[----:B------:R-:W-:Y:S05]  /*02c0*/  @P1 EXIT ;  /* 0x000000000000194d */ /* 0x000fea0003800000 */
[----:B------:R-:W-:Y:S01]  /*02d0*/  VIADD R7, R9, 0x1 ;  /* 0x0000000109077836 */ /* 0x000fe20000000000 */
[----:B--2---:R-:W-:-:S04]  /*02e0*/  CS2R R14, SRZ ;  /* 0x00000000000e7805 */ /* 0x004fc8000001ff00 */
[----:B------:R-:W-:-:S05]  /*02f0*/  VIADDMNMX R12, R0, R9, R7, !PT ;  /* 0x00000009000c7246 */ /* 0x000fca0007800107 */
[----:B------:R-:W-:Y:S02]  /*0300*/  IMAD.IADD R8, R12, 0x1, -R9 ;  /* 0x000000010c087824 */ /* 0x000fe400078e0a09 */
[----:B------:R-:W-:-:S03]  /*0310*/  IMAD.IADD R12, R9, 0x1, -R12 ;  /* 0x00000001090c7824 */ /* 0x000fc600078e0a0c */
[----:B------:R-:W-:Y:S02]  /*0320*/  LOP3.LUT R9, R8, 0xf, RZ, 0xc0, !PT ;  /* 0x0000000f08097812 */ /* 0x000fe400078ec0ff */
[----:B------:R-:W-:Y:S02]  /*0330*/  ISETP.GT.U32.AND P0, PT, R12, -0x10, PT ;  /* 0xfffffff00c00780c */ /* 0x000fe40003f04070 */
[----:B------:R-:W-:-:S11]  /*0340*/  ISETP.NE.AND P1, PT, R9, RZ, PT ;  /* 0x000000ff0900720c */ /* 0x000fd60003f25270 */
[----:B------:R-:W-:Y:S05]  /*0350*/  @P0 BRA `(.L_x_141) ;  /* 0x0000000000e40947 */ /* 0x000fea0003800000 */
[----:B------:R-:W-:Y:S02]  /*0360*/  LOP3.LUT R7, R8, 0xfffffff0, RZ, 0xc0, !PT ;  /* 0xfffffff008077812 */ /* 0x000fe400078ec0ff */
[----:B------:R-:W-:Y:S01]  /*0370*/  CS2R R14, SRZ ;  /* 0x00000000000e7805 */ /* 0x000fe2000001ff00 */
[----:B------:R-:W-:-:S06]  /*0380*/  UMOV UR4, URZ ;  /* 0x000000ff00047c82 */ /* 0x000fcc0008000000 */
.L_x_142:
[----:B------:R-:W0:Y:S02]  /*0390*/  LDC.64 R12, c[0x0][0x390] ;  /* 0x0000e400ff0c7b82 */ /* 0x000e240000000a00 */
[----:B0-----:R-:W-:-:S05]  /*03a0*/  IMAD.WIDE R12, R10, 0x4, R12 ;  /* 0x000000040a0c7825 */ /* 0x001fca00078e020c */
[----:B------:R-:W2:Y:S04]  /*03b0*/  LDG.E.CONSTANT R26, desc[UR6][R12.64] ;  /* 0x000000060c1a7981 */ /* 0x000ea8000c1e9900 */
[----:B------:R-:W3:Y:S04]  /*03c0*/  LDG.E.CONSTANT R28, desc[UR6][R12.64+0x4] ;  /* 0x000004060c1c7981 */ /* 0x000ee8000c1e9900 */
[----:B------:R-:W4:Y:S04]  /*03d0*/  LDG.E.CONSTANT R20, desc[UR6][R12.64+0x8] ;  /* 0x000008060c147981 */ /* 0x000f28000c1e9900 */
[----:B------:R-:W4:Y:S04]  /*03e0*/  LDG.E.CONSTANT R29, desc[UR6][R12.64+0xc] ;  /* 0x00000c060c1d7981 */ /* 0x000f28000c1e9900 */
[----:B------:R-:W4:Y:S04]  /*03f0*/  LDG.E.CONSTANT R27, desc[UR6][R12.64+0x10] ;  /* 0x000010060c1b7981 */ /* 0x000f28000c1e9900 */
[----:B------:R-:W4:Y:S04]  /*0400*/  LDG.E.CONSTANT R25, desc[UR6][R12.64+0x14] ;  /* 0x000014060c197981 */ /* 0x000f28000c1e9900 */
[----:B------:R-:W4:Y:S04]  /*0410*/  LDG.E.CONSTANT R11, desc[UR6][R12.64+0x18] ;  /* 0x000018060c0b7981 */ /* 0x000f28000c1e9900 */
[----:B------:R-:W4:Y:S04]  /*0420*/  LDG.E.CONSTANT R24, desc[UR6][R12.64+0x1c] ;  /* 0x00001c060c187981 */ /* 0x000f28000c1e9900 */
[----:B------:R-:W4:Y:S04]  /*0430*/  LDG.E.CONSTANT R23, desc[UR6][R12.64+0x20] ;  /* 0x000020060c177981 */ /* 0x000f28000c1e9900 */
[----:B------:R-:W4:Y:S04]  /*0440*/  LDG.E.CONSTANT R22, desc[UR6][R12.64+0x24] ;  /* 0x000024060c167981 */ /* 0x000f28000c1e9900 */
[----:B------:R-:W4:Y:S01]  /*0450*/  LDG.E.CONSTANT R21, desc[UR6][R12.64+0x28] ;  /* 0x000028060c157981 */ /* 0x000f22000c1e9900 */
[----:B--2---:R0:W1:Y:S08]  /*0460*/  F2F.F64.F32 R18, R26 ;  /* 0x0000001a00127310 */ /* 0x0040700000201800 */
[----:B---3--:R2:W3:Y:S01]  /*0470*/  F2F.F64.F32 R16, R28 ;  /* 0x0000001c00107310 */ /* 0x0084e20000201800 */
[----:B0-----:R-:W3:Y:S01]  /*0480*/  LDG.E.CONSTANT R26, desc[UR6][R12.64+0x38] ;  /* 0x000038060c1a7981 */ /* 0x001ee2000c1e9900 */
[----:B-1----:R-:W-:-:S03]  /*0490*/  DADD R18, R18, R14 ;  /* 0x0000000012127229 */ /* 0x002fc6000000000e */
[----:B--2---:R-:W2:Y:S03]  /*04a0*/  LDG.E.CONSTANT R28, desc[UR6][R12.64+0x3c] ;  /* 0x00003c060c1c7981 */ /* 0x004ea6000c1e9900 */
[----:B----4-:R0:W1:Y:S02]  /*04b0*/  F2F.F64.F32 R14, R20 ;  /* 0x00000014000e7310 */ /* 0x0100640000201800 */
[----:B0-----:R-:W4:Y:S01]  /*04c0*/  LDG.E.CONSTANT R20, desc[UR6][R12.64+0x2c] ;  /* 0x00002c060c147981 */ /* 0x001f22000c1e9900 */
[----:B---3--:R-:W-:-:S03]  /*04d0*/  DADD R16, R18, R16 ;  /* 0x0000000012107229 */ /* 0x008fc60000000010 */
[----:B------:R-:W3:Y:S04]  /*04e0*/  LDG.E.CONSTANT R19, desc[UR6][R12.64+0x30] ;  /* 0x000030060c137981 */ /* 0x000ee8000c1e9900 */
[----:B------:R0:W2:Y:S01]  /*04f0*/  LDG.E.CONSTANT R18, desc[UR6][R12.64+0x34] ;  /* 0x000034060c127981 */ /* 0x0000a2000c1e9900 */
[----:B-1----:R-:W-:Y:S02]  /*0500*/  DADD R14, R16, R14 ;  /* 0x00000000100e7229 */ /* 0x002fe4000000000e */
[----:B------:R-:W1:Y:S06]  /*0510*/  F2F.F64.F32 R16, R29 ;  /* 0x0000001d00107310 */ /* 0x000e6c0000201800 */
[----:B-1----:R-:W-:-:S02]  /*0520*/  DADD R14, R14, R16 ;  /* 0x000000000e0e7229 */ /* 0x002fc40000000010 */
[----:B------:R-:W1:Y:S06]  /*0530*/  F2F.F64.F32 R16, R27 ;  /* 0x0000001b00107310 */ /* 0x000e6c0000201800 */
[----:B-1----:R-:W-:Y:S02]  /*0540*/  DADD R14, R14, R16 ;  /* 0x000000000e0e7229 */ /* 0x002fe40000000010 */
[----:B------:R-:W1:Y:S08]  /*0550*/  F2F.F64.F32 R16, R25 ;  /* 0x0000001900107310 */ /* 0x000e700000201800 */
[----:B0-----:R-:W0:Y:S01]  /*0560*/  F2F.F64.F32 R12, R11 ;  /* 0x0000000b000c7310 */ /* 0x001e220000201800 */
[----:B-1----:R-:W-:-:S07]  /*0570*/  DADD R14, R14, R16 ;  /* 0x000000000e0e7229 */ /* 0x002fce0000000010 */
[----:B------:R-:W1:Y:S01]  /*0580*/  F2F.F64.F32 R16, R24 ;  /* 0x0000001800107310 */ /* 0x000e620000201800 */
[----:B0-----:R-:W-:-:S07]  /*0590*/  DADD R14, R14, R12 ;  /* 0x000000000e0e7229 */ /* 0x001fce000000000c */
[----:B------:R-:W0:Y:S01]  /*05a0*/  F2F.F64.F32 R12, R23 ;  /* 0x00000017000c7310 */ /* 0x000e220000201800 */
[----:B-1----:R-:W-:-:S07]  /*05b0*/  DADD R14, R14, R16 ;  /* 0x000000000e0e7229 */ /* 0x002fce0000000010 */
[----:B------:R-:W1:Y:S01]  /*05c0*/  F2F.F64.F32 R16, R22 ;  /* 0x0000001600107310 */ /* 0x000e620000201800 */
[----:B0-----:R-:W-:-:S07]  /*05d0*/  DADD R12, R14, R12 ;  /* 0x000000000e0c7229 */ /* 0x001fce000000000c */
[----:B------:R-:W0:Y:S01]  /*05e0*/  F2F.F64.F32 R14, R21 ;  /* 0x00000015000e7310 */ /* 0x000e220000201800 */
[----:B-1----:R-:W-:-:S08]  /*05f0*/  DADD R12, R12, R16 ;  /* 0x000000000c0c7229 */ /* 0x002fd00000000010 */
[----:B0-----:R-:W-:Y:S01]  /*0600*/  DADD R12, R12, R14 ;  /* 0x000000000c0c7229 */ /* 0x001fe2000000000e */
[----:B------:R-:W-:-:S06]  /*0610*/  UIADD3 UR4, UPT, UPT, UR4, 0x10, URZ ;  /* 0x0000001004047890 */ /* 0x000fcc000fffe0ff */
[----:B------:R-:W-:Y:S01]  /*0620*/  ISETP.NE.AND P0, PT, R7, UR4, PT ;  /* 0x0000000407007c0c */ /* 0x000fe2000bf05270 */
[----:B------:R-:W-:Y:S01]  /*0630*/  VIADD R10, R10, 0x10 ;  /* 0x000000100a0a7836 */ /* 0x000fe20000000000 */
[----:B----4-:R-:W0:Y:S08]  /*0640*/  F2F.F64.F32 R16, R20 ;  /* 0x0000001400107310 */ /* 0x010e300000201800 */
[----:B---3--:R-:W1:Y:S01]  /*0650*/  F2F.F64.F32 R14, R19 ;  /* 0x00000013000e7310 */ /* 0x008e620000201800 */
[----:B0-----:R-:W-:-:S07]  /*0660*/  DADD R12, R12, R16 ;  /* 0x000000000c0c7229 */ /* 0x001fce0000000010 */
[----:B--2---:R-:W0:Y:S01]  /*0670*/  F2F.F64.F32 R16, R18 ;  /* 0x0000001200107310 */ /* 0x004e220000201800 */
[----:B-1----:R-:W-:-:S07]  /*0680*/  DADD R12, R12, R14 ;  /* 0x000000000c0c7229 */ /* 0x002fce000000000e */
[----:B------:R-:W1:Y:S01]  /*0690*/  F2F.F64.F32 R26, R26 ;  /* 0x0000001a001a7310 */ /* 0x000e620000201800 */
[----:B0-----:R-:W-:-:S07]  /*06a0*/  DADD R12, R12, R16 ;  /* 0x000000000c0c7229 */ /* 0x001fce0000000010 */
[----:B------:R-:W0:Y:S01]  /*06b0*/  F2F.F64.F32 R28, R28 ;  /* 0x0000001c001c7310 */ /* 0x000e220000201800 */
[----:B-1----:R-:W-:-:S08]  /*06c0*/  DADD R12, R12, R26 ;  /* 0x000000000c0c7229 */ /* 0x002fd0000000001a */
[----:B0-----:R-:W-:Y:S01]  /*06d0*/  DADD R14, R12, R28 ;  /* 0x000000000c0e7229 */ /* 0x001fe2000000001c */
[----:B------:R-:W-:Y:S10]  /*06e0*/  @P0 BRA `(.L_x_142) ;  /* 0xfffffffc00280947 */ /* 0x000ff4000383ffff */
.L_x_141:
[----:B------:R-:W-:Y:S01]  /*06f0*/  IMAD.MOV.U32 R7, RZ, RZ, R2 ;  /* 0x000000ffff077224 */ /* 0x000fe200078e0002 */
[----:B------:R-:W-:Y:S06]  /*0700*/  @!P1 BRA `(.L_x_143) ;  /* 0x0000000000f89947 */ /* 0x000fec0003800000 */
[----:B------:R-:W-:Y:S02]  /*0710*/  ISETP.GE.U32.AND P0, PT, R9, 0x8, PT ;  /* 0x000000080900780c */ /* 0x000fe40003f06070 */
[----:B------:R-:W-:-:S04]  /*0720*/  LOP3.LUT R2, R8, 0x7, RZ, 0xc0, !PT ;  /* 0x0000000708027812 */ /* 0x000fc800078ec0ff */
[----:B------:R-:W-:-:S07]  /*0730*/  ISETP.NE.AND P1, PT, R2, RZ, PT ;  /* 0x000000ff0200720c */ /* 0x000fce0003f25270 */
[----:B------:R-:W-:Y:S06]  /*0740*/  @!P0 BRA `(.L_x_144) ;  /* 0x00000000006c8947 */ /* 0x000fec0003800000 */
        /* <DEDUP_REMOVED lines=9> */
[----:B------:R-:W4:Y:S01]  /*07e0*/  LDG.E.CONSTANT R9, desc[UR6][R20.64+0x1c] ;  /* 0x00001c0614097981 */ /* 0x000f22000c1e9900 */
[----:B------:R-:W-:Y:S01]  /*07f0*/  VIADD R10, R10, 0x8 ;  /* 0x000000080a0a7836 */ /* 0x000fe20000000000 */
[----:B--2---:R-:W0:Y:S08]  /*0800*/  F2F.F64.F32 R16, R23 ;  /* 0x0000001700107310 */ /* 0x004e300000201800 */
[----:B---3--:R-:W1:Y:S01]  /*0810*/  F2F.F64.F32 R12, R24 ;  /* 0x00000018000c7310 */ /* 0x008e620000201800 */
[----:B0-----:R-:W-:-:S07]  /*0820*/  DADD R16, R14, R16 ;  /* 0x000000000e107229 */ /* 0x001fce0000000010 */
[----:B----4-:R-:W0:Y:S01]  /*0830*/  F2F.F64.F32 R14, R25 ;  /* 0x00000019000e7310 */ /* 0x010e220000201800 */
        /* <DEDUP_REMOVED lines=8> */
[----:B-1----:R-:W-:-:S07]  /*08c0*/  DADD R14, R16, R14 ;  /* 0x00000000100e7229 */ /* 0x002fce000000000e */
[----:B------:R-:W1:Y:S01]  /*08d0*/  F2F.F64.F32 R16, R9 ;  /* 0x0000000900107310 */ /* 0x000e620000201800 */
[----:B0-----:R-:W-:-:S08]  /*08e0*/  DADD R14, R14, R12 ;  /* 0x000000000e0e7229 */ /* 0x001fd0000000000c */
[----:B-1----:R-:W-:-:S11]  /*08f0*/  DADD R14, R14, R16 ;  /* 0x000000000e0e7229 */ /* 0x002fd60000000010 */
.L_x_144:
[----:B------:R-:W-:Y:S05]  /*0900*/  @!P1 BRA `(.L_x_143) ;  /* 0x0000000000789947 */ /* 0x000fea0003800000 */
        /* <DEDUP_REMOVED lines=17> */
[----:B0-----:R-:W-:-:S08]  /*0a20*/  DADD R14, R12, R14 ;  /* 0x000000000c0e7229 */ /* 0x001fd0000000000e */
[----:B-1----:R-:W-:-:S11]  /*0a30*/  DADD R14, R14, R18 ;  /* 0x000000000e0e7229 */ /* 0x002fd60000000012 */
.L_x_145:
[----:B------:R-:W-:Y:S05]  /*0a40*/  @!P1 BRA `(.L_x_143) ;  /* 0x0000000000289947 */ /* 0x000fea0003800000 */
[----:B------:R-:W0:Y:S01]  /*0a50*/  LDC.64 R12, c[0x0][0x390] ;  /* 0x0000e400ff0c7b82 */ /* 0x000e220000000a00 */
[----:B------:R-:W-:-:S05]  /*0a60*/  UMOV UR4, URZ ;  /* 0x000000ff00047c82 */ /* 0x000fca0008000000 */
.L_x_146:
[----:B0-----:R-:W-:-:S06]  /*0a70*/  IMAD.WIDE R16, R10, 0x4, R12 ;  /* 0x000000040a107825 */ /* 0x001fcc00078e020c */
[----:B------:R-:W2:Y:S01]  /*0a80*/  LDG.E.CONSTANT R16, desc[UR6][R16.64] ;  /* 0x0000000610107981 */ /* 0x000ea2000c1e9900 */
[----:B------:R-:W-:Y:S01]  /*0a90*/  UIADD3 UR4, UPT, UPT, UR4, 0x1, URZ ;  /* 0x0000000104047890 */ /* 0x000fe2000fffe0ff */
[----:B------:R-:W-:-:S05]  /*0aa0*/  VIADD R10, R10, 0x1 ;  /* 0x000000010a0a7836 */ /* 0x000fca0000000000 */
[----:B------:R-:W-:Y:S01]  /*0ab0*/  ISETP.NE.AND P0, PT, R8, UR4, PT ;  /* 0x0000000408007c0c */ /* 0x000fe2000bf05270 */
[----:B--2---:R-:W0:Y:S02]  /*0ac0*/  F2F.F64.F32 R18, R16 ;  /* 0x0000001000127310 */ /* 0x004e240000201800 */
[----:B0-----:R-:W-:-:S10]  /*0ad0*/  DADD R14, R18, R14 ;  /* 0x00000000120e7229 */ /* 0x001fd4000000000e */
[----:B------:R-:W-:Y:S05]  /*0ae0*/  @P0 BRA `(.L_x_146) ;  /* 0xfffffffc00e00947 */ /* 0x000fea000383ffff */
.L_x_143:
[----:B------:R-:W0:Y:S01]  /*0af0*/  I2F.F64.U32 R12, R0 ;  /* 0x00000000000c7312 */ /* 0x000e220000201800 */
[----:B------:R-:W-:Y:S01]  /*0b00*/  IMAD.MOV.U32 R8, RZ, RZ, 0x1 ;  /* 0x00000001ff087424 */ /* 0x000fe200078e00ff */
[----:B------:R-:W-:-:S06]  /*0b10*/  FSETP.GEU.AND P1, PT, |R15|, 6.5827683646048100446e-37, PT ;  /* 0x036000000f00780b */ /* 0x000fcc0003f2e200 */
[----:B0-----:R-:W0:Y:S02]  /*0b20*/  MUFU.RCP64H R9, R13 ;  /* 0x0000000d00097308 */ /* 0x001e240000001800 */
[----:B0-----:R-:W-:-:S08]  /*0b30*/  DFMA R10, -R12, R8, 1 ;  /* 0x3ff000000c0a742b */ /* 0x001fd00000000108 */
[----:B------:R-:W-:-:S08]  /*0b40*/  DFMA R10, R10, R10, R10 ;  /* 0x0000000a0a0a722b */ /* 0x000fd0000000000a */
[----:B------:R-:W-:-:S08]  /*0b50*/  DFMA R10, R8, R10, R8 ;  /* 0x0000000a080a722b */ /* 0x000fd00000000008 */
[----:B------:R-:W-:-:S08]  /*0b60*/  DFMA R8, -R12, R10, 1 ;  /* 0x3ff000000c08742b */ /* 0x000fd0000000010a */
[----:B------:R-:W-:-:S08]  /*0b70*/  DFMA R8, R10, R8, R10 ;  /* 0x000000080a08722b */ /* 0x000fd0000000000a */
[----:B------:R-:W-:-:S08]  /*0b80*/  DMUL R10, R8, R14 ;  /* 0x0000000e080a7228 */ /* 0x000fd00000000000 */
[----:B------:R-:W-:-:S08]  /*0b90*/  DFMA R16, -R12, R10, R14 ;  /* 0x0000000a0c10722b */ /* 0x000fd0000000010e */
[----:B------:R-:W-:-:S10]  /*0ba0*/  DFMA R8, R8, R16, R10 ;  /* 0x000000100808722b */ /* 0x000fd4000000000a */
[----:B------:R-:W-:-:S05]  /*0bb0*/  FFMA R2, RZ, R13, R9 ;  /* 0x0000000dff027223 */ /* 0x000fca0000000009 */
[----:B------:R-:W-:-:S13]  /*0bc0*/  FSETP.GT.AND P0, PT, |R2|, 1.469367938527859385e-39, PT ;  /* 0x001000000200780b */ /* 0x000fda0003f04200 */
[----:B------:R-:W-:Y:S05]  /*0bd0*/  @P0 BRA P1, `(.L_x_147) ;  /* 0x0000000000080947 */ /* 0x000fea0000800000 */
[----:B------:R-:W-:-:S07]  /*0be0*/  MOV R24, 0xc00 ;  /* 0x00000c0000187802 */ /* 0x000fce0000000f00 */
[----:B-----5:R-:W-:Y:S05]  /*0bf0*/  CALL.REL.NOINC `($__internal_3_$__cuda_sm20_div_rn_f64_full) ;  /* 0x0000001400047944 */ /* 0x020fea0003c00000 */
.L_x_147:
[----:B------:R-:W-:Y:S01]  /*0c00*/  IADD3 R15, PT, PT, R7, 0x1, -R0 ;  /* 0x00000001070f7810 */ /* 0x000fe20007ffe800 */
[----:B------:R-:W-:Y:S01]  /*0c10*/  IMAD.MOV.U32 R2, RZ, RZ, 0x7f7fffff ;  /* 0x7f7fffffff027424 */ /* 0x000fe200078e00ff */
[----:B-----5:R-:W-:Y:S02]  /*0c20*/  ISETP.NE.AND P0, PT, R6, RZ, PT ;  /* 0x000000ff0600720c */ /* 0x020fe40003f05270 */
[----:B------:R-:W-:Y:S02]  /*0c30*/  ISETP.GT.AND P1, PT, R15, R7, PT ;  /* 0x000000070f00720c */ /* 0x000fe40003f24270 */
[----:B------:R-:W-:-:S05]  /*0c40*/  FSEL R2, R2, -3.40282346638528859812e+38, !P0 ;  /* 0xff7fffff02027808 */ /* 0x000fca0004000000 */
[----:B------:R-:W-:-:S06]  /*0c50*/  IMAD.MOV.U32 R14, RZ, RZ, R2 ;  /* 0x000000ffff0e7224 */ /* 0x000fcc00078e0002 */
[----:B------:R-:W-:Y:S05]  /*0c60*/  @P1 BRA `(.L_x_148) ;  /* 0x0000000800201947 */ /* 0x000fea0003800000 */
[C---:B------:R-:W-:Y:S01]  /*0c70*/  VIADD R10, R0.reuse, 0xffffffff ;  /* 0xffffffff000a7836 */ /* 0x040fe20000000000 */
[----:B------:R-:W-:Y:S01]  /*0c80*/  LOP3.LUT R24, R0, 0x7, RZ, 0xc0, !PT ;  /* 0x0000000700187812 */ /* 0x000fe200078ec0ff */
[----:B------:R-:W-:-:S03]  /*0c90*/  IMAD.MOV.U32 R14, RZ, RZ, R2 ;  /* 0x000000ffff0e7224 */ /* 0x000fc600078e0002 */
[----:B------:R-:W-:Y:S02]  /*0ca0*/  ISETP.GE.U32.AND P2, PT, R10, 0x7, PT ;  /* 0x000000070a00780c */ /* 0x000fe40003f46070 */
[----:B------:R-:W-:-:S11]  /*0cb0*/  ISETP.NE.AND P1, PT, R24, RZ, PT ;  /* 0x000000ff1800720c */ /* 0x000fd60003f25270 */
[----:B------:R-:W-:Y:S05]  /*0cc0*/  @!P2 BRA `(.L_x_149) ;  /* 0x0000000000eca947 */ /* 0x000fea0003800000 */
[----:B------:R-:W-:Y:S01]  /*0cd0*/  LOP3.LUT R25, R0, 0x7ffffff8, RZ, 0xc0, !PT ;  /* 0x7ffffff800197812 */ /* 0x000fe200078ec0ff */
[----:B------:R-:W-:Y:S01]  /*0ce0*/  IMAD.MOV.U32 R14, RZ, RZ, R2 ;  /* 0x000000ffff0e7224 */ /* 0x000fe200078e0002 */
[----:B------:R-:W-:-:S06]  /*0cf0*/  UMOV UR4, URZ ;  /* 0x000000ff00047c82 */ /* 0x000fcc0008000000 */
.L_x_150:
[----:B------:R-:W0:Y:S08]  /*0d00*/  LDC.64 R10, c[0x0][0x380] ;  /* 0x0000e000ff0a7b82 */ /* 0x000e300000000a00 */
[----:B------:R-:W1:Y:S01]  /*0d10*/  LDC.64 R12, c[0x0][0x388] ;  /* 0x0000e200ff0c7b82 */ /* 0x000e620000000a00 */
[----:B0-----:R-:W-:-:S05]  /*0d20*/  IMAD.WIDE R10, R15, 0x4, R10 ;  /* 0x000000040f0a7825 */ /* 0x001fca00078e020a */
[----:B------:R-:W2:Y:S04]  /*0d30*/  @P0 LDG.E.CONSTANT R23, desc[UR6][R10.64] ;  /* 0x000000060a170981 */ /* 0x000ea8000c1e9900 */
[----:B------:R-:W3:Y:S04]  /*0d40*/  @P0 LDG.E.CONSTANT R22, desc[UR6][R10.64+0x4] ;  /* 0x000004060a160981 */ /* 0x000ee8000c1e9900 */
[----:B------:R-:W4:Y:S04]  /*0d50*/  @P0 LDG.E.CONSTANT R20, desc[UR6][R10.64+0x8] ;  /* 0x000008060a140981 */ /* 0x000f28000c1e9900 */
[----:B------:R-:W5:Y:S04]  /*0d60*/  @P0 LDG.E.CONSTANT R19, desc[UR6][R10.64+0xc] ;  /* 0x00000c060a130981 */ /* 0x000f68000c1e9900 */
[----:B------:R-:W5:Y:S04]  /*0d70*/  @P0 LDG.E.CONSTANT R18, desc[UR6][R10.64+0x10] ;  /* 0x000010060a120981 */ /* 0x000f68000c1e9900 */
[----:B------:R-:W5:Y:S04]  /*0d80*/  @P0 LDG.E.CONSTANT R17, desc[UR6][R10.64+0x14] ;  /* 0x000014060a110981 */ /* 0x000f68000c1e9900 */
[----:B------:R-:W5:Y:S04]  /*0d90*/  @P0 LDG.E.CONSTANT R16, desc[UR6][R10.64+0x18] ;  /* 0x000018060a100981 */ /* 0x000f68000c1e9900 */
[----:B------:R0:W5:Y:S01]  /*0da0*/  @P0 LDG.E.CONSTANT R21, desc[UR6][R10.64+0x1c] ;  /* 0x00001c060a150981 */ /* 0x000162000c1e9900 */
[----:B-1----:R-:W-:-:S05]  /*0db0*/  IMAD.WIDE R12, R15, 0x4, R12 ;  /* 0x000000040f0c7825 */ /* 0x002fca00078e020c */
[----:B------:R-:W2:Y:S04]  /*0dc0*/  @!P0 LDG.E.CONSTANT R23, desc[UR6][R12.64] ;  /* 0x000000060c178981 */ /* 0x000ea8000c1e9900 */
[----:B------:R-:W3:Y:S04]  /*0dd0*/  @!P0 LDG.E.CONSTANT R22, desc[UR6][R12.64+0x4] ;  /* 0x000004060c168981 */ /* 0x000ee8000c1e9900 */
[----:B------:R-:W4:Y:S04]  /*0de0*/  @!P0 LDG.E.CONSTANT R20, desc[UR6][R12.64+0x8] ;  /* 0x000008060c148981 */ /* 0x000f28000c1e9900 */
[----:B------:R-:W5:Y:S04]  /*0df0*/  @!P0 LDG.E.CONSTANT R19, desc[UR6][R12.64+0xc] ;  /* 0x00000c060c138981 */ /* 0x000f68000c1e9900 */
[----:B------:R-:W5:Y:S04]  /*0e00*/  @!P0 LDG.E.CONSTANT R18, desc[UR6][R12.64+0x10] ;  /* 0x000010060c128981 */ /* 0x000f68000c1e9900 */
[----:B------:R-:W5:Y:S04]  /*0e10*/  @!P0 LDG.E.CONSTANT R17, desc[UR6][R12.64+0x14] ;  /* 0x000014060c118981 */ /* 0x000f68000c1e9900 */
[----:B------:R-:W5:Y:S04]  /*0e20*/  @!P0 LDG.E.CONSTANT R16, desc[UR6][R12.64+0x18] ;  /* 0x000018060c108981 */ /* 0x000f68000c1e9900 */
[----:B------:R-:W5:Y:S01]  /*0e30*/  @!P0 LDG.E.CONSTANT R21, desc[UR6][R12.64+0x1c] ;  /* 0x00001c060c158981 */ /* 0x000f62000c1e9900 */
[----:B------:R-:W-:Y:S01]  /*0e40*/  UIADD3 UR4, UPT, UPT, UR4, 0x8, URZ ;  /* 0x0000000804047890 */ /* 0x000fe2000fffe0ff */
[----:B------:R-:W-:-:S05]  /*0e50*/  VIADD R15, R15, 0x8 ;  /* 0x000000080f0f7836 */ /* 0x000fca0000000000 */
[----:B------:R-:W-:Y:S02]  /*0e60*/  ISETP.NE.AND P4, PT, R25, UR4, PT ;  /* 0x0000000419007c0c */ /* 0x000fe4000bf85270 */
[CC--:B--2---:R-:W-:Y:S02]  /*0e70*/  FSETP.GT.AND P2, PT, R23.reuse, R14.reuse, PT ;  /* 0x0000000e1700720b */ /* 0x0c4fe40003f44000 */
[CC--:B------:R-:W-:Y:S02]  /*0e80*/  FSETP.GEU.AND P3, PT, R23.reuse, R14.reuse, PT ;  /* 0x0000000e1700720b */ /* 0x0c0fe40003f6e000 */
[CC--:B0-----:R-:W-:Y:S02]  /*0e90*/  FSEL R11, R23.reuse, R14.reuse, P2 ;  /* 0x0000000e170b7208 */ /* 0x0c1fe40001000000 */
[----:B------:R-:W-:-:S04]  /*0ea0*/  @!P0 FSEL R11, R23, R14, !P3 ;  /* 0x0000000e170b8208 */ /* 0x000fc80005800000 */
[CC--:B---3--:R-:W-:Y:S02]  /*0eb0*/  FSETP.GT.AND P2, PT, R22.reuse, R11.reuse, PT ;  /* 0x0000000b1600720b */ /* 0x0c8fe40003f44000 */
[CC--:B------:R-:W-:Y:S02]  /*0ec0*/  FSETP.GEU.AND P3, PT, R22.reuse, R11.reuse, PT ;  /* 0x0000000b1600720b */ /* 0x0c0fe40003f6e000 */
[CC--:B------:R-:W-:Y:S02]  /*0ed0*/  FSEL R23, R22.reuse, R11.reuse, P2 ;  /* 0x0000000b16177208 */ /* 0x0c0fe40001000000 */
[----:B------:R-:W-:-:S04]  /*0ee0*/  @!P0 FSEL R23, R22, R11, !P3 ;  /* 0x0000000b16178208 */ /* 0x000fc80005800000 */
[CC--:B----4-:R-:W-:Y:S02]  /*0ef0*/  FSETP.GT.AND P2, PT, R20.reuse, R23.reuse, PT ;  /* 0x000000171400720b */ /* 0x0d0fe40003f44000 */
[CC--:B------:R-:W-:Y:S02]  /*0f00*/  FSETP.GEU.AND P3, PT, R20.reuse, R23.reuse, PT ;  /* 0x000000171400720b */ /* 0x0c0fe40003f6e000 */
[CC--:B------:R-:W-:Y:S02]  /*0f10*/  FSEL R10, R20.reuse, R23.reuse, P2 ;  /* 0x00000017140a7208 */ /* 0x0c0fe40001000000 */
[----:B------:R-:W-:-:S04]  /*0f20*/  @!P0 FSEL R10, R20, R23, !P3 ;  /* 0x00000017140a8208 */ /* 0x000fc80005800000 */
[CC--:B-----5:R-:W-:Y:S02]  /*0f30*/  FSETP.GT.AND P2, PT, R19.reuse, R10.reuse, PT ;  /* 0x0000000a1300720b */ /* 0x0e0fe40003f44000 */
[CC--:B------:R-:W-:Y:S02]  /*0f40*/  FSETP.GEU.AND P3, PT, R19.reuse, R10.reuse, PT ;  /* 0x0000000a1300720b */ /* 0x0c0fe40003f6e000 */
[CC--:B------:R-:W-:Y:S02]  /*0f50*/  FSEL R11, R19.reuse, R10.reuse, P2 ;  /* 0x0000000a130b7208 */ /* 0x0c0fe40001000000 */
[----:B------:R-:W-:-:S04]  /*0f60*/  @!P0 FSEL R11, R19, R10, !P3 ;  /* 0x0000000a130b8208 */ /* 0x000fc80005800000 */
[CC--:B------:R-:W-:Y:S02]  /*0f70*/  FSETP.GT.AND P2, PT, R18.reuse, R11.reuse, PT ;  /* 0x0000000b1200720b */ /* 0x0c0fe40003f44000 */
        /* <DEDUP_REMOVED lines=14> */
[----:B------:R-:W-:Y:S01]  /*1060*/  @!P0 FSEL R14, R21, R10, !P3 ;  /* 0x0000000a150e8208 */ /* 0x000fe20005800000 */
[----:B------:R-:W-:Y:S08]  /*1070*/  @P4 BRA `(.L_x_150) ;  /* 0xfffffffc00204947 */ /* 0x000ff0000383ffff */
.L_x_149:
[----:B------:R-:W-:Y:S05]  /*1080*/  @!P1 BRA `(.L_x_148) ;  /* 0x0000000400189947 */ /* 0x000fea0003800000 */
[----:B------:R-:W-:Y:S02]  /*1090*/  ISETP.GE.U32.AND P1, PT, R24, 0x4, PT ;  /* 0x000000041800780c */ /* 0x000fe40003f26070 */
[----:B------:R-:W-:-:S04]  /*10a0*/  LOP3.LUT R20, R0, 0x3, RZ, 0xc0, !PT ;  /* 0x0000000300147812 */ /* 0x000fc800078ec0ff */
[----:B------:R-:W-:-:S07]  /*10b0*/  ISETP.NE.AND P0, PT, R20, RZ, PT ;  /* 0x000000ff1400720c */ /* 0x000fce0003f05270 */
[----:B------:R-:W-:Y:S06]  /*10c0*/  @!P1 BRA `(.L_x_151) ;  /* 0x0000000000789947 */ /* 0x000fec0003800000 */
[----:B------:R-:W0:Y:S01]  /*10d0*/  LDC.64 R12, c[0x0][0x380] ;  /* 0x0000e000ff0c7b82 */ /* 0x000e220000000a00 */
[----:B------:R-:W-:-:S07]  /*10e0*/  ISETP.NE.AND P1, PT, R6, RZ, PT ;  /* 0x000000ff0600720c */ /* 0x000fce0003f25270 */
[----:B------:R-:W1:Y:S01]  /*10f0*/  LDC.64 R10, c[0x0][0x388] ;  /* 0x0000e200ff0a7b82 */ /* 0x000e620000000a00 */
[----:B0-----:R-:W-:-:S05]  /*1100*/  IMAD.WIDE R12, R15, 0x4, R12 ;  /* 0x000000040f0c7825 */ /* 0x001fca00078e020c */
[----:B------:R-:W2:Y:S04]  /*1110*/  @P1 LDG.E.CONSTANT R17, desc[UR6][R12.64] ;  /* 0x000000060c111981 */ /* 0x000ea8000c1e9900 */
[----:B------:R-:W3:Y:S04]  /*1120*/  @P1 LDG.E.CONSTANT R16, desc[UR6][R12.64+0x4] ;  /* 0x000004060c101981 */ /* 0x000ee8000c1e9900 */
[----:B------:R-:W4:Y:S04]  /*1130*/  @P1 LDG.E.CONSTANT R18, desc[UR6][R12.64+0x8] ;  /* 0x000008060c121981 */ /* 0x000f28000c1e9900 */
[----:B------:R0:W5:Y:S01]  /*1140*/  @P1 LDG.E.CONSTANT R19, desc[UR6][R12.64+0xc] ;  /* 0x00000c060c131981 */ /* 0x000162000c1e9900 */
[----:B-1----:R-:W-:-:S05]  /*1150*/  IMAD.WIDE R10, R15, 0x4, R10 ;  /* 0x000000040f0a7825 */ /* 0x002fca00078e020a */
[----:B------:R-:W2:Y:S04]  /*1160*/  @!P1 LDG.E.CONSTANT R17, desc[UR6][R10.64] ;  /* 0x000000060a119981 */ /* 0x000ea8000c1e9900 */
[----:B------:R-:W3:Y:S04]  /*1170*/  @!P1 LDG.E.CONSTANT R16, desc[UR6][R10.64+0x4] ;  /* 0x000004060a109981 */ /* 0x000ee8000c1e9900 */
[----:B------:R-:W4:Y:S04]  /*1180*/  @!P1 LDG.E.CONSTANT R18, desc[UR6][R10.64+0x8] ;  /* 0x000008060a129981 */ /* 0x000f28000c1e9900 */
[----:B------:R1:W5:Y:S01]  /*1190*/  @!P1 LDG.E.CONSTANT R19, desc[UR6][R10.64+0xc] ;  /* 0x00000c060a139981 */ /* 0x000362000c1e9900 */
[----:B------:R-:W-:Y:S01]  /*11a0*/  VIADD R15, R15, 0x4 ;  /* 0x000000040f0f7836 */ /* 0x000fe20000000000 */
[----:B--2---:R-:W-:-:S02]  /*11b0*/  FSETP.GT.AND P2, PT, R17, R14, PT ;  /* 0x0000000e1100720b */ /* 0x004fc40003f44000 */
[CC--:B------:R-:W-:Y:S02]  /*11c0*/  FSETP.GEU.AND P3, PT, R17.reuse, R14.reuse, PT ;  /* 0x0000000e1100720b */ /* 0x0c0fe40003f6e000 */
[CC--:B------:R-:W-:Y:S02]  /*11d0*/  FSEL R21, R17.reuse, R14.reuse, P2 ;  /* 0x0000000e11157208 */ /* 0x0c0fe40001000000 */
[----:B------:R-:W-:-:S04]  /*11e0*/  @!P1 FSEL R21, R17, R14, !P3 ;  /* 0x0000000e11159208 */ /* 0x000fc80005800000 */
[CC--:B---3--:R-:W-:Y:S02]  /*11f0*/  FSETP.GT.AND P2, PT, R16.reuse, R21.reuse, PT ;  /* 0x000000151000720b */ /* 0x0c8fe40003f44000 */
[CC--:B------:R-:W-:Y:S02]  /*1200*/  FSETP.GEU.AND P3, PT, R16.reuse, R21.reuse, PT ;  /* 0x000000151000720b */ /* 0x0c0fe40003f6e000 */
[CC--:B0-----:R-:W-:Y:S02]  /*1210*/  FSEL R13, R16.reuse, R21.reuse, P2 ;  /* 0x00000015100d7208 */ /* 0x0c1fe40001000000 */
[----:B------:R-:W-:-:S04]  /*1220*/  @!P1 FSEL R13, R16, R21, !P3 ;  /* 0x00000015100d9208 */ /* 0x000fc80005800000 */
[CC--:B----4-:R-:W-:Y:S02]  /*1230*/  FSETP.GT.AND P2, PT, R18.reuse, R13.reuse, PT ;  /* 0x0000000d1200720b */ /* 0x0d0fe40003f44000 */
[CC--:B------:R-:W-:Y:S02]  /*1240*/  FSETP.GEU.AND P3, PT, R18.reuse, R13.reuse, PT ;  /* 0x0000000d1200720b */ /* 0x0c0fe40003f6e000 */
[CC--:B-1----:R-:W-:Y:S02]  /*1250*/  FSEL R10, R18.reuse, R13.reuse, P2 ;  /* 0x0000000d120a7208 */ /* 0x0c2fe40001000000 */
[----:B------:R-:W-:-:S04]  /*1260*/  @!P1 FSEL R10, R18, R13, !P3 ;  /* 0x0000000d120a9208 */ /* 0x000fc80005800000 */
[CC--:B-----5:R-:W-:Y:S02]  /*1270*/  FSETP.GT.AND P2, PT, R19.reuse, R10.reuse, PT ;  /* 0x0000000a1300720b */ /* 0x0e0fe40003f44000 */
[CC--:B------:R-:W-:Y:S02]  /*1280*/  FSETP.GEU.AND P3, PT, R19.reuse, R10.reuse, PT ;  /* 0x0000000a1300720b */ /* 0x0c0fe40003f6e000 */
[CC--:B------:R-:W-:Y:S02]  /*1290*/  FSEL R14, R19.reuse, R10.reuse, P2 ;  /* 0x0000000a130e7208 */ /* 0x0c0fe40001000000 */
[----:B------:R-:W-:-:S09]  /*12a0*/  @!P1 FSEL R14, R19, R10, !P3 ;  /* 0x0000000a130e9208 */ /* 0x000fd20005800000 */
.L_x_151:
[----:B------:R-:W-:Y:S05]  /*12b0*/  @!P0 BRA `(.L_x_148) ;  /* 0x00000000008c8947 */ /* 0x000fea0003800000 */
[----:B------:R-:W-:Y:S02]  /*12c0*/  ISETP.NE.AND P1, PT, R20, 0x1, PT ;  /* 0x000000011400780c */ /* 0x000fe40003f25270 */
[----:B------:R-:W-:-:S04]  /*12d0*/  LOP3.LUT R10, R0, 0x1, RZ, 0xc0, !PT ;  /* 0x00000001000a7812 */ /* 0x000fc800078ec0ff */
[----:B------:R-:W-:-:S07]  /*12e0*/  ISETP.NE.U32.AND P0, PT, R10, 0x1, PT ;  /* 0x000000010a00780c */ /* 0x000fce0003f05070 */
[----:B------:R-:W-:Y:S06]  /*12f0*/  @!P1 BRA `(.L_x_152) ;  /* 0x0000000000489947 */ /* 0x000fec0003800000 */
[----:B------:R-:W0:Y:S01]  /*1300*/  LDC.64 R10, c[0x0][0x380] ;  /* 0x0000e000ff0a7b82 */ /* 0x000e220000000a00 */
[----:B------:R-:W-:Y:S01]  /*1310*/  ISETP.NE.AND P1, PT, R6, RZ, PT ;  /* 0x000000ff0600720c */ /* 0x000fe20003f25270 */
[----:B0-----:R-:W-:-:S06]  /*1320*/  IMAD.WIDE R12, R15, 0x4, R10 ;  /* 0x000000040f0c7825 */ /* 0x001fcc00078e020a */
[----:B------:R-:W0:Y:S06]  /*1330*/  LDC.64 R10, c[0x0][0x388] ;  /* 0x0000e200ff0a7b82 */ /* 0x000e2c0000000a00 */
[----:B------:R-:W2:Y:S04]  /*1340*/  @P1 LDG.E.CONSTANT R17, desc[UR6][R12.64] ;  /* 0x000000060c111981 */ /* 0x000ea8000c1e9900 */
[----:B------:R-:W3:Y:S01]  /*1350*/  @P1 LDG.E.CONSTANT R16, desc[UR6][R12.64+0x4] ;  /* 0x000004060c101981 */ /* 0x000ee2000c1e9900 */
[----:B0-----:R-:W-:-:S05]  /*1360*/  IMAD.WIDE R10, R15, 0x4, R10 ;  /* 0x000000040f0a7825 */ /* 0x001fca00078e020a */
[----:B------:R-:W2:Y:S04]  /*1370*/  @!P1 LDG.E.CONSTANT R17, desc[UR6][R10.64] ;  /* 0x000000060a119981 */ /* 0x000ea8000c1e9900 */
[----:B------:R-:W3:Y:S01]  /*1380*/  @!P1 LDG.E.CONSTANT R16, desc[UR6][R10.64+0x4] ;  /* 0x000004060a109981 */ /* 0x000ee2000c1e9900 */
[----:B------:R-:W-:Y:S01]  /*1390*/  VIADD R15, R15, 0x2 ;  /* 0x000000020f0f7836 */ /* 0x000fe20000000000 */
[CC--:B--2---:R-:W-:Y:S02]  /*13a0*/  FSETP.GT.AND P2, PT, R17.reuse, R14.reuse, PT ;  /* 0x0000000e1100720b */ /* 0x0c4fe40003f44000 */
[CC--:B------:R-:W-:Y:S02]  /*13b0*/  FSETP.GEU.AND P3, PT, R17.reuse, R14.reuse, PT ;  /* 0x0000000e1100720b */ /* 0x0c0fe40003f6e000 */
[----:B------:R-:W-:-:S02]  /*13c0*/  FSEL R19, R17, R14, P2 ;  /* 0x0000000e11137208 */ /* 0x000fc40001000000 */
[----:B------:R-:W-:-:S04]  /*13d0*/  @!P1 FSEL R19, R17, R14, !P3 ;  /* 0x0000000e11139208 */ /* 0x000fc80005800000 */
[CC--:B---3--:R-:W-:Y:S02]  /*13e0*/  FSETP.GT.AND P2, PT, R16.reuse, R19.reuse, PT ;  /* 0x000000131000720b */ /* 0x0c8fe40003f44000 */
[CC--:B------:R-:W-:Y:S02]  /*13f0*/  FSETP.GEU.AND P3, PT, R16.reuse, R19.reuse, PT ;  /* 0x000000131000720b */ /* 0x0c0fe40003f6e000 */
[CC--:B------:R-:W-:Y:S02]  /*1400*/  FSEL R14, R16.reuse, R19.reuse, P2 ;  /* 0x00000013100e7208 */ /* 0x0c0fe40001000000 */
[----:B------:R-:W-:-:S09]  /*1410*/  @!P1 FSEL R14, R16, R19, !P3 ;  /* 0x00000013100e9208 */ /* 0x000fd20005800000 */
.L_x_152:
[----:B------:R-:W-:Y:S05]  /*1420*/  @P0 BRA `(.L_x_148) ;  /* 0x0000000000300947 */ /* 0x000fea0003800000 */
[----:B------:R-:W-:-:S13]  /*1430*/  ISETP.NE.AND P2, PT, R6, RZ, PT ;  /* 0x000000ff0600720c */ /* 0x000fda0003f45270 */
[----:B------:R-:W0:Y:S08]  /*1440*/  @P2 LDC.64 R10, c[0x0][0x380] ;  /* 0x0000e000ff0a2b82 */ /* 0x000e300000000a00 */
[----:B------:R-:W1:Y:S01]  /*1450*/  @!P2 LDC.64 R12, c[0x0][0x388] ;  /* 0x0000e200ff0cab82 */ /* 0x000e620000000a00 */
[----:B0-----:R-:W-:-:S05]  /*1460*/  @P2 IMAD.WIDE R10, R15, 0x4, R10 ;  /* 0x000000040f0a2825 */ /* 0x001fca00078e020a */
[----:B------:R-:W2:Y:S01]  /*1470*/  @P2 LDG.E.CONSTANT R17, desc[UR6][R10.64] ;  /* 0x000000060a112981 */ /* 0x000ea2000c1e9900 */
[----:B-1----:R-:W-:-:S05]  /*1480*/  @!P2 IMAD.WIDE R12, R15, 0x4, R12 ;  /* 0x000000040f0ca825 */ /* 0x002fca00078e020c */
[----:B------:R-:W2:Y:S02]  /*1490*/  @!P2 LDG.E.CONSTANT R17, desc[UR6][R12.64] ;  /* 0x000000060c11a981 */ /* 0x000ea4000c1e9900 */
[CC--:B--2---:R-:W-:Y:S02]  /*14a0*/  FSETP.GT.AND P0, PT, R17.reuse, R14.reuse, PT ;  /* 0x0000000e1100720b */ /* 0x0c4fe40003f04000 */
[CC--:B------:R-:W-:Y:S02]  /*14b0*/  FSETP.GEU.AND P1, PT, R17.reuse, R14.reuse, PT ;  /* 0x0000000e1100720b */ /* 0x0c0fe40003f2e000 */
[CC--:B------:R-:W-:Y:S02]  /*14c0*/  FSEL R15, R17.reuse, R14.reuse, P0 ;  /* 0x0000000e110f7208 */ /* 0x0c0fe40000000000 */
[----:B------:R-:W-:-:S05]  /*14d0*/  @!P2 FSEL R15, R17, R14, !P1 ;  /* 0x0000000e110fa208 */ /* 0x000fca0004800000 */
[----:B------:R-:W-:-:S07]  /*14e0*/  IMAD.MOV.U32 R14, RZ, RZ, R15 ;  /* 0x000000ffff0e7224 */ /* 0x000fce00078e000f */
.L_x_148:
[----:B------:R-:W0:Y:S01]  /*14f0*/  LDCU UR4, c[0x0][0x3c0] ;  /* 0x00007800ff0477ac */ /* 0x000e220008000800 */
[----:B------:R-:W1:Y:S01]  /*1500*/  LDC.64 R10, c[0x0][0x3d0] ;  /* 0x0000f400ff0a7b82 */ /* 0x000e620000000a00 */
[----:B------:R-:W2:Y:S01]  /*1510*/  F2F.F32.F64 R12, R8 ;  /* 0x00000008000c7310 */ /* 0x000ea20000301000 */
[----:B------:R-:W-:Y:S01]  /*1520*/  ISETP.NE.AND P0, PT, R6, RZ, PT ;  /* 0x000000ff0600720c */ /* 0x000fe20003f05270 */
[----:B------:R-:W-:-:S12]  /*1530*/  VIADD R16, R7, 0x1 ;  /* 0x0000000107107836 */ /* 0x000fd80000000000 */
[CCC-:B--2---:R-:W-:Y:S01]  /*1540*/  @P0 FFMA R13, -R5.reuse, R12.reuse, R14.reuse ;  /* 0x0000000c050d0223 */ /* 0x1c4fe2000000010e */
[----:B------:R-:W-:Y:S01]  /*1550*/  @!P0 FFMA R13, R5, R12, R14 ;  /* 0x0000000c050d8223 */ /* 0x000fe2000000000e */
[----:B0-----:R-:W-:Y:S01]  /*1560*/  ISETP.GE.AND P0, PT, R16, UR4, PT ;  /* 0x0000000410007c0c */ /* 0x001fe2000bf06270 */
[----:B------:R-:W-:-:S04]  /*1570*/  IMAD R15, R3, UR4, R7 ;  /* 0x00000004030f7c24 */ /* 0x000fc8000f8e0207 */
[----:B-1----:R-:W-:-:S05]  /*1580*/  IMAD.WIDE R10, R15, 0x4, R10 ;  /* 0x000000040f0a7825 */ /* 0x002fca00078e020a */
[----:B------:R0:W-:Y:S03]  /*1590*/  STG.E desc[UR6][R10.64], R13 ;  /* 0x0000000d0a007986 */ /* 0x0001e6000c101906 */
[----:B------:R-:W-:Y:S05]  /*15a0*/  @P0 EXIT ;  /* 0x000000000000094d */ /* 0x000fea0003800000 */
[----:B0-----:R0:W1:Y:S01]  /*15b0*/  F2F.F64.F32 R10, R4 ;  /* 0x00000004000a7310 */ /* 0x0010620000201800 */
[----:B------:R-:W-:-:S07]  /*15c0*/  LOP3.LUT R17, R0, 0x7, RZ, 0xc0, !PT ;  /* 0x0000000700117812 */ /* 0x000fce00078ec0ff */
.L_x_158:
[----:B--2---:R-:W2:Y:S02]  /*15d0*/  LDC.64 R12, c[0x0][0x390] ;  /* 0x0000e400ff0c7b82 */ /* 0x004ea40000000a00 */
[----:B--2---:R-:W-:-:S06]  /*15e0*/  IMAD.WIDE R12, R16, 0x4, R12 ;  /* 0x00000004100c7825 */ /* 0x004fcc00078e020c */
[----:B------:R-:W2:Y:S01]  /*15f0*/  LDG.E.CONSTANT R12, desc[UR6][R12.64] ;  /* 0x000000060c0c7981 */ /* 0x000ea2000c1e9900 */
[----:B------:R-:W-:Y:S02]  /*1600*/  IMAD.IADD R18, R7, 0x1, -R0 ;  /* 0x0000000107127824 */ /* 0x000fe400078e0a00 */
[----:B------:R-:W-:Y:S02]  /*1610*/  IMAD.MOV.U32 R7, RZ, RZ, R16 ;  /* 0x000000ffff077224 */ /* 0x000fe400078e0010 */
[----:B------:R-:W-:Y:S02]  /*1620*/  VIADD R19, R18, 0x2 ;  /* 0x0000000212137836 */ /* 0x000fe40000000000 */
[----:B0-----:R-:W-:-:S03]  /*1630*/  IMAD.MOV.U32 R4, RZ, RZ, R2 ;  /* 0x000000ffff047224 */ /* 0x001fc600078e0002 */
[----:B------:R-:W-:Y:S01]  /*1640*/  ISETP.GT.AND P0, PT, R19, R16, PT ;  /* 0x000000101300720c */ /* 0x000fe20003f04270 */
[----:B--2---:R-:W0:Y:S02]  /*1650*/  F2F.F64.F32 R14, R12 ;  /* 0x0000000c000e7310 */ /* 0x004e240000201800 */
[----:B0-----:R-:W-:-:S08]  /*1660*/  DADD R14, R14, -R8 ;  /* 0x000000000e0e7229 */ /* 0x001fd00000000808 */
[----:B-1----:R-:W-:Y:S02]  /*1670*/  DFMA R8, R10, R14, R8 ;  /* 0x0000000e0a08722b */ /* 0x002fe40000000008 */
[----:B------:R-:W-:Y:S09]  /*1680*/  @P0 BRA `(.L_x_153) ;  /* 0x00000008002c0947 */ /* 0x000ff20003800000 */
[----:B------:R-:W-:Y:S02]  /*1690*/  VIADD R4, R0, 0xffffffff ;  /* 0xffffffff00047836 */ /* 0x000fe40000000000 */
[----:B------:R-:W-:-:S03]  /*16a0*/  IMAD.MOV.U32 R12, RZ, RZ, R19 ;  /* 0x000000ffff0c7224 */ /* 0x000fc600078e0013 */
[----:B------:R-:W-:Y:S01]  /*16b0*/  ISETP.GE.U32.AND P0, PT, R4, 0x7, PT ;  /* 0x000000070400780c */ /* 0x000fe20003f06070 */
[----:B------:R-:W-:-:S12]  /*16c0*/  IMAD.MOV.U32 R4, RZ, RZ, R2 ;  /* 0x000000ffff047224 */ /* 0x000fd800078e0002 */
[----:B------:R-:W-:Y:S05]  /*16d0*/  @!P0 BRA `(.L_x_154) ;  /* 0x0000000000f88947 */ /* 0x000fea0003800000 */
[----:B------:R-:W-:Y:S01]  /*16e0*/  LOP3.LUT R19, R0, 0x7ffffff8, RZ, 0xc0, !PT ;  /* 0x7ffffff800137812 */ /* 0x000fe200078ec0ff */
[----:B------:R-:W-:Y:S01]  /*16f0*/  IMAD.MOV.U32 R4, RZ, RZ, R2 ;  /* 0x000000ffff047224 */ /* 0x000fe200078e0002 */
[----:B------:R-:W-:-:S03]  /*1700*/  ISETP.NE.AND P0, PT, R6, RZ, PT ;  /* 0x000000ff0600720c */ /* 0x000fc60003f05270 */
[----:B------:R-:W-:-:S10]  /*1710*/  IMAD.MOV R19, RZ, RZ, -R19 ;  /* 0x000000ffff137224 */ /* 0x000fd400078e0a13 */
.L_x_155:
[----:B------:R-:W0:Y:S01]  /*1720*/  LDC.64 R12, c[0x0][0x380] ;  /* 0x0000e000ff0c7b82 */ /* 0x000e220000000a00 */
[----:B------:R-:W-:-:S07]  /*1730*/  VIADD R21, R18, 0x2 ;  /* 0x0000000212157836 */ /* 0x000fce0000000000 */
[----:B------:R-:W1:Y:S01]  /*1740*/  LDC.64 R14, c[0x0][0x388] ;  /* 0x0000e200ff0e7b82 */ /* 0x000e620000000a00 */
[----:B0-----:R-:W-:-:S05]  /*1750*/  IMAD.WIDE R12, R21, 0x4, R12 ;  /* 0x00000004150c7825 */ /* 0x001fca00078e020c */
[----:B------:R-:W2:Y:S01]  /*1760*/  @P0 LDG.E.CONSTANT R25, desc[UR6][R12.64] ;  /* 0x000000060c190981 */ /* 0x000ea2000c1e9900 */
[----:B-1----:R-:W-:-:S03]  /*1770*/  IMAD.WIDE R14, R21, 0x4, R14 ;  /* 0x00000004150e7825 */ /* 0x002fc600078e020e */
[----:B------:R-:W3:Y:S04]  /*1780*/  @P0 LDG.E.CONSTANT R26, desc[UR6][R12.64+0x4] ;  /* 0x000004060c1a0981 */ /* 0x000ee8000c1e9900 */
[----:B------:R-:W4:Y:S04]  /*1790*/  @P0 LDG.E.CONSTANT R23, desc[UR6][R12.64+0x8] ;  /* 0x000008060c170981 */ /* 0x000f28000c1e9900 */
[----:B------:R-:W5:Y:S04]  /*17a0*/  @P0 LDG.E.CONSTANT R22, desc[UR6][R12.64+0xc] ;  /* 0x00000c060c160981 */ /* 0x000f68000c1e9900 */
[----:B------:R-:W5:Y:S04]  /*17b0*/  @P0 LDG.E.CONSTANT R21, desc[UR6][R12.64+0x10] ;  /* 0x000010060c150981 */ /* 0x000f68000c1e9900 */
[----:B------:R-:W5:Y:S04]  /*17c0*/  @P0 LDG.E.CONSTANT R20, desc[UR6][R12.64+0x14] ;  /* 0x000014060c140981 */ /* 0x000f68000c1e9900 */
[----:B------:R-:W5:Y:S04]  /*17d0*/  @P0 LDG.E.CONSTANT R24, desc[UR6][R12.64+0x1c] ;  /* 0x00001c060c180981 */ /* 0x000f68000c1e9900 */
[----:B------:R-:W2:Y:S04]  /*17e0*/  @!P0 LDG.E.CONSTANT R25, desc[UR6][R14.64] ;  /* 0x000000060e198981 */ /* 0x000ea8000c1e9900 */
[----:B------:R-:W3:Y:S04]  /*17f0*/  @!P0 LDG.E.CONSTANT R26, desc[UR6][R14.64+0x4] ;  /* 0x000004060e1a8981 */ /* 0x000ee8000c1e9900 */
[----:B------:R-:W4:Y:S04]  /*1800*/  @!P0 LDG.E.CONSTANT R23, desc[UR6][R14.64+0x8] ;  /* 0x000008060e178981 */ /* 0x000f28000c1e9900 */
[----:B------:R-:W5:Y:S04]  /*1810*/  @!P0 LDG.E.CONSTANT R22, desc[UR6][R14.64+0xc] ;  /* 0x00000c060e168981 */ /* 0x000f68000c1e9900 */
[----:B------:R-:W5:Y:S04]  /*1820*/  @!P0 LDG.E.CONSTANT R21, desc[UR6][R14.64+0x10] ;  /* 0x000010060e158981 */ /* 0x000f68000c1e9900 */
[----:B------:R-:W5:Y:S04]  /*1830*/  @!P0 LDG.E.CONSTANT R20, desc[UR6][R14.64+0x14] ;  /* 0x000014060e148981 */ /* 0x000f68000c1e9900 */
[----:B------:R-:W5:Y:S01]  /*1840*/  @!P0 LDG.E.CONSTANT R24, desc[UR6][R14.64+0x1c] ;  /* 0x00001c060e188981 */ /* 0x000f62000c1e9900 */
[----:B--2---:R-:W-:-:S02]  /*1850*/  FSETP.GT.AND P1, PT, R25, R4, PT ;  /* 0x000000041900720b */ /* 0x004fc40003f24000 */
[CC--:B------:R-:W-:Y:S02]  /*1860*/  FSETP.GEU.AND P2, PT, R25.reuse, R4.reuse, PT ;  /* 0x000000041900720b */ /* 0x0c0fe40003f4e000 */
[CC--:B------:R-:W-:Y:S02]  /*1870*/  FSEL R27, R25.reuse, R4.reuse, P1 ;  /* 0x00000004191b7208 */ /* 0x0c0fe40000800000 */
[----:B------:R-:W-:Y:S02]  /*1880*/  @!P0 FSEL R27, R25, R4, !P2 ;  /* 0x00000004191b8208 */ /* 0x000fe40005000000 */
[----:B------:R0:W2:Y:S02]  /*1890*/  @P0 LDG.E.CONSTANT R4, desc[UR6][R12.64+0x18] ;  /* 0x000018060c040981 */ /* 0x0000a4000c1e9900 */
[CC--:B---3--:R-:W-:Y:S02]  /*18a0*/  FSETP.GT.AND P1, PT, R26.reuse, R27.reuse, PT ;  /* 0x0000001b1a00720b */ /* 0x0c8fe40003f24000 */
[----:B------:R-:W-:-:S02]  /*18b0*/  FSETP.GEU.AND P2, PT, R26, R27, PT ;  /* 0x0000001b1a00720b */ /* 0x000fc40003f4e000 */
[CC--:B------:R-:W-:Y:S02]  /*18c0*/  FSEL R28, R26.reuse, R27.reuse, P1 ;  /* 0x0000001b1a1c7208 */ /* 0x0c0fe40000800000 */
[----:B------:R-:W-:-:S04]  /*18d0*/  @!P0 FSEL R28, R26, R27, !P2 ;  /* 0x0000001b1a1c8208 */ /* 0x000fc80005000000 */
[CC--:B----4-:R-:W-:Y:S02]  /*18e0*/  FSETP.GT.AND P1, PT, R23.reuse, R28.reuse, PT ;  /* 0x0000001c1700720b */ /* 0x0d0fe40003f24000 */
[CC--:B------:R-:W-:Y:S02]  /*18f0*/  FSETP.GEU.AND P2, PT, R23.reuse, R28.reuse, PT ;  /* 0x0000001c1700720b */ /* 0x0c0fe40003f4e000 */
[CC--:B0-----:R-:W-:Y:S02]  /*1900*/  FSEL R13, R23.reuse, R28.reuse, P1 ;  /* 0x0000001c170d7208 */ /* 0x0c1fe40000800000 */
[----:B------:R-:W-:-:S04]  /*1910*/  @!P0 FSEL R13, R23, R28, !P2 ;  /* 0x0000001c170d8208 */ /* 0x000fc80005000000 */
[CC--:B-----5:R-:W-:Y:S02]  /*1920*/  FSETP.GT.AND P1, PT, R22.reuse, R13.reuse, PT ;  /* 0x0000000d1600720b */ /* 0x0e0fe40003f24000 */
[CC--:B------:R-:W-:Y:S01]  /*1930*/  FSETP.GEU.AND P2, PT, R22.reuse, R13.reuse, PT ;  /* 0x0000000d1600720b */ /* 0x0c0fe20003f4e000 */
[----:B------:R0:W2:Y:S01]  /*1940*/  @!P0 LDG.E.CONSTANT R4, desc[UR6][R14.64+0x18] ;  /* 0x000018060e048981 */ /* 0x0000a2000c1e9900 */
[CC--:B------:R-:W-:Y:S02]  /*1950*/  FSEL R12, R22.reuse, R13.reuse, P1 ;  /* 0x0000000d160c7208 */ /* 0x0c0fe40000800000 */
[----:B------:R-:W-:-:S04]  /*1960*/  @!P0 FSEL R12, R22, R13, !P2 ;  /* 0x0000000d160c8208 */ /* 0x000fc80005000000 */
[CC--:B------:R-:W-:Y:S02]  /*1970*/  FSETP.GT.AND P1, PT, R21.reuse, R12.reuse, PT ;  /* 0x0000000c1500720b */ /* 0x0c0fe40003f24000 */
[CC--:B------:R-:W-:Y:S02]  /*1980*/  FSETP.GEU.AND P2, PT, R21.reuse, R12.reuse, PT ;  /* 0x0000000c1500720b */ /* 0x0c0fe40003f4e000 */
[CC--:B------:R-:W-:Y:S02]  /*1990*/  FSEL R13, R21.reuse, R12.reuse, P1 ;  /* 0x0000000c150d7208 */ /* 0x0c0fe40000800000 */
[----:B------:R-:W-:Y:S01]  /*19a0*/  @!P0 FSEL R13, R21, R12, !P2 ;  /* 0x0000000c150d8208 */ /* 0x000fe20005000000 */
[----:B------:R-:W-:-:S03]  /*19b0*/  VIADD R19, R19, 0x8 ;  /* 0x0000000813137836 */ /* 0x000fc60000000000 */
[CC--:B------:R-:W-:Y:S02]  /*19c0*/  FSETP.GT.AND P1, PT, R20.reuse, R13.reuse, PT ;  /* 0x0000000d1400720b */ /* 0x0c0fe40003f24000 */
[CC--:B------:R-:W-:Y:S02]  /*19d0*/  FSETP.GEU.AND P2, PT, R20.reuse, R13.reuse, PT ;  /* 0x0000000d1400720b */ /* 0x0c0fe40003f4e000 */
[CC--:B0-----:R-:W-:Y:S02]  /*19e0*/  FSEL R15, R20.reuse, R13.reuse, P1 ;  /* 0x0000000d140f7208 */ /* 0x0c1fe40000800000 */
[----:B------:R-:W-:Y:S02]  /*19f0*/  @!P0 FSEL R15, R20, R13, !P2 ;  /* 0x0000000d140f8208 */ /* 0x000fe40005000000 */
[----:B------:R-:W-:Y:S01]  /*1a00*/  ISETP.NE.AND P3, PT, R19, RZ, PT ;  /* 0x000000ff1300720c */ /* 0x000fe20003f65270 */
[----:B------:R-:W-:Y:S01]  /*1a10*/  VIADD R18, R18, 0x8 ;  /* 0x0000000812127836 */ /* 0x000fe20000000000 */
[----:B--2---:R-:W-:-:S02]  /*1a20*/  FSETP.GT.AND P1, PT, R4, R15, PT ;  /* 0x0000000f0400720b */ /* 0x004fc40003f24000 */
        /* <DEDUP_REMOVED lines=8> */
[----:B------:R-:W-:-:S07]  /*1ab0*/  VIADD R12, R18, 0x2 ;  /* 0x00000002120c7836 */ /* 0x000fce0000000000 */
.L_x_154:
[----:B------:R-:W-:-:S13]  /*1ac0*/  ISETP.NE.AND P0, PT, R17, RZ, PT ;  /* 0x000000ff1100720c */ /* 0x000fda0003f05270 */
[----:B------:R-:W-:Y:S05]  /*1ad0*/  @!P0 BRA `(.L_x_153) ;  /* 0x0000000400188947 */ /* 0x000fea0003800000 */
[----:B------:R-:W-:Y:S01]  /*1ae0*/  VIADD R13, R17, 0xffffffff ;  /* 0xffffffff110d7836 */ /* 0x000fe20000000000 */
[----:B------:R-:W-:-:S04]  /*1af0*/  LOP3.LUT P0, R24, R0, 0x3, RZ, 0xc0, !PT ;  /* 0x0000000300187812 */ /* 0x000fc8000780c0ff */
[----:B------:R-:W-:-:S13]  /*1b00*/  ISETP.GE.U32.AND P1, PT, R13, 0x3, PT ;  /* 0x000000030d00780c */ /* 0x000fda0003f26070 */
[----:B------:R-:W-:Y:S05]  /*1b10*/  @!P1 BRA `(.L_x_156) ;  /* 0x0000000000789947 */ /* 0x000fea0003800000 */
[----:B------:R-:W0:Y:S01]  /*1b20*/  LDC.64 R14, c[0x0][0x380] ;  /* 0x0000e000ff0e7b82 */ /* 0x000e220000000a00 */
[----:B------:R-:W-:-:S07]  /*1b30*/  ISETP.NE.AND P1, PT, R6, RZ, PT ;  /* 0x000000ff0600720c */ /* 0x000fce0003f25270 */
[----:B------:R-:W1:Y:S01]  /*1b40*/  LDC.64 R18, c[0x0][0x388] ;  /* 0x0000e200ff127b82 */ /* 0x000e620000000a00 */
[----:B0-----:R-:W-:-:S05]  /*1b50*/  IMAD.WIDE R14, R12, 0x4, R14 ;  /* 0x000000040c0e7825 */ /* 0x001fca00078e020e */
[----:B------:R-:W2:Y:S04]  /*1b60*/  @P1 LDG.E.CONSTANT R13, desc[UR6][R14.64] ;  /* 0x000000060e0d1981 */ /* 0x000ea8000c1e9900 */
[----:B------:R-:W3:Y:S04]  /*1b70*/  @P1 LDG.E.CONSTANT R20, desc[UR6][R14.64+0x4] ;  /* 0x000004060e141981 */ /* 0x000ee8000c1e9900 */
[----:B------:R-:W4:Y:S04]  /*1b80*/  @P1 LDG.E.CONSTANT R21, desc[UR6][R14.64+0x8] ;  /* 0x000008060e151981 */ /* 0x000f28000c1e9900 */
[----:B------:R-:W5:Y:S01]  /*1b90*/  @P1 LDG.E.CONSTANT R22, desc[UR6][R14.64+0xc] ;  /* 0x00000c060e161981 */ /* 0x000f62000c1e9900 */
[----:B-1----:R-:W-:-:S05]  /*1ba0*/  IMAD.WIDE R18, R12, 0x4, R18 ;  /* 0x000000040c127825 */ /* 0x002fca00078e0212 */
[----:B------:R-:W2:Y:S04]  /*1bb0*/  @!P1 LDG.E.CONSTANT R13, desc[UR6][R18.64] ;  /* 0x00000006120d9981 */ /* 0x000ea8000c1e9900 */
[----:B------:R-:W3:Y:S04]  /*1bc0*/  @!P1 LDG.E.CONSTANT R20, desc[UR6][R18.64+0x4] ;  /* 0x0000040612149981 */ /* 0x000ee8000c1e9900 */
[----:B------:R-:W4:Y:S04]  /*1bd0*/  @!P1 LDG.E.CONSTANT R21, desc[UR6][R18.64+0x8] ;  /* 0x0000080612159981 */ /* 0x000f28000c1e9900 */
[----:B------:R-:W5:Y:S01]  /*1be0*/  @!P1 LDG.E.CONSTANT R22, desc[UR6][R18.64+0xc] ;  /* 0x00000c0612169981 */ /* 0x000f62000c1e9900 */
[----:B------:R-:W-:Y:S01]  /*1bf0*/  VIADD R12, R12, 0x4 ;  /* 0x000000040c0c7836 */ /* 0x000fe20000000000 */
[----:B--2---:R-:W-:-:S02]  /*1c00*/  FSETP.GT.AND P2, PT, R13, R4, PT ;  /* 0x000000040d00720b */ /* 0x004fc40003f44000 */
[CC--:B------:R-:W-:Y:S02]  /*1c10*/  FSETP.GEU.AND P3, PT, R13.reuse, R4.reuse, PT ;  /* 0x000000040d00720b */ /* 0x0c0fe40003f6e000 */
[CC--:B------:R-:W-:Y:S02]  /*1c20*/  FSEL R23, R13.reuse, R4.reuse, P2 ;  /* 0x000000040d177208 */ /* 0x0c0fe40001000000 */
        /* <DEDUP_REMOVED lines=12> */
[----:B------:R-:W-:-:S09]  /*1cf0*/  @!P1 FSEL R4, R22, R13, !P3 ;  /* 0x0000000d16049208 */ /* 0x000fd20005800000 */
.L_x_156:
        /* <DEDUP_REMOVED lines=23> */
.L_x_157:
        /* <DEDUP_REMOVED lines=13> */
.L_x_153:
[----:B------:R-:W0:Y:S01]  /*1f40*/  LDC.64 R12, c[0x0][0x3d0] ;  /* 0x0000f400ff0c7b82 */ /* 0x000e220000000a00 */
[----:B------:R-:W1:Y:S01]  /*1f50*/  LDCU UR4, c[0x0][0x3c0] ;  /* 0x00007800ff0477ac */ /* 0x000e620008000800 */
[----:B------:R-:W2:Y:S01]  /*1f60*/  F2F.F32.F64 R14, R8 ;  /* 0x00000008000e7310 */ /* 0x000ea20000301000 */
[----:B------:R-:W-:-:S13]  /*1f70*/  ISETP.NE.AND P0, PT, R6, RZ, PT ;  /* 0x000000ff0600720c */ /* 0x000fda0003f05270 */
[CCC-:B--2---:R-:W-:Y:S01]  /*1f80*/  @P0 FFMA R15, -R5.reuse, R14.reuse, R4.reuse ;  /* 0x0000000e050f0223 */ /* 0x1c4fe20000000104 */
[----:B------:R-:W-:Y:S01]  /*1f90*/  @!P0 FFMA R15, R5, R14, R4 ;  /* 0x0000000e050f8223 */ /* 0x000fe20000000004 */
[----:B-1----:R-:W-:Y:S02]  /*1fa0*/  IMAD R19, R3, UR4, R16 ;  /* 0x0000000403137c24 */ /* 0x002fe4000f8e0210 */
[----:B------:R-:W-:Y:S02]  /*1fb0*/  VIADD R16, R16, 0x1 ;  /* 0x0000000110107836 */ /* 0x000fe40000000000 */
[----:B0-----:R-:W-:-:S03]  /*1fc0*/  IMAD.WIDE R12, R19, 0x4, R12 ;  /* 0x00000004130c7825 */ /* 0x001fc600078e020c */
[----:B------:R-:W-:Y:S02]  /*1fd0*/  ISETP.NE.AND P0, PT, R16, UR4, PT ;  /* 0x0000000410007c0c */ /* 0x000fe4000bf05270 */
[----:B------:R2:W-:Y:S11]  /*1fe0*/  STG.E desc[UR6][R12.64], R15 ;  /* 0x0000000f0c007986 */ /* 0x0005f6000c101906 */
[----:B------:R-:W-:Y:S05]  /*1ff0*/  @P0 BRA `(.L_x_158) ;  /* 0xfffffff400740947 */ /* 0x000fea000383ffff */
[----:B------:R-:W-:Y:S05]  /*2000*/  EXIT ;  /* 0x000000000000794d */ /* 0x000fea0003800000 */
        .weak           $__internal_3_$__cuda_sm20_div_rn_f64_full
        .type           $__internal_3_$__cuda_sm20_div_rn_f64_full,@function
        .size           $__internal_3_$__cuda_sm20_div_rn_f64_full,(.L_x_197 - $__internal_3_$__cuda_sm20_div_rn_f64_full)
$__internal_3_$__cuda_sm20_div_rn_f64_full:
[C---:B------:R-:W-:Y:S01]  /*2010*/  FSETP.GEU.AND P0, PT, |R13|.reuse, 1.469367938527859385e-39, PT ;  /* 0x001000000d00780b */ /* 0x040fe20003f0e200 */
[----:B------:R-:W-:Y:S01]  /*2020*/  IMAD.MOV.U32 R16, RZ, RZ, 0x1 ;  /* 0x00000001ff107424 */ /* 0x000fe200078e00ff */
[C---:B------:R-:W-:Y:S01]  /*2030*/  LOP3.LUT R10, R13.reuse, 0x800fffff, RZ, 0xc0, !PT ;  /* 0x800fffff0d0a7812 */ /* 0x040fe200078ec0ff */
[----:B------:R-:W-:Y:S01]  /*2040*/  IMAD.MOV.U32 R2, RZ, RZ, 0x1ca00000 ;  /* 0x1ca00000ff027424 */ /* 0x000fe200078e00ff */
[----:B------:R-:W-:Y:S02]  /*2050*/  LOP3.LUT R21, R13, 0x7ff00000, RZ, 0xc0, !PT ;  /* 0x7ff000000d157812 */ /* 0x000fe400078ec0ff */
[----:B------:R-:W-:Y:S01]  /*2060*/  LOP3.LUT R11, R10, 0x3ff00000, RZ, 0xfc, !PT ;  /* 0x3ff000000a0b7812 */ /* 0x000fe200078efcff */
[----:B------:R-:W-:Y:S01]  /*2070*/  IMAD.MOV.U32 R10, RZ, RZ, R12 ;  /* 0x000000ffff0a7224 */ /* 0x000fe200078e000c */
[----:B------:R-:W-:-:S04]  /*2080*/  LOP3.LUT R22, R15, 0x7ff00000, RZ, 0xc0, !PT ;  /* 0x7ff000000f167812 */ /* 0x000fc800078ec0ff */
[----:B------:R-:W-:Y:S01]  /*2090*/  ISETP.GE.U32.AND P1, PT, R22, R21, PT ;  /* 0x000000151600720c */ /* 0x000fe20003f26070 */
[----:B------:R-:W-:Y:S01]  /*20a0*/  @!P0 DMUL R10, R12, 8.98846567431157953865e+307 ;  /* 0x7fe000000c0a8828 */ /* 0x000fe20000000000 */
[----:B------:R-:W-:-:S05]  /*20b0*/  IMAD.MOV.U32 R23, RZ, RZ, R22 ;  /* 0x000000ffff177224 */ /* 0x000fca00078e0016 */
[----:B------:R-:W0:Y:S02]  /*20c0*/  MUFU.RCP64H R17, R11 ;  /* 0x0000000b00117308 */ /* 0x000e240000001800 */
[----:B0-----:R-:W-:-:S08]  /*20d0*/  DFMA R8, R16, -R10, 1 ;  /* 0x3ff000001008742b */ /* 0x001fd0000000080a */
[----:B------:R-:W-:-:S08]  /*20e0*/  DFMA R8, R8, R8, R8 ;  /* 0x000000080808722b */ /* 0x000fd00000000008 */
[----:B------:R-:W-:Y:S01]  /*20f0*/  DFMA R16, R16, R8, R16 ;  /* 0x000000081010722b */ /* 0x000fe20000000010 */
[----:B------:R-:W-:Y:S01]  /*2100*/  SEL R9, R2, 0x63400000, !P1 ;  /* 0x6340000002097807 */ /* 0x000fe20004800000 */
[----:B------:R-:W-:Y:S01]  /*2110*/  IMAD.MOV.U32 R8, RZ, RZ, R14 ;  /* 0x000000ffff087224 */ /* 0x000fe200078e000e */
[----:B------:R-:W-:Y:S02]  /*2120*/  FSETP.GEU.AND P1, PT, |R15|, 1.469367938527859385e-39, PT ;  /* 0x001000000f00780b */ /* 0x000fe40003f2e200 */
[----:B------:R-:W-:-:S03]  /*2130*/  LOP3.LUT R9, R9, 0x800fffff, R15, 0xf8, !PT ;  /* 0x800fffff09097812 */ /* 0x000fc600078ef80f */
[----:B------:R-:W-:-:S08]  /*2140*/  DFMA R18, R16, -R10, 1 ;  /* 0x3ff000001012742b */ /* 0x000fd0000000080a */
[----:B------:R-:W-:Y:S01]  /*2150*/  DFMA R16, R16, R18, R16 ;  /* 0x000000121010722b */ /* 0x000fe20000000010 */
[----:B------:R-:W-:Y:S10]  /*2160*/  @P1 BRA `(.L_x_159) ;  /* 0x0000000000201947 */ /* 0x000ff40003800000 */
[----:B------:R-:W-:Y:S01]  /*2170*/  LOP3.LUT R19, R13, 0x7ff00000, RZ, 0xc0, !PT ;  /* 0x7ff000000d137812 */ /* 0x000fe200078ec0ff */
[----:B------:R-:W-:-:S03]  /*2180*/  IMAD.MOV.U32 R18, RZ, RZ, RZ ;  /* 0x000000ffff127224 */ /* 0x000fc600078e00ff */
[----:B------:R-:W-:-:S04]  /*2190*/  ISETP.GE.U32.AND P1, PT, R22, R19, PT ;  /* 0x000000131600720c */ /* 0x000fc80003f26070 */
[----:B------:R-:W-:-:S04]  /*21a0*/  SEL R19, R2, 0x63400000, !P1 ;  /* 0x6340000002137807 */ /* 0x000fc80004800000 */
[----:B------:R-:W-:-:S04]  /*21b0*/  LOP3.LUT R19, R19, 0x80000000, R15, 0xf8, !PT ;  /* 0x8000000013137812 */ /* 0x000fc800078ef80f */
[----:B------:R-:W-:-:S06]  /*21c0*/  LOP3.LUT R19, R19, 0x100000, RZ, 0xfc, !PT ;  /* 0x0010000013137812 */ /* 0x000fcc00078efcff */
[----:B------:R-:W-:-:S10]  /*21d0*/  DFMA R8, R8, 2, -R18 ;  /* 0x400000000808782b */ /* 0x000fd40000000812 */
[----:B------:R-:W-:-:S07]  /*21e0*/  LOP3.LUT R23, R9, 0x7ff00000, RZ, 0xc0, !PT ;  /* 0x7ff0000009177812 */ /* 0x000fce00078ec0ff */
.L_x_159:
[----:B------:R-:W-:Y:S01]  /*21f0*/  IMAD.MOV.U32 R26, RZ, RZ, R21 ;  /* 0x000000ffff1a7224 */ /* 0x000fe200078e0015 */
[----:B------:R-:W-:Y:S01]  /*2200*/  @!P0 LOP3.LUT R26, R11, 0x7ff00000, RZ, 0xc0, !PT ;  /* 0x7ff000000b1a8812 */ /* 0x000fe200078ec0ff */
[----:B------:R-:W-:Y:S01]  /*2210*/  VIADD R25, R23, 0xffffffff ;  /* 0xffffffff17197836 */ /* 0x000fe20000000000 */
[----:B------:R-:W-:-:S04]  /*2220*/  DMUL R18, R16, R8 ;  /* 0x0000000810127228 */ /* 0x000fc80000000000 */
[----:B------:R-:W-:Y:S01]  /*2230*/  ISETP.GT.U32.AND P0, PT, R25, 0x7feffffe, PT ;  /* 0x7feffffe1900780c */ /* 0x000fe20003f04070 */
[----:B------:R-:W-:-:S03]  /*2240*/  VIADD R25, R26, 0xffffffff ;  /* 0xffffffff1a197836 */ /* 0x000fc60000000000 */
[----:B------:R-:W-:Y:S02]  /*2250*/  DFMA R20, R18, -R10, R8 ;  /* 0x8000000a1214722b */ /* 0x000fe40000000008 */
[----:B------:R-:W-:-:S06]  /*2260*/  ISETP.GT.U32.OR P0, PT, R25, 0x7feffffe, P0 ;  /* 0x7feffffe1900780c */ /* 0x000fcc0000704470 */
[----:B------:R-:W-:-:S07]  /*2270*/  DFMA R20, R16, R20, R18 ;  /* 0x000000141014722b */ /* 0x000fce0000000012 */
        /* <DEDUP_REMOVED lines=12> */
[----:B------:R-:W-:Y:S01]  /*2340*/  DFMA R8, R20, -R10, R8 ;  /* 0x8000000a1408722b */ /* 0x000fe20000000008 */
[----:B------:R-:W-:-:S09]  /*2350*/  IMAD.MOV.U32 R14, RZ, RZ, RZ ;  /* 0x000000ffff0e7224 */ /* 0x000fd200078e00ff */
[C---:B------:R-:W-:Y:S02]  /*2360*/  FSETP.NEU.AND P0, PT, R9.reuse, RZ, PT ;  /* 0x000000ff0900720b */ /* 0x040fe40003f0d000 */
[----:B------:R-:W-:-:S04]  /*2370*/  LOP3.LUT R13, R9, 0x80000000, R13, 0x48, !PT ;  /* 0x80000000090d7812 */ /* 0x000fc800078e480d */
[----:B------:R-:W-:-:S07]  /*2380*/  LOP3.LUT R15, R13, R15, RZ, 0xfc, !PT ;  /* 0x0000000f0d0f7212 */ /* 0x000fce00078efcff */
[----:B------:R-:W-:Y:S05]  /*2390*/  @!P0 BRA `(.L_x_161) ;  /* 0x00000000007c8947 */ /* 0x000fea0003800000 */
[----:B------:R-:W-:Y:S01]  /*23a0*/  IMAD.MOV R9, RZ, RZ, -R2 ;  /* 0x000000ffff097224 */ /* 0x000fe200078e0a02 */
[----:B------:R-:W-:Y:S01]  /*23b0*/  DMUL.RP R14, R20, R14 ;  /* 0x0000000e140e7228 */ /* 0x000fe20000008000 */
[----:B------:R-:W-:-:S06]  /*23c0*/  IMAD.MOV.U32 R8, RZ, RZ, RZ ;  /* 0x000000ffff087224 */ /* 0x000fcc00078e00ff */
[----:B------:R-:W-:-:S03]  /*23d0*/  DFMA R8, R16, -R8, R20 ;  /* 0x800000081008722b */ /* 0x000fc60000000014 */
[----:B------:R-:W-:-:S03]  /*23e0*/  LOP3.LUT R13, R15, R13, RZ, 0x3c, !PT ;  /* 0x0000000d0f0d7212 */ /* 0x000fc600078e3cff */
[----:B------:R-:W-:-:S04]  /*23f0*/  IADD3 R8, PT, PT, -R2, -0x43300000, RZ ;  /* 0xbcd0000002087810 */ /* 0x000fc80007ffe1ff */
[----:B------:R-:W-:-:S04]  /*2400*/  FSETP.NEU.AND P0, PT, |R9|, R8, PT ;  /* 0x000000080900720b */ /* 0x000fc80003f0d200 */
[----:B------:R-:W-:Y:S02]  /*2410*/  FSEL R16, R14, R16, !P0 ;  /* 0x000000100e107208 */ /* 0x000fe40004000000 */
[----:B------:R-:W-:Y:S01]  /*2420*/  FSEL R17, R13, R17, !P0 ;  /* 0x000000110d117208 */ /* 0x000fe20004000000 */
[----:B------:R-:W-:Y:S06]  /*2430*/  BRA `(.L_x_161) ;  /* 0x0000000000547947 */ /* 0x000fec0003800000 */
.L_x_160:
        /* <DEDUP_REMOVED lines=16> */
.L_x_163:
[----:B------:R-:W-:Y:S01]  /*2540*/  LOP3.LUT R17, R13, 0x80000, RZ, 0xfc, !PT ;  /* 0x000800000d117812 */ /* 0x000fe200078efcff */
[----:B------:R-:W-:Y:S01]  /*2550*/  IMAD.MOV.U32 R16, RZ, RZ, R12 ;  /* 0x000000ffff107224 */ /* 0x000fe200078e000c */
[----:B------:R-:W-:Y:S06]  /*2560*/  BRA `(.L_x_161) ;  /* 0x0000000000087947 */ /* 0x000fec0003800000 */
.L_x_162:
[----:B------:R-:W-:Y:S01]  /*2570*/  LOP3.LUT R17, R15, 0x80000, RZ, 0xfc, !PT ;  /* 0x000800000f117812 */ /* 0x000fe200078efcff */
[----:B------:R-:W-:-:S07]  /*2580*/  IMAD.MOV.U32 R16, RZ, RZ, R14 ;  /* 0x000000ffff107224 */ /* 0x000fce00078e000e */
.L_x_161:
[----:B------:R-:W-:Y:S02]  /*2590*/  IMAD.MOV.U32 R25, RZ, RZ, 0x0 ;  /* 0x00000000ff197424 */ /* 0x000fe400078e00ff */
[----:B------:R-:W-:Y:S02]  /*25a0*/  IMAD.MOV.U32 R8, RZ, RZ, R16 ;  /* 0x000000ffff087224 */ /* 0x000fe400078e0010 */
[----:B------:R-:W-:Y:S01]  /*25b0*/  IMAD.MOV.U32 R9, RZ, RZ, R17 ;  /* 0x000000ffff097224 */ /* 0x000fe200078e0011 */
[----:B------:R-:W-:Y:S06]  /*25c0*/  RET.REL.NODEC R24 `(chande_batch_from_tr_f32) ;  /* 0xffffffd8188c7950 */ /* 0x000fec0003c3ffff */
.L_x_164:
        /* <DEDUP_REMOVED lines=11> */
.L_x_197:


//--------------------- .text.chande_batch_f32    --------------------------
	.section	.text.chande_batch_f32,"ax",@progbits
	.align	128
        .global         chande_batch_f32
        .type           chande_batch_f32,@function
        .size           chande_batch_f32,(.L_x_198 - chande_batch_f32)
        .other          chande_batch_f32,@"STO_CUDA_ENTRY STV_DEFAULT"
chande_batch_f32:
.text.chande_batch_f32:
        /* <DEDUP_REMOVED lines=20> */
[----:B------:R1:W5:Y:S02]  /*0140*/  LDG.E.CONSTANT R3, desc[UR6][R14.64] ;  /* 0x000000060e037981 */ /* 0x000364000c1e9900 */
[----:B------:R-:W2:Y:S01]  /*0150*/  LDC.64 R12, c[0x0][0x3a8] ;  /* 0x0000ea00ff0c7b82 */ /* 0x000ea20000000a00 */
[----:B0-----:R-:W-:-:S05]  /*0160*/  IMAD.WIDE.U32 R10, R5, 0x4, R10 ;  /* 0x00000004050a7825 */ /* 0x001fca00078e000a */
[----:B------:R1:W5:Y:S01]  /*0170*/  LDG.E.CONSTANT R2, desc[UR6][R10.64] ;  /* 0x000000060a027981 */ /* 0x000362000c1e9900 */
[----:B--2---:R-:W-:-:S05]  /*0180*/  IMAD.WIDE.U32 R12, R5, 0x4, R12 ;  /* 0x00000004050c7825 */ /* 0x004fca00078e000c */
[----:B------:R1:W5:Y:S01]  /*0190*/  LDG.E.CONSTANT R0, desc[UR6][R12.64] ;  /* 0x000000060c007981 */ /* 0x000362000c1e9900 */
[----:B------:R-:W0:Y:S01]  /*01a0*/  S2R R7, SR_TID.X ;  /* 0x0000000000077919 */ /* 0x000e220000002100 */
[----:B------:R-:W-:Y:S01]  /*01b0*/  BSSY.RECONVERGENT B0, `(.L_x_165) ;  /* 0x000000d000007945 */ /* 0x000fe20003800200 */
[C---:B0-----:R-:W-:Y:S02]  /*01c0*/  ISETP.GE.AND P0, PT, R7.reuse, R8, PT ;  /* 0x000000080700720c */ /* 0x041fe40003f06270 */
[----:B------:R-:W-:-:S11]  /*01d0*/  ISETP.NE.AND P1, PT, R7, RZ, PT ;  /* 0x000000ff0700720c */ /* 0x000fd60003f25270 */
[----:B-1----:R-:W-:Y:S05]  /*01e0*/  @P0 BRA `(.L_x_166) ;  /* 0x0000000000240947 */ /* 0x002fea0003800000 */
[----:B------:R-:W0:Y:S01]  /*01f0*/  LDC R14, c[0x0][0x360] ;  /* 0x0000d800ff0e7b82 */ /* 0x000e220000000800 */
[----:B------:R-:W-:-:S07]  /*0200*/  IMAD.MOV.U32 R15, RZ, RZ, 0x7fc00000 ;  /* 0x7fc00000ff0f7424 */ /* 0x000fce00078e00ff */
[----:B------:R-:W1:Y:S02]  /*0210*/  LDC.64 R12, c[0x0][0x3d0] ;  /* 0x0000f400ff0c7b82 */ /* 0x000e640000000a00 */
.L_x_167:
[--C-:B--2---:R-:W-:Y:S02]  /*0220*/  IMAD R11, R5, R8, R7.reuse ;  /* 0x00000008050b7224 */ /* 0x104fe400078e0207 */
[----:B0-----:R-:W-:Y:S02]  /*0230*/  IMAD.IADD R7, R14, 0x1, R7 ;  /* 0x000000010e077824 */ /* 0x001fe400078e0207 */
[----:B-1----:R-:W-:-:S03]  /*0240*/  IMAD.WIDE R10, R11, 0x4, R12 ;  /* 0x000000040b0a7825 */ /* 0x002fc600078e020c */
[----:B------:R-:W-:Y:S02]  /*0250*/  ISETP.GE.AND P0, PT, R7, R8, PT ;  /* 0x000000080700720c */ /* 0x000fe40003f06270 */
[----:B------:R2:W-:Y:S11]  /*0260*/  STG.E desc[UR6][R10.64], R15 ;  /* 0x0000000f0a007986 */ /* 0x0005f6000c101906 */
[----:B------:R-:W-:Y:S05]  /*0270*/  @!P0 BRA `(.L_x_167) ;  /* 0xfffffffc00e88947 */ /* 0x000fea000383ffff */
.L_x_166:
[----:B------:R-:W-:Y:S05]  /*0280*/  BSYNC.RECONVERGENT B0 ;  /* 0x0000000000007941 */ /* 0x000fea0003800200 */
.L_x_165:
[----:B------:R-:W-:Y:S06]  /*0290*/  BAR.SYNC.DEFER_BLOCKING 0x0 ;  /* 0x0000000000007b1d */ /* 0x000fec0000010000 */
[----:B------:R-:W-:Y:S05]  /*02a0*/  @P1 EXIT ;  /* 0x000000000000194d */ /* 0x000fea0003800000 */
[----:B------:R-:W-:Y:S01]  /*02b0*/  VIADD R7, R9, 0x1 ;  /* 0x0000000109077836 */ /* 0x000fe20000000000 */
[----:B------:R-:W0:Y:S01]  /*02c0*/  LDCU UR4, c[0x0][0x3c4] ;  /* 0x00007880ff0477ac */ /* 0x000e220008000800 */
[----:B------:R-:W-:-:S03]  /*02d0*/  CS2R R20, SRZ ;  /* 0x0000000000147805 */ /* 0x000fc6000001ff00 */
[----:B--2---:R-:W-:-:S05]  /*02e0*/  VIADDMNMX R10, R6, R9, R7, !PT ;  /* 0x00000009060a7246 */ /* 0x004fca0007800107 */
[----:B------:R-:W-:-:S05]  /*02f0*/  IMAD.IADD R7, R9, 0x1, -R10 ;  /* 0x0000000109077824 */ /* 0x000fca00078e0a0a */
[----:B------:R-:W-:Y:S01]  /*0300*/  ISETP.GT.U32.AND P0, PT, R7, -0x4, PT ;  /* 0xfffffffc0700780c */ /* 0x000fe20003f04070 */
[----:B------:R-:W-:Y:S02]  /*0310*/  IMAD.IADD R7, R10, 0x1, -R9 ;  /* 0x000000010a077824 */ /* 0x000fe400078e0a09 */
[----:B0-----:R-:W-:-:S10]  /*0320*/  IMAD.U32 R8, RZ, RZ, UR4 ;  /* 0x00000004ff087e24 */ /* 0x001fd4000f8e00ff */
[----:B------:R-:W-:Y:S05]  /*0330*/  @P0 BRA `(.L_x_168) ;  /* 0x0000000400000947 */ /* 0x000fea0003800000 */
[----:B------:R-:W0:Y:S01]  /*0340*/  LDC R9, c[0x0][0x3c4] ;  /* 0x0000f100ff097b82 */ /* 0x000e220000000800 */
[----:B------:R-:W-:Y:S01]  /*0350*/  CS2R R20, SRZ ;  /* 0x0000000000147805 */ /* 0x000fe2000001ff00 */
[----:B------:R-:W-:Y:S01]  /*0360*/  IMAD.U32 R8, RZ, RZ, UR4 ;  /* 0x00000004ff087e24 */ /* 0x000fe2000f8e00ff */
[----:B------:R-:W-:-:S05]  /*0370*/  UMOV UR4, URZ ;  /* 0x000000ff00047c82 */ /* 0x000fca0008000000 */
[----:B------:R-:W1:Y:S08]  /*0380*/  LDC.64 R12, c[0x0][0x380] ;  /* 0x0000e000ff0c7b82 */ /* 0x000e700000000a00 */
[----:B------:R-:W2:Y:S02]  /*0390*/  LDC.64 R10, c[0x0][0x388] ;  /* 0x0000e200ff0a7b82 */ /* 0x000ea40000000a00 */
.L_x_169:
[----:B------:R-:W3:Y:S01]  /*03a0*/  LDC.64 R18, c[0x0][0x390] ;  /* 0x0000e400ff127b82 */ /* 0x000ee20000000a00 */
[C---:B0-----:R-:W-:Y:S01]  /*03b0*/  ISETP.NE.AND P1, PT, R8.reuse, R9, PT ;  /* 0x000000090800720c */ /* 0x041fe20003f25270 */
[----:B-1----:R-:W-:-:S04]  /*03c0*/  IMAD.WIDE R16, R8, 0x4, R12 ;  /* 0x0000000408107825 */ /* 0x002fc800078e020c */
[C---:B--2---:R-:W-:Y:S01]  /*03d0*/  IMAD.WIDE R14, R8.reuse, 0x4, R10 ;  /* 0x00000004080e7825 */ /* 0x044fe200078e020a */
[----:B------:R-:W2:Y:S04]  /*03e0*/  LDG.E.CONSTANT R23, desc[UR6][R16.64] ;  /* 0x0000000610177981 */ /* 0x000ea8000c1e9900 */
[----:B------:R-:W2:Y:S04]  /*03f0*/  LDG.E.CONSTANT R27, desc[UR6][R14.64] ;  /* 0x000000060e1b7981 */ /* 0x000ea8000c1e9900 */
[----:B------:R-:W4:Y:S04]  /*0400*/  LDG.E.CONSTANT R24, desc[UR6][R14.64+0x4] ;  /* 0x000004060e187981 */ /* 0x000f28000c1e9900 */
[----:B------:R-:W4:Y:S01]  /*0410*/  LDG.E.CONSTANT R25, desc[UR6][R16.64+0x4] ;  /* 0x0000040610197981 */ /* 0x000f22000c1e9900 */
[----:B---3--:R-:W-:-:S05]  /*0420*/  IMAD.WIDE R18, R8, 0x4, R18 ;  /* 0x0000000408127825 */ /* 0x008fca00078e0212 */
[----:B------:R-:W3:Y:S04]  /*0430*/  @P1 LDG.E.CONSTANT R28, desc[UR6][R18.64+-0x4] ;  /* 0xfffffc06121c1981 */ /* 0x000ee8000c1e9900 */
[----:B------:R-:W4:Y:S04]  /*0440*/  LDG.E.CONSTANT R26, desc[UR6][R18.64] ;  /* 0x00000006121a7981 */ /* 0x000f28000c1e9900 */
[----:B------:R-:W4:Y:S01]  /*0450*/  LDG.E.CONSTANT R29, desc[UR6][R18.64+0x8] ;  /* 0x00000806121d7981 */ /* 0x000f22000c1e9900 */
[C---:B--2---:R-:W-:Y:S01]  /*0460*/  FADD R22, R23.reuse, -R27 ;  /* 0x8000001b17167221 */ /* 0x044fe20000000000 */
[--C-:B---3--:R-:W-:Y:S01]  /*0470*/  @P1 FADD R23, R23, -R28.reuse ;  /* 0x8000001c17171221 */ /* 0x108fe20000000000 */
[----:B------:R-:W-:-:S04]  /*0480*/  @P1 FADD R27, R27, -R28 ;  /* 0x8000001c1b1b1221 */ /* 0x000fc80000000000 */
[----:B------:R-:W-:-:S04]  /*0490*/  @P1 FSETP.GT.AND P0, PT, |R23|, R22, PT ;  /* 0x000000161700120b */ /* 0x000fc80003f04200 */
[----:B------:R-:W-:-:S04]  /*04a0*/  @P1 FSEL R28, |R23|, R22, P0 ;  /* 0x00000016171c1208 */ /* 0x000fc80000000200 */
[----:B------:R-:W-:-:S04]  /*04b0*/  @P1 FSETP.GT.AND P0, PT, |R27|, R28, PT ;  /* 0x0000001c1b00120b */ /* 0x000fc80003f04200 */
[----:B------:R-:W-:Y:S02]  /*04c0*/  @P1 FSEL R22, |R27|, R28, P0 ;  /* 0x0000001c1b161208 */ /* 0x000fe40000000200 */
[----:B------:R-:W2:Y:S04]  /*04d0*/  LDG.E.CONSTANT R28, desc[UR6][R16.64+0xc] ;  /* 0x00000c06101c7981 */ /* 0x000ea8000c1e9900 */
[----:B------:R-:W0:Y:S02]  /*04e0*/  F2F.F64.F32 R22, R22 ;  /* 0x0000001600167310 */ /* 0x000e240000201800 */
[----:B0-----:R-:W-:Y:S01]  /*04f0*/  DADD R22, R22, R20 ;  /* 0x0000000016167229 */ /* 0x001fe20000000014 */
[C---:B----4-:R-:W-:Y:S01]  /*0500*/  FADD R20, -R24.reuse, R25 ;  /* 0x0000001918147221 */ /* 0x050fe20000000100 */
[--C-:B------:R-:W-:Y:S01]  /*0510*/  FADD R25, R25, -R26.reuse ;  /* 0x8000001a19197221 */ /* 0x100fe20000000000 */
[----:B------:R-:W-:-:S02]  /*0520*/  FADD R21, R24, -R26 ;  /* 0x8000001a18157221 */ /* 0x000fc40000000000 */
[----:B------:R-:W3:Y:S02]  /*0530*/  LDG.E.CONSTANT R26, desc[UR6][R16.64+0x8] ;  /* 0x00000806101a7981 */ /* 0x000ee4000c1e9900 */
[----:B------:R-:W-:-:S04]  /*0540*/  FSETP.GT.AND P0, PT, |R25|, R20, PT ;  /* 0x000000141900720b */ /* 0x000fc80003f04200 */
[----:B------:R-:W-:Y:S02]  /*0550*/  FSEL R20, |R25|, R20, P0 ;  /* 0x0000001419147208 */ /* 0x000fe40000000200 */
[----:B------:R-:W3:Y:S02]  /*0560*/  LDG.E.CONSTANT R25, desc[UR6][R14.64+0x8] ;  /* 0x000008060e197981 */ /* 0x000ee4000c1e9900 */
[----:B------:R-:W-:-:S04]  /*0570*/  FSETP.GT.AND P0, PT, |R21|, R20, PT ;  /* 0x000000141500720b */ /* 0x000fc80003f04200 */
[----:B------:R-:W-:-:S04]  /*0580*/  FSEL R24, |R21|, R20, P0 ;  /* 0x0000001415187208 */ /* 0x000fc80000000200 */
[----:B------:R-:W0:Y:S02]  /*0590*/  F2F.F64.F32 R20, R24 ;  /* 0x0000001800147310 */ /* 0x000e240000201800 */
[----:B0-----:R-:W-:Y:S01]  /*05a0*/  DADD R20, R22, R20 ;  /* 0x0000000016147229 */ /* 0x001fe20000000014 */
[----:B------:R-:W4:Y:S04]  /*05b0*/  LDG.E.CONSTANT R22, desc[UR6][R18.64+0x4] ;  /* 0x0000040612167981 */ /* 0x000f28000c1e9900 */
[----:B------:R-:W2:Y:S01]  /*05c0*/  LDG.E.CONSTANT R23, desc[UR6][R14.64+0xc] ;  /* 0x00000c060e177981 */ /* 0x000ea2000c1e9900 */
[----:B------:R-:W-:Y:S01]  /*05d0*/  UIADD3 UR4, UPT, UPT, UR4, 0x4, URZ ;  /* 0x0000000404047890 */ /* 0x000fe2000fffe0ff */
[----:B------:R-:W-:Y:S02]  /*05e0*/  VIADD R8, R8, 0x4 ;  /* 0x0000000408087836 */ /* 0x000fe40000000000 */
[C---:B---3--:R-:W-:Y:S01]  /*05f0*/  FADD R27, -R25.reuse, R26 ;  /* 0x0000001a191b7221 */ /* 0x048fe20000000100 */
[--C-:B----4-:R-:W-:Y:S01]  /*0600*/  FADD R26, R26, -R22.reuse ;  /* 0x800000161a1a7221 */ /* 0x110fe20000000000 */
[----:B------:R-:W-:-:S04]  /*0610*/  FADD R25, R25, -R22 ;  /* 0x8000001619197221 */ /* 0x000fc80000000000 */
[----:B------:R-:W-:-:S04]  /*0620*/  FSETP.GT.AND P0, PT, |R26|, R27, PT ;  /* 0x0000001b1a00720b */ /* 0x000fc80003f04200 */
[----:B------:R-:W-:-:S04]  /*0630*/  FSEL R26, |R26|, R27, P0 ;  /* 0x0000001b1a1a7208 */ /* 0x000fc80000000200 */
[-C--:B------:R-:W-:Y:S01]  /*0640*/  FSETP.GT.AND P0, PT, |R25|, R26.reuse, PT ;  /* 0x0000001a1900720b */ /* 0x080fe20003f04200 */
[----:B--2---:R-:W-:Y:S01]  /*0650*/  FADD R24, -R23, R28 ;  /* 0x0000001c17187221 */ /* 0x004fe20000000100 */
[----:B------:R-:W-:Y:S02]  /*0660*/  FADD R28, R28, -R29 ;  /* 0x8000001d1c1c7221 */ /* 0x000fe40000000000 */
[----:B------:R-:W-:-:S03]  /*0670*/  FSEL R16, |R25|, R26, P0 ;  /* 0x0000001a19107208 */ /* 0x000fc60000000200 */
[----:B------:R-:W-:-:S03]  /*0680*/  FSETP.GT.AND P1, PT, |R28|, R24, PT ;  /* 0x000000181c00720b */ /* 0x000fc60003f24200 */
[----:B------:R-:W0:Y:S01]  /*0690*/  F2F.F64.F32 R16, R16 ;  /* 0x0000001000107310 */ /* 0x000e220000201800 */
[----:B------:R-:W-:Y:S01]  /*06a0*/  FADD R23, R23, -R29 ;  /* 0x8000001d17177221 */ /* 0x000fe20000000000 */
[----:B------:R-:W-:-:S04]  /*06b0*/  FSEL R24, |R28|, R24, P1 ;  /* 0x000000181c187208 */ /* 0x000fc80000800200 */
[----:B------:R-:W-:-:S04]  /*06c0*/  FSETP.GT.AND P0, PT, |R23|, R24, PT ;  /* 0x000000181700720b */ /* 0x000fc80003f04200 */
[----:B------:R-:W-:Y:S01]  /*06d0*/  FSEL R14, |R23|, R24, P0 ;  /* 0x00000018170e7208 */ /* 0x000fe20000000200 */
[----:B0-----:R-:W-:Y:S01]  /*06e0*/  DADD R20, R20, R16 ;  /* 0x0000000014147229 */ /* 0x001fe20000000010 */
[----:B------:R-:W-:-:S04]  /*06f0*/  LOP3.LUT R17, R7, 0xfffffffc, RZ, 0xc0, !PT ;  /* 0xfffffffc07117812 */ /* 0x000fc800078ec0ff */
[----:B------:R-:W0:Y:S01]  /*0700*/  F2F.F64.F32 R14, R14 ;  /* 0x0000000e000e7310 */ /* 0x000e220000201800 */
[----:B------:R-:W-:Y:S02]  /*0710*/  ISETP.NE.AND P0, PT, R17, UR4, PT ;  /* 0x0000000411007c0c */ /* 0x000fe4000bf05270 */
[----:B0-----:R-:W-:-:S11]  /*0720*/  DADD R20, R20, R14 ;  /* 0x0000000014147229 */ /* 0x001fd6000000000e */
[----:B------:R-:W-:Y:S05]  /*0730*/  @P0 BRA `(.L_x_169) ;  /* 0xfffffffc00180947 */ /* 0x000fea000383ffff */
.L_x_168:
[----:B------:R-:W-:-:S13]  /*0740*/  LOP3.LUT P0, R10, R7, 0x3, RZ, 0xc0, !PT ;  /* 0x00000003070a7812 */ /* 0x000fda000780c0ff */
[----:B------:R-:W-:Y:S05]  /*0750*/  @!P0 BRA `(.L_x_170) ;  /* 0x0000000000f48947 */ /* 0x000fea0003800000 */
[----:B------:R-:W-:Y:S02]  /*0760*/  ISETP.NE.AND P1, PT, R10, 0x1, PT ;  /* 0x000000010a00780c */ /* 0x000fe40003f25270 */
[----:B------:R-:W-:-:S04]  /*0770*/  LOP3.LUT R7, R7, 0x1, RZ, 0xc0, !PT ;  /* 0x0000000107077812 */ /* 0x000fc800078ec0ff */
[----:B------:R-:W-:-:S07]  /*0780*/  ISETP.NE.U32.AND P0, PT, R7, 0x1, PT ;  /* 0x000000010700780c */ /* 0x000fce0003f05070 */
[----:B------:R-:W-:Y:S06]  /*0790*/  @!P1 BRA `(.L_x_171) ;  /* 0x0000000000909947 */ /* 0x000fec0003800000 */
[----:B------:R-:W0:Y:S01]  /*07a0*/  LDC.64 R10, c[0x0][0x380] ;  /* 0x0000e000ff0a7b82 */ /* 0x000e220000000a00 */
[C---:B------:R-:W-:Y:S01]  /*07b0*/  ISETP.NE.AND P2, PT, R8.reuse, R9, PT ;  /* 0x000000090800720c */ /* 0x040fe20003f45270 */
[----:B------:R-:W-:-:S05]  /*07c0*/  VIADD R16, R8, 0x1 ;  /* 0x0000000108107836 */ /* 0x000fca0000000000 */
[----:B------:R-:W-:Y:S01]  /*07d0*/  ISETP.NE.AND P1, PT, R16, R9, PT ;  /* 0x000000091000720c */ /* 0x000fe20003f25270 */
[----:B------:R-:W1:Y:S08]  /*07e0*/  LDC.64 R14, c[0x0][0x388] ;  /* 0x0000e200ff0e7b82 */ /* 0x000e700000000a00 */
[----:B------:R-:W2:Y:S01]  /*07f0*/  LDC.64 R12, c[0x0][0x390] ;  /* 0x0000e400ff0c7b82 */ /* 0x000ea20000000a00 */
[----:B0-----:R-:W-:-:S05]  /*0800*/  IMAD.WIDE R10, R8, 0x4, R10 ;  /* 0x00000004080a7825 */ /* 0x001fca00078e020a */
[----:B------:R-:W3:Y:S01]  /*0810*/  LDG.E.CONSTANT R18, desc[UR6][R10.64] ;  /* 0x000000060a127981 */ /* 0x000ee2000c1e9900 */
[----:B-1----:R-:W-:-:S03]  /*0820*/  IMAD.WIDE R14, R8, 0x4, R14 ;  /* 0x00000004080e7825 */ /* 0x002fc600078e020e */
[----:B------:R-:W4:Y:S04]  /*0830*/  LDG.E.CONSTANT R26, desc[UR6][R10.64+0x4] ;  /* 0x000004060a1a7981 */ /* 0x000f28000c1e9900 */
[----:B------:R-:W3:Y:S01]  /*0840*/  LDG.E.CONSTANT R24, desc[UR6][R14.64] ;  /* 0x000000060e187981 */ /* 0x000ee2000c1e9900 */
[----:B--2---:R-:W-:-:S03]  /*0850*/  IMAD.WIDE R12, R8, 0x4, R12 ;  /* 0x00000004080c7825 */ /* 0x004fc600078e020c */
[----:B------:R-:W4:Y:S04]  /*0860*/  LDG.E.CONSTANT R25, desc[UR6][R14.64+0x4] ;  /* 0x000004060e197981 */ /* 0x000f28000c1e9900 */
[----:B------:R-:W2:Y:S04]  /*0870*/  @P2 LDG.E.CONSTANT R7, desc[UR6][R12.64+-0x4] ;  /* 0xfffffc060c072981 */ /* 0x000ea8000c1e9900 */
[----:B------:R-:W4:Y:S01]  /*0880*/  @P1 LDG.E.CONSTANT R19, desc[UR6][R12.64] ;  /* 0x000000060c131981 */ /* 0x000f22000c1e9900 */
[----:B------:R-:W-:Y:S02]  /*0890*/  VIADD R8, R8, 0x2 ;  /* 0x0000000208087836 */ /* 0x000fe40000000000 */
[C---:B---3--:R-:W-:Y:S01]  /*08a0*/  FADD R16, R18.reuse, -R24 ;  /* 0x8000001812107221 */ /* 0x048fe20000000000 */
[----:B--2---:R-:W-:Y:S01]  /*08b0*/  @P2 FADD R17, R18, -R7 ;  /* 0x8000000712112221 */ /* 0x004fe20000000000 */
[C---:B----4-:R-:W-:Y:S01]  /*08c0*/  FADD R22, R26.reuse, -R25 ;  /* 0x800000191a167221 */ /* 0x050fe20000000000 */
[----:B------:R-:W-:-:S03]  /*08d0*/  @P1 FADD R23, R26, -R19 ;  /* 0x800000131a171221 */ /* 0x000fc60000000000 */
[----:B------:R-:W-:Y:S01]  /*08e0*/  @P2 FSETP.GT.AND P3, PT, |R17|, R16, PT ;  /* 0x000000101100220b */ /* 0x000fe20003f64200 */
[----:B------:R-:W-:-:S03]  /*08f0*/  @P2 FADD R18, R24, -R7 ;  /* 0x8000000718122221 */ /* 0x000fc60000000000 */
[----:B------:R-:W-:Y:S02]  /*0900*/  @P2 FSEL R17, |R17|, R16, P3 ;  /* 0x0000001011112208 */ /* 0x000fe40001800200 */
[-C--:B------:R-:W-:Y:S01]  /*0910*/  @P1 FSETP.GT.AND P4, PT, |R23|, R22.reuse, PT ;  /* 0x000000161700120b */ /* 0x080fe20003f84200 */
[----:B------:R-:W-:Y:S01]  /*0920*/  @P1 FADD R10, R25, -R19 ;  /* 0x80000013190a1221 */ /* 0x000fe20000000000 */
[CC--:B------:R-:W-:Y:S02]  /*0930*/  @P2 FSETP.GT.AND P3, PT, |R18|.reuse, R17.reuse, PT ;  /* 0x000000111200220b */ /* 0x0c0fe40003f64200 */
[----:B------:R-:W-:Y:S02]  /*0940*/  @P1 FSEL R23, |R23|, R22, P4 ;  /* 0x0000001617171208 */ /* 0x000fe40002000200 */
[----:B------:R-:W-:Y:S01]  /*0950*/  @P2 FSEL R17, |R18|, R17, P3 ;  /* 0x0000001112112208 */ /* 0x000fe20001800200 */
[----:B------:R-:W-:Y:S01]  /*0960*/  @!P2 IMAD.MOV.U32 R17, RZ, RZ, R16 ;  /* 0x000000ffff11a224 */ /* 0x000fe200078e0010 */
[----:B------:R-:W-:-:S04]  /*0970*/  @P1 FSETP.GT.AND P3, PT, |R10|, R23, PT ;  /* 0x000000170a00120b */ /* 0x000fc80003f64200 */
[----:B------:R-:W-:Y:S02]  /*0980*/  @P1 FSEL R12, |R10|, R23, P3 ;  /* 0x000000170a0c1208 */ /* 0x000fe40001800200 */
[----:B------:R-:W0:Y:S01]  /*0990*/  F2F.F64.F32 R10, R17 ;  /* 0x00000011000a7310 */ /* 0x000e220000201800 */
[----:B------:R-:W-:-:S07]  /*09a0*/  @!P1 IMAD.MOV.U32 R12, RZ, RZ, R22 ;  /* 0x000000ffff0c9224 */ /* 0x000fce00078e0016 */
[----:B------:R-:W1:Y:S01]  /*09b0*/  F2F.F64.F32 R12, R12 ;  /* 0x0000000c000c7310 */ /* 0x000e620000201800 */
[----:B0-----:R-:W-:-:S08]  /*09c0*/  DADD R10, R20, R10 ;  /* 0x00000000140a7229 */ /* 0x001fd0000000000a */
[----:B-1----:R-:W-:-:S11]  /*09d0*/  DADD R20, R10, R12 ;  /* 0x000000000a147229 */ /* 0x002fd6000000000c */
.L_x_171:
[----:B------:R-:W-:Y:S05]  /*09e0*/  @P0 BRA `(.L_x_170) ;  /* 0x0000000000500947 */ /* 0x000fea0003800000 */
[C---:B------:R-:W-:Y:S01]  /*09f0*/  ISETP.NE.AND P1, PT, R8.reuse, R9, PT ;  /* 0x000000090800720c */ /* 0x040fe20003f25270 */
[----:B------:R-:W0:Y:S08]  /*0a00*/  LDC.64 R10, c[0x0][0x380] ;  /* 0x0000e000ff0a7b82 */ /* 0x000e300000000a00 */
[----:B------:R-:W1:Y:S08]  /*0a10*/  LDC.64 R12, c[0x0][0x388] ;  /* 0x0000e200ff0c7b82 */ /* 0x000e700000000a00 */
[----:B------:R-:W2:Y:S01]  /*0a20*/  @P1 LDC.64 R14, c[0x0][0x390] ;  /* 0x0000e400ff0e1b82 */ /* 0x000ea20000000a00 */
[----:B0-----:R-:W-:-:S06]  /*0a30*/  IMAD.WIDE R10, R8, 0x4, R10 ;  /* 0x00000004080a7825 */ /* 0x001fcc00078e020a */
[----:B------:R-:W3:Y:S01]  /*0a40*/  LDG.E.CONSTANT R11, desc[UR6][R10.64] ;  /* 0x000000060a0b7981 */ /* 0x000ee2000c1e9900 */
[----:B-1----:R-:W-:-:S06]  /*0a50*/  IMAD.WIDE R12, R8, 0x4, R12 ;  /* 0x00000004080c7825 */ /* 0x002fcc00078e020c */
[----:B------:R-:W3:Y:S01]  /*0a60*/  LDG.E.CONSTANT R12, desc[UR6][R12.64] ;  /* 0x000000060c0c7981 */ /* 0x000ee2000c1e9900 */
[----:B--2---:R-:W-:-:S06]  /*0a70*/  @P1 IMAD.WIDE R8, R8, 0x4, R14 ;  /* 0x0000000408081825 */ /* 0x004fcc00078e020e */
[----:B------:R-:W2:Y:S01]  /*0a80*/  @P1 LDG.E.CONSTANT R8, desc[UR6][R8.64+-0x4] ;  /* 0xfffffc0608081981 */ /* 0x000ea2000c1e9900 */
[C---:B---3--:R-:W-:Y:S01]  /*0a90*/  FADD R7, R11.reuse, -R12 ;  /* 0x8000000c0b077221 */ /* 0x048fe20000000000 */
[--C-:B--2---:R-:W-:Y:S01]  /*0aa0*/  @P1 FADD R14, R11, -R8.reuse ;  /* 0x800000080b0e1221 */ /* 0x104fe20000000000 */
[----:B------:R-:W-:-:S04]  /*0ab0*/  @P1 FADD R15, R12, -R8 ;  /* 0x800000080c0f1221 */ /* 0x000fc80000000000 */
[----:B------:R-:W-:-:S04]  /*0ac0*/  @P1 FSETP.GT.AND P0, PT, |R14|, R7, PT ;  /* 0x000000070e00120b */ /* 0x000fc80003f04200 */
[----:B------:R-:W-:-:S04]  /*0ad0*/  @P1 FSEL R14, |R14|, R7, P0 ;  /* 0x000000070e0e1208 */ /* 0x000fc80000000200 */
[----:B------:R-:W-:-:S04]  /*0ae0*/  @P1 FSETP.GT.AND P0, PT, |R15|, R14, PT ;  /* 0x0000000e0f00120b */ /* 0x000fc80003f04200 */
[----:B------:R-:W-:Y:S01]  /*0af0*/  @P1 FSEL R14, |R15|, R14, P0 ;  /* 0x0000000e0f0e1208 */ /* 0x000fe20000000200 */
[----:B------:R-:W-:-:S04]  /*0b00*/  @!P1 IMAD.MOV.U32 R14, RZ, RZ, R7 ;  /* 0x000000ffff0e9224 */ /* 0x000fc800078e0007 */
[----:B------:R-:W0:Y:S02]  /*0b10*/  F2F.F64.F32 R10, R14 ;  /* 0x0000000e000a7310 */ /* 0x000e240000201800 */
[----:B0-----:R-:W-:-:S11]  /*0b20*/  DADD R20, R20, R10 ;  /* 0x0000000014147229 */ /* 0x001fd6000000000a */
.L_x_170:
        /* <DEDUP_REMOVED lines=15> */
[----:B------:R-:W-:Y:S01]  /*0c20*/  IMAD.MOV.U32 R14, RZ, RZ, R20 ;  /* 0x000000ffff0e7224 */ /* 0x000fe200078e0014 */
[----:B------:R-:W-:Y:S01]  /*0c30*/  MOV R24, 0xc60 ;  /* 0x00000c6000187802 */ /* 0x000fe20000000f00 */
[----:B------:R-:W-:-:S07]  /*0c40*/  IMAD.MOV.U32 R15, RZ, RZ, R21 ;  /* 0x000000ffff0f7224 */ /* 0x000fce00078e0015 */
[----:B-----5:R-:W-:Y:S05]  /*0c50*/  CALL.REL.NOINC `($__internal_4_$__cuda_sm20_div_rn_f64_full) ;  /* 0x0000001400247944 */ /* 0x020fea0003c00000 */
.L_x_172:
        /* <DEDUP_REMOVED lines=16> */
.L_x_175:
        /* <DEDUP_REMOVED lines=19> */
[----:B------:R1:W5:Y:S01]  /*0e90*/  @!P0 LDG.E.CONSTANT R21, desc[UR6][R12.64+0x1c] ;  /* 0x00001c060c158981 */ /* 0x000362000c1e9900 */
        /* <DEDUP_REMOVED lines=21> */
[CC--:B-1----:R-:W-:Y:S02]  /*0ff0*/  FSEL R13, R18.reuse, R11.reuse, P2 ;  /* 0x0000000b120d7208 */ /* 0x0c2fe40001000000 */
        /* <DEDUP_REMOVED lines=14> */
.L_x_174:
        /* <DEDUP_REMOVED lines=35> */
.L_x_176:
        /* <DEDUP_REMOVED lines=23> */
.L_x_177:
        /* <DEDUP_REMOVED lines=13> */
.L_x_173:
        /* <DEDUP_REMOVED lines=14> */
.L_x_183:
[----:B--2---:R-:W2:Y:S08]  /*1630*/  LDC R12, c[0x0][0x3c4] ;  /* 0x0000f100ff0c7b82 */ /* 0x004eb00000000800 */
[----:B------:R-:W3:Y:S01]  /*1640*/  LDC.64 R14, c[0x0][0x388] ;  /* 0x0000e200ff0e7b82 */ /* 0x000ee20000000a00 */
[----:B--2---:R-:W-:-:S07]  /*1650*/  ISETP.NE.AND P1, PT, R23, R12, PT ;  /* 0x0000000c1700720c */ /* 0x004fce0003f25270 */
[----:B------:R-:W2:Y:S01]  /*1660*/  LDC.64 R12, c[0x0][0x380] ;  /* 0x0000e000ff0c7b82 */ /* 0x000ea20000000a00 */
[----:B---3--:R-:W-:-:S07]  /*1670*/  IMAD.WIDE R18, R23, 0x4, R14 ;  /* 0x0000000417127825 */ /* 0x008fce00078e020e */
[----:B------:R-:W3:Y:S01]  /*1680*/  @P1 LDC.64 R20, c[0x0][0x390] ;  /* 0x0000e400ff141b82 */ /* 0x000ee20000000a00 */
[----:B------:R-:W0:Y:S01]  /*1690*/  LDG.E.CONSTANT R18, desc[UR6][R18.64] ;  /* 0x0000000612127981 */ /* 0x000e22000c1e9900 */
[----:B--2---:R-:W-:-:S06]  /*16a0*/  IMAD.WIDE R16, R23, 0x4, R12 ;  /* 0x0000000417107825 */ /* 0x004fcc00078e020c */
[----:B------:R-:W0:Y:S01]  /*16b0*/  LDG.E.CONSTANT R17, desc[UR6][R16.64] ;  /* 0x0000000610117981 */ /* 0x000e22000c1e9900 */
[----:B---3--:R-:W-:-:S06]  /*16c0*/  @P1 IMAD.WIDE R20, R4, 0x4, R20 ;  /* 0x0000000404141825 */ /* 0x008fcc00078e0214 */
[----:B------:R-:W2:Y:S01]  /*16d0*/  @P1 LDG.E.CONSTANT R20, desc[UR6][R20.64] ;  /* 0x0000000614141981 */ /* 0x000ea2000c1e9900 */
[C---:B0-----:R-:W-:Y:S01]  /*16e0*/  FADD R3, R17.reuse, -R18 ;  /* 0x8000001211037221 */ /* 0x041fe20000000000 */
[--C-:B--2---:R-:W-:Y:S01]  /*16f0*/  @P1 FADD R24, R17, -R20.reuse ;  /* 0x8000001411181221 */ /* 0x104fe20000000000 */
[----:B------:R-:W-:-:S04]  /*1700*/  @P1 FADD R25, R18, -R20 ;  /* 0x8000001412191221 */ /* 0x000fc80000000000 */
[----:B------:R-:W-:-:S04]  /*1710*/  @P1 FSETP.GT.AND P0, PT, |R24|, R3, PT ;  /* 0x000000031800120b */ /* 0x000fc80003f04200 */
[----:B------:R-:W-:-:S04]  /*1720*/  @P1 FSEL R24, |R24|, R3, P0 ;  /* 0x0000000318181208 */ /* 0x000fc80000000200 */
[----:B------:R-:W-:-:S04]  /*1730*/  @P1 FSETP.GT.AND P0, PT, |R25|, R24, PT ;  /* 0x000000181900120b */ /* 0x000fc80003f04200 */
[----:B------:R-:W-:Y:S01]  /*1740*/  @P1 FSEL R3, |R25|, R24, P0 ;  /* 0x0000001819031208 */ /* 0x000fe20000000200 */
[----:B------:R-:W-:-:S03]  /*1750*/  IMAD.IADD R20, R4, 0x1, -R6 ;  /* 0x0000000104147824 */ /* 0x000fc600078e0a06 */
[----:B------:R-:W0:Y:S01]  /*1760*/  F2F.F64.F32 R16, R3 ;  /* 0x0000000300107310 */ /* 0x000e220000201800 */
[----:B------:R-:W-:-:S05]  /*1770*/  VIADD R21, R20, 0x2 ;  /* 0x0000000214157836 */ /* 0x000fca0000000000 */
[----:B------:R-:W-:Y:S01]  /*1780*/  ISETP.GT.AND P0, PT, R21, R23, PT ;  /* 0x000000171500720c */ /* 0x000fe20003f04270 */
[----:B0-----:R-:W-:Y:S01]  /*1790*/  DADD R16, R16, -R8 ;  /* 0x0000000010107229 */ /* 0x001fe20000000808 */
[----:B------:R-:W-:Y:S02]  /*17a0*/  IMAD.MOV.U32 R4, RZ, RZ, R23 ;  /* 0x000000ffff047224 */ /* 0x000fe400078e0017 */
[----:B------:R-:W-:-:S05]  /*17b0*/  IMAD.MOV.U32 R3, RZ, RZ, R7 ;  /* 0x000000ffff037224 */ /* 0x000fca00078e0007 */
[----:B-1----:R-:W-:-:S04]  /*17c0*/  DFMA R8, R10, R16, R8 ;  /* 0x000000100a08722b */ /* 0x002fc80000000008 */
[----:B------:R-:W-:Y:S07]  /*17d0*/  @P0 BRA `(.L_x_178) ;  /* 0x0000000800100947 */ /* 0x000fee0003800000 */
[----:B------:R-:W-:-:S05]  /*17e0*/  VIADD R3, R6, 0xffffffff ;  /* 0xffffffff06037836 */ /* 0x000fca0000000000 */
[----:B------:R-:W-:Y:S01]  /*17f0*/  ISETP.GE.U32.AND P0, PT, R3, 0x7, PT ;  /* 0x000000070300780c */ /* 0x000fe20003f06070 */
[----:B------:R-:W-:-:S12]  /*1800*/  IMAD.MOV.U32 R3, RZ, RZ, R7 ;  /* 0x000000ffff037224 */ /* 0x000fd800078e0007 */
[----:B------:R-:W-:Y:S05]  /*1810*/  @!P0 BRA `(.L_x_179) ;  /* 0x0000000000f88947 */ /* 0x000fea0003800000 */
[----:B------:R-:W0:Y:S01]  /*1820*/  LDC.64 R12, c[0x0][0x380] ;  /* 0x0000e000ff0c7b82 */ /* 0x000e220000000a00 */
[----:B------:R-:W-:Y:S01]  /*1830*/  LOP3.LUT R21, R6, 0x7ffffff8, RZ, 0xc0, !PT ;  /* 0x7ffffff806157812 */ /* 0x000fe200078ec0ff */
[----:B------:R-:W-:Y:S01]  /*1840*/  IMAD.MOV.U32 R3, RZ, RZ, R7 ;  /* 0x000000ffff037224 */ /* 0x000fe200078e0007 */
[----:B------:R-:W-:-:S03]  /*1850*/  ISETP.NE.AND P0, PT, R0, RZ, PT ;  /* 0x000000ff0000720c */ /* 0x000fc60003f05270 */
[----:B------:R-:W-:Y:S02]  /*1860*/  IMAD.MOV R21, RZ, RZ, -R21 ;  /* 0x000000ffff157224 */ /* 0x000fe400078e0a15 */
[----:B------:R-:W1:Y:S08]  /*1870*/  LDC.64 R14, c[0x0][0x388] ;  /* 0x0000e200ff0e7b82 */ /* 0x000e700000000a00 */
.L_x_180:
[----:B------:R-:W-:-:S04]  /*1880*/  VIADD R19, R20, 0x2 ;  /* 0x0000000214137836 */ /* 0x000fc80000000000 */
[----:B0-----:R-:W-:-:S05]  /*1890*/  IMAD.WIDE R16, R19, 0x4, R12 ;  /* 0x0000000413107825 */ /* 0x001fca00078e020c */
[----:B------:R-:W2:Y:S01]  /*18a0*/  @P0 LDG.E.CONSTANT R26, desc[UR6][R16.64] ;  /* 0x00000006101a0981 */ /* 0x000ea2000c1e9900 */
[----:B-1----:R-:W-:-:S03]  /*18b0*/  IMAD.WIDE R18, R19, 0x4, R14 ;  /* 0x0000000413127825 */ /* 0x002fc600078e020e */
[----:B------:R-:W3:Y:S04]  /*18c0*/  @P0 LDG.E.CONSTANT R25, desc[UR6][R16.64+0x4] ;  /* 0x0000040610190981 */ /* 0x000ee8000c1e9900 */
[----:B------:R-:W2:Y:S04]  /*18d0*/  @!P0 LDG.E.CONSTANT R26, desc[UR6][R18.64] ;  /* 0x00000006121a8981 */ /* 0x000ea8000c1e9900 */
[----:B------:R-:W3:Y:S01]  /*18e0*/  @!P0 LDG.E.CONSTANT R25, desc[UR6][R18.64+0x4] ;  /* 0x0000040612198981 */ /* 0x000ee2000c1e9900 */
[CC--:B--2---:R-:W-:Y:S02]  /*18f0*/  FSETP.GT.AND P1, PT, R26.reuse, R3.reuse, PT ;  /* 0x000000031a00720b */ /* 0x0c4fe40003f24000 */
[----:B------:R-:W-:-:S02]  /*1900*/  FSETP.GEU.AND P2, PT, R26, R3, PT ;  /* 0x000000031a00720b */ /* 0x000fc40003f4e000 */
[CC--:B------:R-:W-:Y:S02]  /*1910*/  FSEL R24, R26.reuse, R3.reuse, P1 ;  /* 0x000000031a187208 */ /* 0x0c0fe40000800000 */
[----:B------:R-:W-:Y:S02]  /*1920*/  @!P0 FSEL R24, R26, R3, !P2 ;  /* 0x000000031a188208 */ /* 0x000fe40005000000 */
[----:B------:R-:W2:Y:S02]  /*1930*/  @P0 LDG.E.CONSTANT R26, desc[UR6][R16.64+0x8] ;  /* 0x00000806101a0981 */ /* 0x000ea4000c1e9900 */
[CC--:B---3--:R-:W-:Y:S02]  /*1940*/  FSETP.GT.AND P1, PT, R25.reuse, R24.reuse, PT ;  /* 0x000000181900720b */ /* 0x0c8fe40003f24000 */
[CC--:B------:R-:W-:Y:S02]  /*1950*/  FSETP.GEU.AND P2, PT, R25.reuse, R24.reuse, PT ;  /* 0x000000181900720b */ /* 0x0c0fe40003f4e000 */
[----:B------:R-:W-:-:S02]  /*1960*/  FSEL R3, R25, R24, P1 ;  /* 0x0000001819037208 */ /* 0x000fc40000800000 */
[----:B------:R-:W-:Y:S02]  /*1970*/  @!P0 FSEL R3, R25, R24, !P2 ;  /* 0x0000001819038208 */ /* 0x000fe40005000000 */
[----:B------:R-:W3:Y:S04]  /*1980*/  @P0 LDG.E.CONSTANT R25, desc[UR6][R16.64+0xc] ;  /* 0x00000c0610190981 */ /* 0x000ee8000c1e9900 */
[----:B------:R-:W2:Y:S04]  /*1990*/  @!P0 LDG.E.CONSTANT R26, desc[UR6][R18.64+0x8] ;  /* 0x00000806121a8981 */ /* 0x000ea8000c1e9900 */
[----:B------:R-:W3:Y:S01]  /*19a0*/  @!P0 LDG.E.CONSTANT R25, desc[UR6][R18.64+0xc] ;  /* 0x00000c0612198981 */ /* 0x000ee2000c1e9900 */
[----:B--2---:R-:W-:-:S02]  /*19b0*/  FSETP.GT.AND P1, PT, R26, R3, PT ;  /* 0x000000031a00720b */ /* 0x004fc40003f24000 */
[CC--:B------:R-:W-:Y:S02]  /*19c0*/  FSETP.GEU.AND P2, PT, R26.reuse, R3.reuse, PT ;  /* 0x000000031a00720b */ /* 0x0c0fe40003f4e000 */
[CC--:B------:R-:W-:Y:S02]  /*19d0*/  FSEL R24, R26.reuse, R3.reuse, P1 ;  /* 0x000000031a187208 */ /* 0x0c0fe40000800000 */
[----:B------:R-:W-:Y:S02]  /*19e0*/  @!P0 FSEL R24, R26, R3, !P2 ;  /* 0x000000031a188208 */ /* 0x000fe40005000000 */
[----:B------:R-:W2:Y:S02]  /*19f0*/  @P0 LDG.E.CONSTANT R26, desc[UR6][R16.64+0x10] ;  /* 0x00001006101a0981 */ /* 0x000ea4000c1e9900 */
[CC--:B---3--:R-:W-:Y:S02]  /*1a00*/  FSETP.GT.AND P1, PT, R25.reuse, R24.reuse, PT ;  /* 0x000000181900720b */ /* 0x0c8fe40003f24000 */
[----:B------:R-:W-:-:S02]  /*1a10*/  FSETP.GEU.AND P2, PT, R25, R24, PT ;  /* 0x000000181900720b */ /* 0x000fc40003f4e000 */
[CC--:B------:R-:W-:Y:S02]  /*1a20*/  FSEL R3, R25.reuse, R24.reuse, P1 ;  /* 0x0000001819037208 */ /* 0x0c0fe40000800000 */
[----:B------:R-:W-:Y:S02]  /*1a30*/  @!P0 FSEL R3, R25, R24, !P2 ;  /* 0x0000001819038208 */ /* 0x000fe40005000000 */
[----:B------:R-:W3:Y:S04]  /*1a40*/  @P0 LDG.E.CONSTANT R25, desc[UR6][R16.64+0x14] ;  /* 0x0000140610190981 */ /* 0x000ee8000c1e9900 */
[----:B------:R-:W2:Y:S04]  /*1a50*/  @!P0 LDG.E.CONSTANT R26, desc[UR6][R18.64+0x10] ;  /* 0x00001006121a8981 */ /* 0x000ea8000c1e9900 */
[----:B------:R-:W3:Y:S01]  /*1a60*/  @!P0 LDG.E.CONSTANT R25, desc[UR6][R18.64+0x14] ;  /* 0x0000140612198981 */ /* 0x000ee2000c1e9900 */
[----:B--2---:R-:W-:-:S02]  /*1a70*/  FSETP.GT.AND P1, PT, R26, R3, PT ;  /* 0x000000031a00720b */ /* 0x004fc40003f24000 */
[CC--:B------:R-:W-:Y:S02]  /*1a80*/  FSETP.GEU.AND P2, PT, R26.reuse, R3.reuse, PT ;  /* 0x000000031a00720b */ /* 0x0c0fe40003f4e000 */
[CC--:B------:R-:W-:Y:S02]  /*1a90*/  FSEL R24, R26.reuse, R3.reuse, P1 ;  /* 0x000000031a187208 */ /* 0x0c0fe40000800000 */
[----:B------:R-:W-:-:S04]  /*1aa0*/  @!P0 FSEL R24, R26, R3, !P2 ;  /* 0x000000031a188208 */ /* 0x000fc80005000000 */
[CC--:B---3--:R-:W-:Y:S02]  /*1ab0*/  FSETP.GT.AND P1, PT, R25.reuse, R24.reuse, PT ;  /* 0x000000181900720b */ /* 0x0c8fe40003f24000 */
[CC--:B------:R-:W-:Y:S02]  /*1ac0*/  FSETP.GEU.AND P2, PT, R25.reuse, R24.reuse, PT ;  /* 0x000000181900720b */ /* 0x0c0fe40003f4e000 */
[CC--:B------:R-:W-:Y:S02]  /*1ad0*/  FSEL R3, R25.reuse, R24.reuse, P1 ;  /* 0x0000001819037208 */ /* 0x0c0fe40000800000 */
[----:B------:R-:W-:Y:S02]  /*1ae0*/  @!P0 FSEL R3, R25, R24, !P2 ;  /* 0x0000001819038208 */ /* 0x000fe40005000000 */
[----:B------:R-:W2:Y:S04]  /*1af0*/  @P0 LDG.E.CONSTANT R24, desc[UR6][R16.64+0x18] ;  /* 0x0000180610180981 */ /* 0x000ea8000c1e9900 */
[----:B------:R-:W3:Y:S01]  /*1b00*/  @P0 LDG.E.CONSTANT R25, desc[UR6][R16.64+0x1c] ;  /* 0x00001c0610190981 */ /* 0x000ee2000c1e9900 */
[----:B------:R-:W-:-:S03]  /*1b10*/  VIADD R21, R21, 0x8 ;  /* 0x0000000815157836 */ /* 0x000fc60000000000 */
[----:B------:R-:W2:Y:S04]  /*1b20*/  @!P0 LDG.E.CONSTANT R24, desc[UR6][R18.64+0x18] ;  /* 0x0000180612188981 */ /* 0x000ea8000c1e9900 */
[----:B------:R-:W3:Y:S01]  /*1b30*/  @!P0 LDG.E.CONSTANT R25, desc[UR6][R18.64+0x1c] ;  /* 0x00001c0612198981 */ /* 0x000ee2000c1e9900 */
[----:B------:R-:W-:Y:S01]  /*1b40*/  ISETP.NE.AND P3, PT, R21, RZ, PT ;  /* 0x000000ff1500720c */ /* 0x000fe20003f65270 */
        /* <DEDUP_REMOVED lines=8> */
[----:B------:R-:W-:Y:S01]  /*1bd0*/  @!P0 FSEL R3, R25, R26, !P2 ;  /* 0x0000001a19038208 */ /* 0x000fe20005000000 */
[----:B------:R-:W-:Y:S08]  /*1be0*/  @P3 BRA `(.L_x_180) ;  /* 0xfffffffc00243947 */ /* 0x000ff0000383ffff */
[----:B------:R-:W-:-:S07]  /*1bf0*/  VIADD R21, R20, 0x2 ;  /* 0x0000000214157836 */ /* 0x000fce0000000000 */
.L_x_179:
[----:B------:R-:W-:-:S13]  /*1c00*/  ISETP.NE.AND P0, PT, R22, RZ, PT ;  /* 0x000000ff1600720c */ /* 0x000fda0003f05270 */
[----:B------:R-:W-:Y:S05]  /*1c10*/  @!P0 BRA `(.L_x_178) ;  /* 0x0000000400008947 */ /* 0x000fea0003800000 */
[----:B------:R-:W-:-:S05]  /*1c20*/  VIADD R16, R22, 0xffffffff ;  /* 0xffffffff16107836 */ /* 0x000fca0000000000 */
[----:B------:R-:W-:-:S13]  /*1c30*/  ISETP.GE.U32.AND P0, PT, R16, 0x3, PT ;  /* 0x000000031000780c */ /* 0x000fda0003f06070 */
[----:B------:R-:W-:Y:S05]  /*1c40*/  @!P0 BRA `(.L_x_181) ;  /* 0x0000000000708947 */ /* 0x000fea0003800000 */
[----:B------:R-:W-:Y:S01]  /*1c50*/  ISETP.NE.AND P0, PT, R0, RZ, PT ;  /* 0x000000ff0000720c */ /* 0x000fe20003f05270 */
[----:B------:R-:W-:-:S12]  /*1c60*/  IMAD.WIDE R16, R21, 0x4, R12 ;  /* 0x0000000415107825 */ /* 0x000fd800078e020c */
[----:B------:R-:W2:Y:S04]  /*1c70*/  @P0 LDG.E.CONSTANT R20, desc[UR6][R16.64] ;  /* 0x0000000610140981 */ /* 0x000ea8000c1e9900 */
[----:B------:R-:W3:Y:S04]  /*1c80*/  @P0 LDG.E.CONSTANT R24, desc[UR6][R16.64+0x4] ;  /* 0x0000040610180981 */ /* 0x000ee8000c1e9900 */
[----:B------:R-:W4:Y:S04]  /*1c90*/  @P0 LDG.E.CONSTANT R25, desc[UR6][R16.64+0x8] ;  /* 0x0000080610190981 */ /* 0x000f28000c1e9900 */
[----:B------:R0:W5:Y:S01]  /*1ca0*/  @P0 LDG.E.CONSTANT R26, desc[UR6][R16.64+0xc] ;  /* 0x00000c06101a0981 */ /* 0x000162000c1e9900 */
[----:B------:R-:W-:-:S05]  /*1cb0*/  IMAD.WIDE R18, R21, 0x4, R14 ;  /* 0x0000000415127825 */ /* 0x000fca00078e020e */
        /* <DEDUP_REMOVED lines=21> */
.L_x_181:
[----:B------:R-:W-:-:S13]  /*1e10*/  LOP3.LUT P0, R16, R6, 0x3, RZ, 0xc0, !PT ;  /* 0x0000000306107812 */ /* 0x000fda000780c0ff */
[----:B------:R-:W-:Y:S05]  /*1e20*/  @!P0 BRA `(.L_x_178) ;  /* 0x00000000007c8947 */ /* 0x000fea0003800000 */
[----:B------:R-:W-:Y:S02]  /*1e30*/  ISETP.NE.AND P1, PT, R16, 0x1, PT ;  /* 0x000000011000780c */ /* 0x000fe40003f25270 */
[----:B------:R-:W-:-:S04]  /*1e40*/  LOP3.LUT R17, R6, 0x1, RZ, 0xc0, !PT ;  /* 0x0000000106117812 */ /* 0x000fc800078ec0ff */
[----:B------:R-:W-:-:S07]  /*1e50*/  ISETP.NE.U32.AND P0, PT, R17, 0x1, PT ;  /* 0x000000011100780c */ /* 0x000fce0003f05070 */
[----:B------:R-:W-:Y:S06]  /*1e60*/  @!P1 BRA `(.L_x_182) ;  /* 0x0000000000409947 */ /* 0x000fec0003800000 */
[----:B------:R-:W-:Y:S01]  /*1e70*/  ISETP.NE.AND P1, PT, R0, RZ, PT ;  /* 0x000000ff0000720c */ /* 0x000fe20003f25270 */
[----:B------:R-:W-:-:S12]  /*1e80*/  IMAD.WIDE R16, R21, 0x4, R12 ;  /* 0x0000000415107825 */ /* 0x000fd800078e020c */
[----:B------:R-:W2:Y:S04]  /*1e90*/  @P1 LDG.E.CONSTANT R20, desc[UR6][R16.64] ;  /* 0x0000000610141981 */ /* 0x000ea8000c1e9900 */
[----:B------:R-:W3:Y:S01]  /*1ea0*/  @P1 LDG.E.CONSTANT R24, desc[UR6][R16.64+0x4] ;  /* 0x0000040610181981 */ /* 0x000ee2000c1e9900 */
[----:B------:R-:W-:-:S05]  /*1eb0*/  IMAD.WIDE R18, R21, 0x4, R14 ;  /* 0x0000000415127825 */ /* 0x000fca00078e020e */
        /* <DEDUP_REMOVED lines=11> */
.L_x_182:
[----:B------:R-:W-:Y:S05]  /*1f70*/  @P0 BRA `(.L_x_178) ;  /* 0x0000000000280947 */ /* 0x000fea0003800000 */
[----:B------:R-:W-:-:S13]  /*1f80*/  ISETP.NE.AND P2, PT, R0, RZ, PT ;  /* 0x000000ff0000720c */ /* 0x000fda0003f45270 */
[----:B------:R-:W-:-:S05]  /*1f90*/  @P2 IMAD.WIDE R12, R21, 0x4, R12 ;  /* 0x00000004150c2825 */ /* 0x000fca00078e020c */
[----:B------:R-:W2:Y:S01]  /*1fa0*/  @P2 LDG.E.CONSTANT R16, desc[UR6][R12.64] ;  /* 0x000000060c102981 */ /* 0x000ea2000c1e9900 */
[----:B------:R-:W-:-:S05]  /*1fb0*/  @!P2 IMAD.WIDE R14, R21, 0x4, R14 ;  /* 0x00000004150ea825 */ /* 0x000fca00078e020e */
[----:B------:R-:W2:Y:S02]  /*1fc0*/  @!P2 LDG.E.CONSTANT R16, desc[UR6][R14.64] ;  /* 0x000000060e10a981 */ /* 0x000ea4000c1e9900 */
[CC--:B--2---:R-:W-:Y:S02]  /*1fd0*/  FSETP.GT.AND P0, PT, R16.reuse, R3.reuse, PT ;  /* 0x000000031000720b */ /* 0x0c4fe40003f04000 */
[CC--:B------:R-:W-:Y:S02]  /*1fe0*/  FSETP.GEU.AND P1, PT, R16.reuse, R3.reuse, PT ;  /* 0x000000031000720b */ /* 0x0c0fe40003f2e000 */
[CC--:B------:R-:W-:Y:S02]  /*1ff0*/  FSEL R17, R16.reuse, R3.reuse, P0 ;  /* 0x0000000310117208 */ /* 0x0c0fe40000000000 */
[----:B------:R-:W-:-:S05]  /*2000*/  @!P2 FSEL R17, R16, R3, !P1 ;  /* 0x000000031011a208 */ /* 0x000fca0004800000 */
[----:B------:R-:W-:-:S07]  /*2010*/  IMAD.MOV.U32 R3, RZ, RZ, R17 ;  /* 0x000000ffff037224 */ /* 0x000fce00078e0011 */
.L_x_178:
        /* <DEDUP_REMOVED lines=13> */
        .weak           $__internal_4_$__cuda_sm20_div_rn_f64_full
        .type           $__internal_4_$__cuda_sm20_div_rn_f64_full,@function
        .size           $__internal_4_$__cuda_sm20_div_rn_f64_full,(.L_x_198 - $__internal_4_$__cuda_sm20_div_rn_f64_full)
$__internal_4_$__cuda_sm20_div_rn_f64_full:
        /* <DEDUP_REMOVED lines=30> */
.L_x_184:
        /* <DEDUP_REMOVED lines=29> */
[----:B------:R-:W-:Y:S01]  /*24a0*/  IMAD.MOV.U32 R8, RZ, RZ, RZ ;  /* 0x000000ffff087224 */ /* 0x000fe200078e00ff */
[----:B------:R-:W-:-:S05]  /*24b0*/  IADD3 R7, PT, PT, -R7, -0x43300000, RZ ;  /* 0xbcd0000007077810 */ /* 0x000fca0007ffe1ff */
[----:B------:R-:W-:-:S03]  /*24c0*/  DFMA R8, R16, -R8, R20 ;  /* 0x800000081008722b */ /* 0x000fc60000000014 */
[----:B------:R-:W-:-:S07]  /*24d0*/  LOP3.LUT R13, R15, R13, RZ, 0x3c, !PT ;  /* 0x0000000d0f0d7212 */ /* 0x000fce00078e3cff */
[----:B------:R-:W-:-:S04]  /*24e0*/  FSETP.NEU.AND P0, PT, |R9|, R7, PT ;  /* 0x000000070900720b */ /* 0x000fc80003f0d200 */
[----:B------:R-:W-:Y:S02]  /*24f0*/  FSEL R16, R14, R16, !P0 ;  /* 0x000000100e107208 */ /* 0x000fe40004000000 */
[----:B------:R-:W-:Y:S01]  /*2500*/  FSEL R17, R13, R17, !P0 ;  /* 0x000000110d117208 */ /* 0x000fe20004000000 */
[----:B------:R-:W-:Y:S06]  /*2510*/  BRA `(.L_x_186) ;  /* 0x0000000000547947 */ /* 0x000fec0003800000 */
.L_x_185:
        /* <DEDUP_REMOVED lines=16> */
.L_x_188:
[----:B------:R-:W-:Y:S01]  /*2620*/  LOP3.LUT R17, R13, 0x80000, RZ, 0xfc, !PT ;  /* 0x000800000d117812 */ /* 0x000fe200078efcff */
[----:B------:R-:W-:Y:S01]  /*2630*/  IMAD.MOV.U32 R16, RZ, RZ, R12 ;  /* 0x000000ffff107224 */ /* 0x000fe200078e000c */
[----:B------:R-:W-:Y:S06]  /*2640*/  BRA `(.L_x_186) ;  /* 0x0000000000087947 */ /* 0x000fec0003800000 */
.L_x_187:
[----:B------:R-:W-:Y:S01]  /*2650*/  LOP3.LUT R17, R15, 0x80000, RZ, 0xfc, !PT ;  /* 0x000800000f117812 */ /* 0x000fe200078efcff */
[----:B------:R-:W-:-:S07]  /*2660*/  IMAD.MOV.U32 R16, RZ, RZ, R14 ;  /* 0x000000ffff107224 */ /* 0x000fce00078e000e */
.L_x_186:
[----:B------:R-:W-:Y:S02]  /*2670*/  IMAD.MOV.U32 R25, RZ, RZ, 0x0 ;  /* 0x00000000ff197424 */ /* 0x000fe400078e00ff */
[----:B------:R-:W-:Y:S02]  /*2680*/  IMAD.MOV.U32 R8, RZ, RZ, R16 ;  /* 0x000000ffff087224 */ /* 0x000fe400078e0010 */
[----:B------:R-:W-:Y:S01]  /*2690*/  IMAD.MOV.U32 R9, RZ, RZ, R17 ;  /* 0x000000ffff097224 */ /* 0x000fe200078e0011 */
[----:B------:R-:W-:Y:S06]  /*26a0*/  RET.REL.NODEC R24 `(chande_batch_f32) ;  /* 0xffffffd818547950 */ /* 0x000fec0003c3ffff */
.L_x_189:
        /* <DEDUP_REMOVED lines=13> */
.L_x_198:


//--------------------- .nv.shared.reserved.0     --------------------------
	.section	.nv.shared.reserved.0,"aw",@nobits
	.weak		__nv_reservedSMEM_offset_0_alias
	.size		__nv_reservedSMEM_offset_0_alias, 0, 64
	.other		__nv_reservedSMEM_offset_0_alias,@"STO_CUDA_RESERVED_SHARED STV_DEFAULT"
__nv_reservedSMEM_offset_0_alias:
	.zero		0
	.zero		64


//--------------------- .nv.constant0.chande_one_series_many_params_from_tr_f32 --------------------------
	.section	.nv.constant0.chande_one_series_many_params_from_tr_f32,"a",@progbits
	.sectionflags	@""
	.align	4
.nv.constant0.chande_one_series_many_params_from_tr_f32:
	.zero		992


//--------------------- .nv.constant0.chande_one_series_many_params_f32 --------------------------
	.section	.nv.constant0.chande_one_series_many_params_f32,"a",@progbits
	.sectionflags	@""
	.align	4
.nv.constant0.chande_one_series_many_params_f32:
	.zero		992


//--------------------- .nv.constant0.chande_many_series_one_param_f32 --------------------------
	.section	.nv.constant0.chande_many_series_one_param_f32,"a",@progbits
	.sectionflags	@""
	.align	4
.nv.constant0.chande_many_series_one_param_f32:
	.zero		960


//--------------------- .nv.constant0.chande_batch_from_tr_f32 --------------------------
	.section	.nv.constant0.chande_batch_from_tr_f32,"a",@progbits
	.sectionflags	@""
	.align	4
.nv.constant0.chande_batch_from_tr_f32:
	.zero		984


//--------------------- .nv.constant0.chande_batch_f32 --------------------------
	.section	.nv.constant0.chande_batch_f32,"a",@progbits
	.sectionflags	@""
	.align	4
.nv.constant0.chande_batch_f32:
	.zero		984


//--------------------- SYMBOLS --------------------------

	.type		.nv.reservedSmem.offset0,@object
	.size		.nv.reservedSmem.offset0,0x4
